	.target	sm_90a

	.elftype	@"ET_EXEC"


//--------------------- .note.nv.tkinfo           --------------------------
	.section	.note.nv.tkinfo,"",@"SHT_NOTE"
	.sectionflags	@"SHF_NOTE_NV_TKINFO"
	.tkinfo
        /*0018*/ 	.word	0x00000002
        /*0030*/ 	.string	""
        /*0030*/ 	.string	"ptxas"
        /*0030*/ 	.string	"Cuda compilation tools, release 13.0, V13.0.88"
        /*0030*/ 	.string	"Build cuda_13.0.r13.0/compiler.36424714_0"
        /*0030*/ 	.string	"-v  -suppress-debug-info  -lineinfo  -arch sm_90a "



//--------------------- .note.nv.cuinfo           --------------------------
	.section	.note.nv.cuinfo,"",@"SHT_NOTE"
	.sectionflags	@"SHF_NOTE_NV_CUINFO"
        /*0018*/ 	.short	0x0002
        /*001a*/ 	.short	0x005a
        /*001c*/ 	.short	0x0082
	.zero		2


//--------------------- .nv.info                  --------------------------
	.section	.nv.info,"",@"SHT_CUDA_INFO"
	.align	4


	//----- nvinfo : EIATTR_REGCOUNT
	.align		4
        /*0000*/ 	.byte	0x04, 0x2f
        /*0002*/ 	.short	(.L_1 - .L_0)
	.align		4
.L_0:
        /*0004*/ 	.word	index@(matmul_kernel)
        /*0008*/ 	.word	0x000000ff


	//----- nvinfo : EIATTR_FRAME_SIZE
	.align		4
.L_1:
        /*000c*/ 	.byte	0x04, 0x11
        /*000e*/ 	.short	(.L_3 - .L_2)
	.align		4
.L_2:
        /*0010*/ 	.word	index@(matmul_kernel)
        /*0014*/ 	.word	0x00001c40


	//----- nvinfo : EIATTR_MIN_STACK_SIZE
	.align		4
.L_3:
        /*0018*/ 	.byte	0x04, 0x12
        /*001a*/ 	.short	(.L_5 - .L_4)
	.align		4
.L_4:
        /*001c*/ 	.word	index@(matmul_kernel)
        /*0020*/ 	.word	0x00001c40
.L_5:


//--------------------- .nv.compat                --------------------------
	.section	.nv.compat,"",@"SHT_CUDA_COMPAT_INFO"
	.align	4
        /*0000*/ 	.byte	0x02, 0x09, 0x01, 0x00, 0x02, 0x02, 0x04, 0x00, 0x02, 0x05, 0x05, 0x00, 0x03, 0x07, 0x01, 0x01
        /*0010*/ 	.byte	0x02, 0x03, 0x00, 0x00, 0x02, 0x06, 0x01, 0x00, 0x04, 0x0b, 0x08, 0x00, 0x00, 0x00, 0x00, 0x00
        /*0020*/ 	.byte	0x00, 0x00, 0x00, 0x00


//--------------------- .nv.info.matmul_kernel    --------------------------
	.section	.nv.info.matmul_kernel,"",@"SHT_CUDA_INFO"
	.sectionflags	@""
	.align	4


	//----- nvinfo : EIATTR_CUDA_API_VERSION
	.align		4
        /*0000*/ 	.byte	0x04, 0x37
        /*0002*/ 	.short	(.L_7 - .L_6)
.L_6:
        /*0004*/ 	.word	0x00000082


	//----- nvinfo : EIATTR_KPARAM_INFO
	.align		4
.L_7:
        /*0008*/ 	.byte	0x04, 0x17
        /*000a*/ 	.short	(.L_9 - .L_8)
.L_8:
        /*000c*/ 	.word	0x00000000
        /*0010*/ 	.short	0x000d
        /*0012*/ 	.short	0x0048
        /*0014*/ 	.byte	0x00, 0xf4, 0x21, 0x00


	//----- nvinfo : EIATTR_KPARAM_INFO
	.align		4
.L_9:
        /*0018*/ 	.byte	0x04, 0x17
        /*001a*/ 	.short	(.L_11 - .L_10)
.L_10:
        /*001c*/ 	.word	0x00000000
        /*0020*/ 	.short	0x000c
        /*0022*/ 	.short	0x0040
        /*0024*/ 	.byte	0x00, 0xf4, 0x21, 0x00


	//----- nvinfo : EIATTR_KPARAM_INFO
	.align		4
.L_11:
        /*0028*/ 	.byte	0x04, 0x17
        /*002a*/ 	.short	(.L_13 - .L_12)
.L_12:
        /*002c*/ 	.word	0x00000000
        /*0030*/ 	.short	0x000b
        /*0032*/ 	.short	0x0038
        /*0034*/ 	.byte	0x00, 0xf0, 0x11, 0x00


	//----- nvinfo : EIATTR_KPARAM_INFO
	.align		4
.L_13:
        /*0038*/ 	.byte	0x04, 0x17
        /*003a*/ 	.short	(.L_15 - .L_14)
.L_14:
        /*003c*/ 	.word	0x00000000
        /*0040*/ 	.short	0x000a
        /*0042*/ 	.short	0x0034
        /*0044*/ 	.byte	0x00, 0xf0, 0x11, 0x00


	//----- nvinfo : EIATTR_KPARAM_INFO
	.align		4
.L_15:
        /*0048*/ 	.byte	0x04, 0x17
        /*004a*/ 	.short	(.L_17 - .L_16)
.L_16:
        /*004c*/ 	.word	0x00000000
        /*0050*/ 	.short	0x0009
        /*0052*/ 	.short	0x0030
        /*0054*/ 	.byte	0x00, 0xf0, 0x11, 0x00


	//----- nvinfo : EIATTR_KPARAM_INFO
	.align		4
.L_17:
        /*0058*/ 	.byte	0x04, 0x17
        /*005a*/ 	.short	(.L_19 - .L_18)
.L_18:
        /*005c*/ 	.word	0x00000000
        /*0060*/ 	.short	0x0008
        /*0062*/ 	.short	0x002c
        /*0064*/ 	.byte	0x00, 0xf0, 0x11, 0x00


	//----- nvinfo : EIATTR_KPARAM_INFO
	.align		4
.L_19:
        /*0068*/ 	.byte	0x04, 0x17
        /*006a*/ 	.short	(.L_21 - .L_20)
.L_20:
        /*006c*/ 	.word	0x00000000
        /*0070*/ 	.short	0x0007
        /*0072*/ 	.short	0x0028
        /*0074*/ 	.byte	0x00, 0xf0, 0x11, 0x00


	//----- nvinfo : EIATTR_KPARAM_INFO
	.align		4
.L_21:
        /*0078*/ 	.byte	0x04, 0x17
        /*007a*/ 	.short	(.L_23 - .L_22)
.L_22:
        /*007c*/ 	.word	0x00000000
        /*0080*/ 	.short	0x0006
        /*0082*/ 	.short	0x0024
        /*0084*/ 	.byte	0x00, 0xf0, 0x11, 0x00


	//----- nvinfo : EIATTR_KPARAM_INFO
	.align		4
.L_23:
        /*0088*/ 	.byte	0x04, 0x17
        /*008a*/ 	.short	(.L_25 - .L_24)
.L_24:
        /*008c*/ 	.word	0x00000000
        /*0090*/ 	.short	0x0005
        /*0092*/ 	.short	0x0020
        /*0094*/ 	.byte	0x00, 0xf0, 0x11, 0x00


	//----- nvinfo : EIATTR_KPARAM_INFO
	.align		4
.L_25:
        /*0098*/ 	.byte	0x04, 0x17
        /*009a*/ 	.short	(.L_27 - .L_26)
.L_26:
        /*009c*/ 	.word	0x00000000
        /*00a0*/ 	.short	0x0004
        /*00a2*/ 	.short	0x001c
        /*00a4*/ 	.byte	0x00, 0xf0, 0x11, 0x00


	//----- nvinfo : EIATTR_KPARAM_INFO
	.align		4
.L_27:
        /*00a8*/ 	.byte	0x04, 0x17
        /*00aa*/ 	.short	(.L_29 - .L_28)
.L_28:
        /*00ac*/ 	.word	0x00000000
        /*00b0*/ 	.short	0x0003
        /*00b2*/ 	.short	0x0018
        /*00b4*/ 	.byte	0x00, 0xf0, 0x11, 0x00


	//----- nvinfo : EIATTR_KPARAM_INFO
	.align		4
.L_29:
        /*00b8*/ 	.byte	0x04, 0x17
        /*00ba*/ 	.short	(.L_31 - .L_30)
.L_30:
        /*00bc*/ 	.word	0x00000000
        /*00c0*/ 	.short	0x0002
        /*00c2*/ 	.short	0x0010
        /*00c4*/ 	.byte	0x00, 0xf4, 0x21, 0x00


	//----- nvinfo : EIATTR_KPARAM_INFO
	.align		4
.L_31:
        /*00c8*/ 	.byte	0x04, 0x17
        /*00ca*/ 	.short	(.L_33 - .L_32)
.L_32:
        /*00cc*/ 	.word	0x00000000
        /*00d0*/ 	.short	0x0001
        /*00d2*/ 	.short	0x0008
        /*00d4*/ 	.byte	0x00, 0xf4, 0x21, 0x00


	//----- nvinfo : EIATTR_KPARAM_INFO
	.align		4
.L_33:
        /*00d8*/ 	.byte	0x04, 0x17
        /*00da*/ 	.short	(.L_35 - .L_34)
.L_34:
        /*00dc*/ 	.word	0x00000000
        /*00e0*/ 	.short	0x0000
        /*00e2*/ 	.short	0x0000
        /*00e4*/ 	.byte	0x00, 0xf4, 0x21, 0x00


	//----- nvinfo : EIATTR_SPARSE_MMA_MASK
	.align		4
.L_35:
        /*00e8*/ 	.byte	0x03, 0x50
        /*00ea*/ 	.short	0x0000


	//----- nvinfo : EIATTR_MAXREG_COUNT
	.align		4
        /*00ec*/ 	.byte	0x03, 0x1b
        /*00ee*/ 	.short	0x00ff


	//----- nvinfo : EIATTR_NUM_BARRIERS
	.align		4
        /*00f0*/ 	.byte	0x02, 0x4c
        /*00f2*/ 	.byte	0x01
	.zero		1


	//----- nvinfo : EIATTR_ANNOTATIONS
	.align		4
        /*00f4*/ 	.byte	0x04, 0x55
        /*00f6*/ 	.short	(.L_37 - .L_36)


	//   ....[0]....
.L_36:
        /*00f8*/ 	.word	0x00000001
        /*00fc*/ 	.byte	0xa0, 0x01, 0x00, 0x00, 0x01, 0x00, 0x00, 0x00, 0x40, 0x11, 0x00, 0x00, 0x01, 0x00, 0x00, 0x00
        /* <DEDUP_REMOVED lines=3574> */
        /*e06c*/ 	.byte	0x90, 0xa1, 0x04, 0x00, 0x01, 0x00, 0x00, 0x00, 0x20, 0xdc, 0x04, 0x00


	//----- nvinfo : EIATTR_MERCURY_ISA_VERSION
	.align		4
.L_37:
        /*e078*/ 	.byte	0x03, 0x5f
        /*e07a*/ 	.short	0x0101


	//----- nvinfo : EIATTR_EXIT_INSTR_OFFSETS
	.align		4
        /*e07c*/ 	.byte	0x04, 0x1c
        /*e07e*/ 	.short	(.L_39 - .L_38)


	//   ....[0]....
.L_38:
        /*e080*/ 	.word	0x0004de70


	//   ....[1]....
        /*e084*/ 	.word	0x0004de90


	//----- nvinfo : EIATTR_REQNTID
	.align		4
.L_39:
        /*e088*/ 	.byte	0x04, 0x10
        /*e08a*/ 	.short	(.L_41 - .L_40)
.L_40:
        /*e08c*/ 	.word	0x00000080
        /*e090*/ 	.word	0x00000001
        /*e094*/ 	.word	0x00000001


	//----- nvinfo : EIATTR_CBANK_PARAM_SIZE
	.align		4
.L_41:
        /*e098*/ 	.byte	0x03, 0x19
        /*e09a*/ 	.short	0x0050


	//----- nvinfo : EIATTR_PARAM_CBANK
	.align		4
        /*e09c*/ 	.byte	0x04, 0x0a
        /*e09e*/ 	.short	(.L_43 - .L_42)
	.align		4
.L_42:
        /*e0a0*/ 	.word	index@(.nv.constant0.matmul_kernel)
        /*e0a4*/ 	.short	0x0210
        /*e0a6*/ 	.short	0x0050


	//----- nvinfo : EIATTR_SW_WAR
	.align		4
.L_43:
        /*e0a8*/ 	.byte	0x04, 0x36
        /*e0aa*/ 	.short	(.L_45 - .L_44)
.L_44:
        /*e0ac*/ 	.word	0x00000008
.L_45:


//--------------------- .nv.callgraph             --------------------------
	.section	.nv.callgraph,"",@"SHT_CUDA_CALLGRAPH"
	.align	4
	.sectionentsize	8
	.align		4
        /*0000*/ 	.word	0x00000000
	.align		4
        /*0004*/ 	.word	0xffffffff
	.align		4
        /*0008*/ 	.word	0x00000000
	.align		4
        /*000c*/ 	.word	0xfffffffe
	.align		4
        /*0010*/ 	.word	0x00000000
	.align		4
        /*0014*/ 	.word	0xfffffffd
	.align		4
        /*0018*/ 	.word	0x00000000
	.align		4
        /*001c*/ 	.word	0xfffffffc


//--------------------- .text.matmul_kernel       --------------------------
	.section	.text.matmul_kernel,"ax",@progbits
	.align	128
        .global         matmul_kernel
        .type           matmul_kernel,@function
        .size           matmul_kernel,(.L_x_3 - matmul_kernel)
        .other          matmul_kernel,@"STO_CUDA_ENTRY STV_DEFAULT"
matmul_kernel:
.text.matmul_kernel:
[----:B------:R-:W1:Y:S08]  /*0000*/  LDC R1, c[0x0][0x28] ;  /* 0x00000a00ff017b82 */ /* 0x000e700000000800 */
[----:B------:R-:W2:Y:S01]  /*0010*/  LDC.64 R2, c[0x0][0x228] ;  /* 0x00008a00ff027b82 */ /* 0x000ea20000000a00 */
[----:B-1----:R-:W-:Y:S01]  /*0020*/  VIADD R1, R1, 0xffffe3c0 ;  /* 0xffffe3c001017836 */ /* 0x002fe20000000000 */
[----:B------:R-:W1:Y:S01]  /*0030*/  S2R R7, SR_CTAID.X ;  /* 0x0000000000077919 */ /* 0x000e620000002500 */
[----:B------:R-:W-:Y:S01]  /*0040*/  ULDC UR59, c[0x0][0x240] ;  /* 0x00009000003b7ab9 */ /* 0x000fe20000000800 */
[----:B------:R-:W-:Y:S01]  /*0050*/  ULDC.64 UR4, c[0x0][0x218] ;  /* 0x0000860000047ab9 */ /* 0x000fe20000000a00 */
[----:B------:R-:W-:Y:S01]  /*0060*/  ULDC UR60, c[0x0][0x240] ;  /* 0x00009000003c7ab9 */ /* 0x000fe20000000800 */
        /* <DEDUP_REMOVED lines=18> */
[----:B--2---:R-:W-:Y:S01]  /*0190*/  IMAD.MOV.U32 R82, RZ, RZ, R3 ;  /* 0x000000ffff527224 */ /* 0x004fe200078e0003 */
[----:B------:R2:W-:Y:S01]  /*01a0*/  STL.64 [R1+0x1248], R2 ;  /* 0x0012480201007387 */ /* 0x0005e20000100a00 */
[----:B------:R-:W-:Y:S01]  /*01b0*/  MOV R97, R2 ;  /* 0x0000000200617202 */ /* 0x000fe20000000f00 */
[----:B------:R-:W-:Y:S01]  /*01c0*/  ULDC UR23, c[0x0][0x240] ;  /* 0x0000900000177ab9 */ /* 0x000fe20000000800 */
[----:B------:R-:W-:Y:S01]  /*01d0*/  VIADD R0, R82, 0x3f ;  /* 0x0000003f52007836 */ /* 0x000fe20000000000 */
[----:B------:R-:W-:Y:S01]  /*01e0*/  ULDC UR24, c[0x0][0x240] ;  /* 0x0000900000187ab9 */ /* 0x000fe20000000800 */
[----:B------:R-:W-:Y:S01]  /*01f0*/  ULDC UR25, c[0x0][0x240] ;  /* 0x0000900000197ab9 */ /* 0x000fe20000000800 */
[----:B------:R-:W-:Y:S01]  /*0200*/  ULDC UR26, c[0x0][0x240] ;  /* 0x00009000001a7ab9 */ /* 0x000fe20000000800 */
[----:B------:R-:W-:Y:S01]  /*0210*/  ULDC UR27, c[0x0][0x240] ;  /* 0x00009000001b7ab9 */ /* 0x000fe20000000800 */
[----:B------:R-:W-:Y:S01]  /*0220*/  ULDC UR28, c[0x0][0x240] ;  /* 0x00009000001c7ab9 */ /* 0x000fe20000000800 */
[----:B-1----:R-:W-:Y:S01]  /*0230*/  IABS R8, R7 ;  /* 0x0000000700087213 */ /* 0x002fe20000000000 */
[----:B------:R-:W-:Y:S01]  /*0240*/  ULDC UR29, c[0x0][0x240] ;  /* 0x00009000001d7ab9 */ /* 0x000fe20000000800 */
[----:B------:R-:W-:Y:S01]  /*0250*/  ULDC UR30, c[0x0][0x240] ;  /* 0x00009000001e7ab9 */ /* 0x000fe20000000800 */
[----:B--2---:R-:W-:Y:S01]  /*0260*/  SHF.R.S32.HI R3, RZ, 0x1f, R0 ;  /* 0x0000001fff037819 */ /* 0x004fe20000011400 */
[----:B------:R-:W-:Y:S01]  /*0270*/  ULDC UR31, c[0x0][0x240] ;  /* 0x00009000001f7ab9 */ /* 0x000fe20000000800 */
[----:B------:R-:W-:Y:S01]  /*0280*/  ULDC UR32, c[0x0][0x240] ;  /* 0x0000900000207ab9 */ /* 0x000fe20000000800 */
[----:B------:R-:W-:Y:S01]  /*0290*/  ULDC UR33, c[0x0][0x240] ;  /* 0x0000900000217ab9 */ /* 0x000fe20000000800 */
[----:B------:R-:W-:Y:S01]  /*02a0*/  LEA.HI R3, R3, R0, RZ, 0x6 ;  /* 0x0000000003037211 */ /* 0x000fe200078f30ff */
[----:B------:R-:W-:Y:S01]  /*02b0*/  ULDC UR34, c[0x0][0x240] ;  /* 0x0000900000227ab9 */ /* 0x000fe20000000800 */
[----:B------:R-:W-:Y:S01]  /*02c0*/  ULDC UR35, c[0x0][0x240] ;  /* 0x0000900000237ab9 */ /* 0x000fe20000000800 */
[----:B------:R-:W-:Y:S01]  /*02d0*/  ULDC UR36, c[0x0][0x240] ;  /* 0x0000900000247ab9 */ /* 0x000fe20000000800 */
[----:B------:R-:W-:Y:S01]  /*02e0*/  SHF.R.S32.HI R3, RZ, 0x6, R3 ;  /* 0x00000006ff037819 */ /* 0x000fe20000011403 */
[----:B------:R-:W-:Y:S01]  /*02f0*/  ULDC UR37, c[0x0][0x240] ;  /* 0x0000900000257ab9 */ /* 0x000fe20000000800 */
[----:B------:R-:W-:Y:S01]  /*0300*/  ULDC UR38, c[0x0][0x240] ;  /* 0x0000900000267ab9 */ /* 0x000fe20000000800 */
[----:B------:R-:W-:Y:S01]  /*0310*/  ULDC UR39, c[0x0][0x240] ;  /* 0x0000900000277ab9 */ /* 0x000fe20000000800 */
[----:B------:R-:W-:Y:S01]  /*0320*/  ULDC UR40, c[0x0][0x240] ;  /* 0x0000900000287ab9 */ /* 0x000fe20000000800 */
[----:B------:R-:W-:Y:S01]  /*0330*/  IMAD.SHL.U32 R4, R3, 0x8, RZ ;  /* 0x0000000803047824 */ /* 0x000fe200078e00ff */
[----:B------:R-:W-:Y:S01]  /*0340*/  ULDC UR41, c[0x0][0x240] ;  /* 0x0000900000297ab9 */ /* 0x000fe20000000800 */
[----:B------:R-:W-:Y:S01]  /*0350*/  ULDC UR42, c[0x0][0x240] ;  /* 0x00009000002a7ab9 */ /* 0x000fe20000000800 */
[----:B------:R-:W-:Y:S01]  /*0360*/  ULDC UR43, c[0x0][0x240] ;  /* 0x00009000002b7ab9 */ /* 0x000fe20000000800 */
[----:B------:R-:W-:Y:S01]  /*0370*/  ULDC UR44, c[0x0][0x240] ;  /* 0x00009000002c7ab9 */ /* 0x000fe20000000800 */
[-C--:B------:R-:W-:Y:S01]  /*0380*/  IABS R5, R4.reuse ;  /* 0x0000000400057213 */ /* 0x080fe20000000000 */
[----:B------:R-:W-:Y:S01]  /*0390*/  ULDC UR45, c[0x0][0x240] ;  /* 0x00009000002d7ab9 */ /* 0x000fe20000000800 */
[----:B------:R-:W-:Y:S01]  /*03a0*/  IABS R10, R4 ;  /* 0x00000004000a7213 */ /* 0x000fe20000000000 */
[----:B------:R-:W-:Y:S01]  /*03b0*/  ULDC UR46, c[0x0][0x240] ;  /* 0x00009000002e7ab9 */ /* 0x000fe20000000800 */
[----:B------:R-:W1:Y:S01]  /*03c0*/  I2F.RP R0, R5 ;  /* 0x0000000500007306 */ /* 0x000e620000209400 */
        /* <DEDUP_REMOVED lines=12> */
[----:B-1----:R-:W1:Y:S02]  /*0490*/  MUFU.RCP R0, R0 ;  /* 0x0000000000007308 */ /* 0x002e640000001000 */
[----:B-1----:R-:W-:Y:S01]  /*04a0*/  IADD3 R2, R0, 0xffffffe, RZ ;  /* 0x0ffffffe00027810 */ /* 0x002fe20007ffe0ff */
[----:B------:R-:W-:-:S05]  /*04b0*/  IMAD.MOV R0, RZ, RZ, -R10 ;  /* 0x000000ffff007224 */ /* 0x000fca00078e0a0a */
[----:B------:R1:W2:Y:S02]  /*04c0*/  F2I.FTZ.U32.TRUNC.NTZ R3, R2 ;  /* 0x0000000200037305 */ /* 0x0002a4000021f000 */
[----:B-1----:R-:W-:Y:S01]  /*04d0*/  MOV R2, RZ ;  /* 0x000000ff00027202 */ /* 0x002fe20000000f00 */
[----:B--2---:R-:W-:-:S04]  /*04e0*/  IMAD.MOV R6, RZ, RZ, -R3 ;  /* 0x000000ffff067224 */ /* 0x004fc800078e0a03 */
[----:B------:R-:W-:Y:S02]  /*04f0*/  IMAD R9, R6, R5, RZ ;  /* 0x0000000506097224 */ /* 0x000fe400078e02ff */
[----:B------:R-:W-:Y:S02]  /*0500*/  IMAD.MOV.U32 R6, RZ, RZ, R8 ;  /* 0x000000ffff067224 */ /* 0x000fe400078e0008 */
[----:B------:R-:W-:-:S06]  /*0510*/  IMAD.HI.U32 R3, R3, R9, R2 ;  /* 0x0000000903037227 */ /* 0x000fcc00078e0002 */
[----:B------:R-:W-:-:S04]  /*0520*/  IMAD.HI.U32 R3, R3, R6, RZ ;  /* 0x0000000603037227 */ /* 0x000fc800078e00ff */
[----:B------:R-:W-:-:S05]  /*0530*/  IMAD R0, R3, R0, R6 ;  /* 0x0000000003007224 */ /* 0x000fca00078e0206 */
[----:B------:R-:W-:-:S13]  /*0540*/  ISETP.GT.U32.AND P1, PT, R5, R0, PT ;  /* 0x000000000500720c */ /* 0x000fda0003f24070 */
[----:B------:R-:W-:Y:S01]  /*0550*/  @!P1 IMAD.IADD R0, R0, 0x1, -R5 ;  /* 0x0000000100009824 */ /* 0x000fe200078e0a05 */
[----:B------:R-:W-:Y:S02]  /*0560*/  @!P1 IADD3 R3, R3, 0x1, RZ ;  /* 0x0000000103039810 */ /* 0x000fe40007ffe0ff */
[----:B------:R-:W-:Y:S02]  /*0570*/  ISETP.NE.AND P1, PT, R4, RZ, PT ;  /* 0x000000ff0400720c */ /* 0x000fe40003f25270 */
[----:B------:R-:W-:Y:S02]  /*0580*/  ISETP.GE.U32.AND P0, PT, R0, R5, PT ;  /* 0x000000050000720c */ /* 0x000fe40003f06070 */
[----:B------:R-:W-:-:S04]  /*0590*/  LOP3.LUT R0, R7, R4, RZ, 0x3c, !PT ;  /* 0x0000000407007212 */ /* 0x000fc800078e3cff */
[----:B------:R-:W-:Y:S02]  /*05a0*/  ISETP.GE.AND P2, PT, R0, RZ, PT ;  /* 0x000000ff0000720c */ /* 0x000fe40003f46270 */
[----:B------:R-:W-:-:S05]  /*05b0*/  IADD3 R0, R97, 0x1ff, RZ ;  /* 0x000001ff61007810 */ /* 0x000fca0007ffe0ff */
[----:B------:R-:W-:-:S04]  /*05c0*/  @P0 VIADD R3, R3, 0x1 ;  /* 0x0000000103030836 */ /* 0x000fc80000000000 */
[----:B------:R-:W-:Y:S01]  /*05d0*/  IMAD.MOV.U32 R2, RZ, RZ, R3 ;  /* 0x000000ffff027224 */ /* 0x000fe200078e0003 */
[----:B------:R-:W-:-:S03]  /*05e0*/  SHF.R.S32.HI R3, RZ, 0x1f, R0 ;  /* 0x0000001fff037819 */ /* 0x000fc60000011400 */
[----:B------:R-:W-:Y:S01]  /*05f0*/  @!P2 IMAD.MOV R2, RZ, RZ, -R2 ;  /* 0x000000ffff02a224 */ /* 0x000fe200078e0a02 */
[----:B------:R-:W-:Y:S02]  /*0600*/  @!P1 LOP3.LUT R2, RZ, R4, RZ, 0x33, !PT ;  /* 0x00000004ff029212 */ /* 0x000fe400078e33ff */
[----:B------:R-:W-:-:S03]  /*0610*/  LEA.HI R3, R3, R0, RZ, 0x9 ;  /* 0x0000000003037211 */ /* 0x000fc600078f48ff */
[----:B------:R-:W-:Y:S02]  /*0620*/  IMAD.SHL.U32 R18, R2, 0x8, RZ ;  /* 0x0000000802127824 */ /* 0x000fe400078e00ff */
[----:B------:R-:W-:-:S03]  /*0630*/  IMAD.MOV R2, RZ, RZ, -R2 ;  /* 0x000000ffff027224 */ /* 0x000fc600078e0a02 */
[----:B------:R-:W-:Y:S01]  /*0640*/  LEA.HI.SX32 R3, R3, -R18, 0x17 ;  /* 0x8000001203037211 */ /* 0x000fe200078fbaff */
[----:B------:R-:W-:Y:S02]  /*0650*/  IMAD R19, R4, R2, R7 ;  /* 0x0000000204137224 */ /* 0x000fe400078e0207 */
[----:B------:R-:W-:Y:S01]  /*0660*/  IMAD.MOV.U32 R4, RZ, RZ, RZ ;  /* 0x000000ffff047224 */ /* 0x000fe200078e00ff */
[----:B------:R-:W-:Y:S02]  /*0670*/  VIMNMX R14, R3, 0x8, PT ;  /* 0x00000008030e7848 */ /* 0x000fe40003fe0100 */
[----:B------:R-:W-:Y:S02]  /*0680*/  IABS R3, R82 ;  /* 0x0000005200037213 */ /* 0x000fe40000000000 */
[----:B------:R-:W-:Y:S02]  /*0690*/  IABS R9, R14 ;  /* 0x0000000e00097213 */ /* 0x000fe40000000000 */
[----:B------:R-:W-:-:S02]  /*06a0*/  MOV R2, R3 ;  /* 0x0000000300027202 */ /* 0x000fc40000000f00 */
[----:B------:R-:W1:Y:S08]  /*06b0*/  I2F.RP R0, R9 ;  /* 0x0000000900007306 */ /* 0x000e700000209400 */
[----:B------:R-:W2:Y:S08]  /*06c0*/  I2F.RP R8, R2 ;  /* 0x0000000200087306 */ /* 0x000eb00000209400 */
[----:B-1----:R-:W1:Y:S08]  /*06d0*/  MUFU.RCP R0, R0 ;  /* 0x0000000000007308 */ /* 0x002e700000001000 */
[----:B--2---:R-:W2:Y:S01]  /*06e0*/  MUFU.RCP R8, R8 ;  /* 0x0000000800087308 */ /* 0x004ea20000001000 */
[----:B-1----:R-:W-:-:S02]  /*06f0*/  IADD3 R5, R0, 0xffffffe, RZ ;  /* 0x0ffffffe00057810 */ /* 0x002fc40007ffe0ff */
[----:B------:R-:W-:-:S05]  /*0700*/  IABS R0, R19 ;  /* 0x0000001300007213 */ /* 0x000fca0000000000 */
[----:B------:R-:W1:Y:S01]  /*0710*/  F2I.FTZ.U32.TRUNC.NTZ R5, R5 ;  /* 0x0000000500057305 */ /* 0x000e62000021f000 */
[----:B--2---:R-:W-:-:S07]  /*0720*/  VIADD R7, R8, 0xffffffe ;  /* 0x0ffffffe08077836 */ /* 0x004fce0000000000 */
[----:B------:R-:W2:Y:S01]  /*0730*/  F2I.FTZ.U32.TRUNC.NTZ R7, R7 ;  /* 0x0000000700077305 */ /* 0x000ea2000021f000 */
[----:B-1----:R-:W-:-:S04]  /*0740*/  IMAD.MOV R6, RZ, RZ, -R5 ;  /* 0x000000ffff067224 */ /* 0x002fc800078e0a05 */
[----:B------:R-:W-:Y:S01]  /*0750*/  IMAD R3, R6, R9, RZ ;  /* 0x0000000906037224 */ /* 0x000fe200078e02ff */
[----:B------:R-:W-:-:S03]  /*0760*/  IABS R6, R14 ;  /* 0x0000000e00067213 */ /* 0x000fc60000000000 */
[----:B------:R-:W-:-:S04]  /*0770*/  IMAD.HI.U32 R4, R5, R3, R4 ;  /* 0x0000000305047227 */ /* 0x000fc800078e0004 */
[----:B------:R-:W-:Y:S02]  /*0780*/  IMAD.MOV R5, RZ, RZ, -R6 ;  /* 0x000000ffff057224 */ /* 0x000fe400078e0a06 */
[----:B------:R-:W-:Y:S01]  /*0790*/  IMAD.HI.U32 R3, R4, R0, RZ ;  /* 0x0000000004037227 */ /* 0x000fe200078e00ff */
[----:B------:R-:W-:-:S03]  /*07a0*/  IABS R4, R97 ;  /* 0x0000006100047213 */ /* 0x000fc60000000000 */
[----:B------:R-:W-:Y:S01]  /*07b0*/  IMAD R0, R3, R5, R0 ;  /* 0x0000000503007224 */ /* 0x000fe200078e0200 */
[----:B------:R-:W-:Y:S01]  /*07c0*/  LOP3.LUT R5, R19, R14, RZ, 0x3c, !PT ;  /* 0x0000000e13057212 */ /* 0x000fe200078e3cff */
[----:B------:R-:W1:Y:S01]  /*07d0*/  I2F.RP R6, R4 ;  /* 0x0000000400067306 */ /* 0x000e620000209400 */
[----:B--2---:R-:W-:Y:S02]  /*07e0*/  IMAD.MOV R11, RZ, RZ, -R7 ;  /* 0x000000ffff0b7224 */ /* 0x004fe400078e0a07 */
[----:B------:R-:W-:Y:S02]  /*07f0*/  ISETP.GT.U32.AND P1, PT, R9, R0, PT ;  /* 0x000000000900720c */ /* 0x000fe40003f24070 */
[----:B------:R-:W-:Y:S01]  /*0800*/  ISETP.GE.AND P2, PT, R5, RZ, PT ;  /* 0x000000ff0500720c */ /* 0x000fe20003f46270 */
[----:B------:R-:W-:-:S10]  /*0810*/  IMAD R11, R11, R2, RZ ;  /* 0x000000020b0b7224 */ /* 0x000fd400078e02ff */
[-C--:B------:R-:W-:Y:S01]  /*0820*/  @!P1 IADD3 R0, R0, -R9.reuse, RZ ;  /* 0x8000000900009210 */ /* 0x080fe20007ffe0ff */
[----:B------:R-:W-:Y:S01]  /*0830*/  @!P1 VIADD R3, R3, 0x1 ;  /* 0x0000000103039836 */ /* 0x000fe20000000000 */
[----:B------:R-:W-:Y:S02]  /*0840*/  ISETP.NE.AND P1, PT, R14, RZ, PT ;  /* 0x000000ff0e00720c */ /* 0x000fe40003f25270 */
[----:B------:R-:W-:Y:S02]  /*0850*/  ISETP.GE.U32.AND P0, PT, R0, R9, PT ;  /* 0x000000090000720c */ /* 0x000fe40003f06070 */
[----:B------:R-:W2:Y:S11]  /*0860*/  S2R R0, SR_TID.X ;  /* 0x0000000000007919 */ /* 0x000eb60000002100 */
[----:B------:R-:W-:-:S05]  /*0870*/  @P0 IADD3 R3, R3, 0x1, RZ ;  /* 0x0000000103030810 */ /* 0x000fca0007ffe0ff */
[----:B------:R-:W-:Y:S02]  /*0880*/  IMAD.MOV.U32 R15, RZ, RZ, R3 ;  /* 0x000000ffff0f7224 */ /* 0x000fe400078e0003 */
[----:B-1----:R1:W3:Y:S03]  /*0890*/  MUFU.RCP R3, R6 ;  /* 0x0000000600037308 */ /* 0x0022e60000001000 */
[----:B------:R-:W-:Y:S02]  /*08a0*/  @!P2 IADD3 R15, -R15, RZ, RZ ;  /* 0x000000ff0f0fa210 */ /* 0x000fe40007ffe1ff */
[----:B------:R-:W-:Y:S01]  /*08b0*/  @!P1 LOP3.LUT R15, RZ, R14, RZ, 0x33, !PT ;  /* 0x0000000eff0f9212 */ /* 0x000fe200078e33ff */
[----:B-1----:R-:W-:-:S04]  /*08c0*/  IMAD.MOV.U32 R6, RZ, RZ, RZ ;  /* 0x000000ffff067224 */ /* 0x002fc800078e00ff */
[C---:B------:R-:W-:Y:S01]  /*08d0*/  IMAD.SHL.U32 R8, R15.reuse, 0x40, RZ ;  /* 0x000000400f087824 */ /* 0x040fe200078e00ff */
[----:B------:R-:W-:Y:S01]  /*08e0*/  IADD3 R15, -R15, RZ, RZ ;  /* 0x000000ff0f0f7210 */ /* 0x000fe20007ffe1ff */
[----:B------:R-:W-:Y:S01]  /*08f0*/  IMAD.HI.U32 R11, R7, R11, R6 ;  /* 0x0000000b070b7227 */ /* 0x000fe200078e0006 */
[----:B--2---:R-:W-:Y:S02]  /*0900*/  LOP3.LUT R7, R0, 0x60, RZ, 0xc0, !PT ;  /* 0x0000006000077812 */ /* 0x004fe400078ec0ff */
[C---:B------:R-:W-:Y:S01]  /*0910*/  IADD3 R20, R8.reuse, 0x1, RZ ;  /* 0x0000000108147810 */ /* 0x040fe20007ffe0ff */
[C---:B------:R-:W-:Y:S01]  /*0920*/  VIADD R21, R8.reuse, 0x2 ;  /* 0x0000000208157836 */ /* 0x040fe20000000000 */
[----:B---3--:R-:W-:Y:S01]  /*0930*/  IADD3 R3, R3, 0xffffffe, RZ ;  /* 0x0ffffffe03037810 */ /* 0x008fe20007ffe0ff */
[----:B------:R-:W-:Y:S01]  /*0940*/  VIADD R23, R8, 0x3f ;  /* 0x0000003f08177836 */ /* 0x000fe20000000000 */
[----:B------:R-:W-:Y:S01]  /*0950*/  IABS R12, R20 ;  /* 0x00000014000c7213 */ /* 0x000fe20000000000 */
[----:B------:R-:W-:Y:S01]  /*0960*/  IMAD.SHL.U32 R9, R0, 0x4, RZ ;  /* 0x0000000400097824 */ /* 0x000fe200078e00ff */
[----:B------:R-:W-:Y:S01]  /*0970*/  IABS R6, R21 ;  /* 0x0000001500067213 */ /* 0x000fe20000000000 */
[----:B------:R1:W2:Y:S01]  /*0980*/  F2I.FTZ.U32.TRUNC.NTZ R13, R3 ;  /* 0x00000003000d7305 */ /* 0x0002a2000021f000 */
[----:B------:R-:W-:Y:S01]  /*0990*/  IABS R17, R23 ;  /* 0x0000001700117213 */ /* 0x000fe20000000000 */
[----:B------:R-:W-:Y:S01]  /*09a0*/  IMAD.HI.U32 R5, R11, R12, RZ ;  /* 0x0000000c0b057227 */ /* 0x000fe200078e00ff */
[----:B------:R-:W-:-:S02]  /*09b0*/  LOP3.LUT R10, R9, 0x7c, RZ, 0xc0, !PT ;  /* 0x0000007c090a7812 */ /* 0x000fc400078ec0ff */
[----:B------:R-:W-:Y:S01]  /*09c0*/  ISETP.GE.AND P0, PT, R20, RZ, PT ;  /* 0x000000ff1400720c */ /* 0x000fe20003f06270 */
[----:B------:R-:W-:Y:S01]  /*09d0*/  IMAD.MOV.U32 R9, RZ, RZ, R6 ;  /* 0x000000ffff097224 */ /* 0x000fe200078e0006 */
[----:B------:R-:W-:Y:S01]  /*09e0*/  ISETP.GE.AND P5, PT, R21, RZ, PT ;  /* 0x000000ff1500720c */ /* 0x000fe20003fa6270 */
[----:B------:R-:W-:Y:S01]  /*09f0*/  IMAD.HI.U32 R6, R11, R17, RZ ;  /* 0x000000110b067227 */ /* 0x000fe200078e00ff */
[C---:B------:R-:W-:Y:S02]  /*0a00*/  IADD3 R28, R8.reuse, 0xd, RZ ;  /* 0x0000000d081c7810 */ /* 0x040fe40007ffe0ff */
[----:B------:R-:W-:Y:S01]  /*0a10*/  IADD3 R26, R8, 0xb, RZ ;  /* 0x0000000b081a7810 */ /* 0x000fe20007ffe0ff */
[----:B------:R-:W-:Y:S01]  /*0a20*/  IMAD R7, R7, 0x100, R10 ;  /* 0x0000010007077824 */ /* 0x000fe200078e020a */
[----:B------:R-:W-:Y:S01]  /*0a30*/  IADD3 R10, -R6, RZ, RZ ;  /* 0x000000ff060a7210 */ /* 0x000fe20007ffe1ff */
[----:B-1----:R-:W-:Y:S01]  /*0a40*/  IMAD.HI.U32 R3, R11, R9, RZ ;  /* 0x000000090b037227 */ /* 0x002fe200078e00ff */
[----:B------:R-:W-:-:S02]  /*0a50*/  IABS R25, R28 ;  /* 0x0000001c00197213 */ /* 0x000fc40000000000 */
[----:B------:R-:W-:Y:S01]  /*0a60*/  IADD3 R36, R8, 0x14, RZ ;  /* 0x0000001408247810 */ /* 0x000fe20007ffe0ff */
[----:B------:R-:W-:Y:S01]  /*0a70*/  IMAD R17, R2, R10, R17 ;  /* 0x0000000a02117224 */ /* 0x000fe200078e0211 */
[C---:B------:R-:W-:Y:S01]  /*0a80*/  IADD3 R35, R8.reuse, 0x13, RZ ;  /* 0x0000001308237810 */ /* 0x040fe20007ffe0ff */
[C---:B------:R-:W-:Y:S01]  /*0a90*/  VIADD R22, R8.reuse, 0x4 ;  /* 0x0000000408167836 */ /* 0x040fe20000000000 */
[----:B------:R-:W-:Y:S01]  /*0aa0*/  IADD3 R38, R8, 0x16, RZ ;  /* 0x0000001608267810 */ /* 0x000fe20007ffe0ff */
[----:B------:R-:W-:Y:S01]  /*0ab0*/  IMAD.MOV R5, RZ, RZ, -R5 ;  /* 0x000000ffff057224 */ /* 0x000fe200078e0a05 */
[----:B------:R-:W-:Y:S01]  /*0ac0*/  ISETP.GT.U32.AND P3, PT, R2, R17, PT ;  /* 0x000000110200720c */ /* 0x000fe20003f64070 */
[----:B------:R-:W-:Y:S01]  /*0ad0*/  IMAD.MOV R3, RZ, RZ, -R3 ;  /* 0x000000ffff037224 */ /* 0x000fe200078e0a03 */
[----:B------:R-:W-:Y:S01]  /*0ae0*/  IABS R16, R22 ;  /* 0x0000001600107213 */ /* 0x000fe20000000000 */
[----:B------:R-:W-:Y:S01]  /*0af0*/  IMAD R15, R14, R15, R19 ;  /* 0x0000000f0e0f7224 */ /* 0x000fe200078e0213 */
[----:B------:R-:W-:Y:S01]  /*0b00*/  IADD3 R19, R8, 0x3, RZ ;  /* 0x0000000308137810 */ /* 0x000fe20007ffe0ff */
[----:B------:R-:W-:Y:S01]  /*0b10*/  IMAD R6, R2, R5, R12 ;  /* 0x0000000502067224 */ /* 0x000fe200078e020c */
[----:B------:R-:W-:Y:S01]  /*0b20*/  IADD3 R37, R8, 0x15, RZ ;  /* 0x0000001508257810 */ /* 0x000fe20007ffe0ff */
[----:B--2---:R-:W-:Y:S01]  /*0b30*/  IMAD.MOV R5, RZ, RZ, -R13 ;  /* 0x000000ffff057224 */ /* 0x004fe200078e0a0d */
[----:B------:R-:W-:Y:S01]  /*0b40*/  IABS R14, R19 ;  /* 0x00000013000e7213 */ /* 0x000fe20000000000 */
[C---:B------:R-:W-:Y:S01]  /*0b50*/  IMAD R9, R2.reuse, R3, R9 ;  /* 0x0000000302097224 */ /* 0x040fe200078e0209 */
[----:B------:R-:W-:Y:S01]  /*0b60*/  ISETP.GT.U32.AND P1, PT, R2, R6, PT ;  /* 0x000000060200720c */ /* 0x000fe20003f24070 */
[----:B------:R-:W-:Y:S01]  /*0b70*/  IMAD R3, R5, R4, RZ ;  /* 0x0000000405037224 */ /* 0x000fe200078e02ff */
[----:B------:R-:W-:Y:S01]  /*0b80*/  IADD3 R15, R18, R15, RZ ;  /* 0x0000000f120f7210 */ /* 0x000fe20007ffe0ff */
[----:B------:R-:W-:Y:S01]  /*0b90*/  @!P3 IMAD.IADD R17, R17, 0x1, -R2 ;  /* 0x000000011111b824 */ /* 0x000fe200078e0a02 */
[C---:B------:R-:W-:Y:S01]  /*0ba0*/  ISETP.GT.U32.AND P2, PT, R2.reuse, R9, PT ;  /* 0x000000090200720c */ /* 0x040fe20003f44070 */
[----:B------:R-:W-:Y:S01]  /*0bb0*/  IMAD.MOV.U32 R12, RZ, RZ, RZ ;  /* 0x000000ffff0c7224 */ /* 0x000fe200078e00ff */
[----:B------:R-:W-:Y:S01]  /*0bc0*/  IABS R34, R38 ;  /* 0x0000002600227213 */ /* 0x000fe20000000000 */
[----:B------:R-:W-:Y:S01]  /*0bd0*/  IMAD.HI.U32 R10, R11, R16, RZ ;  /* 0x000000100b0a7227 */ /* 0x000fe200078e00ff */
[----:B------:R-:W-:-:S02]  /*0be0*/  ISETP.GT.U32.AND P4, PT, R2, R17, PT ;  /* 0x000000110200720c */ /* 0x000fc40003f84070 */
[C---:B------:R-:W-:Y:S01]  /*0bf0*/  IADD3 R46, R8.reuse, 0x20, RZ ;  /* 0x00000020082e7810 */ /* 0x040fe20007ffe0ff */
[----:B------:R-:W-:Y:S01]  /*0c00*/  IMAD.HI.U32 R5, R11, R14, RZ ;  /* 0x0000000e0b057227 */ /* 0x000fe200078e00ff */
[C---:B------:R-:W-:Y:S02]  /*0c10*/  IADD3 R51, R8.reuse, 0x23, RZ ;  /* 0x0000002308337810 */ /* 0x040fe40007ffe0ff */
[----:B------:R-:W-:Y:S01]  /*0c20*/  IADD3 R54, R8, 0x26, RZ ;  /* 0x0000002608367810 */ /* 0x000fe20007ffe0ff */
[----:B------:R-:W-:Y:S01]  /*0c30*/  IMAD.HI.U32 R3, R13, R3, R12 ;  /* 0x000000030d037227 */ /* 0x000fe200078e000c */
[----:B------:R-:W-:Y:S02]  /*0c40*/  IADD3 R13, -R10, RZ, RZ ;  /* 0x000000ff0a0d7210 */ /* 0x000fe40007ffe1ff */
[C---:B------:R-:W-:Y:S01]  /*0c50*/  IADD3 R74, R8.reuse, 0x37, RZ ;  /* 0x00000037084a7810 */ /* 0x040fe20007ffe0ff */
[----:B------:R-:W-:Y:S01]  /*0c60*/  IMAD.MOV R5, RZ, RZ, -R5 ;  /* 0x000000ffff057224 */ /* 0x000fe200078e0a05 */
[----:B------:R-:W-:Y:S01]  /*0c70*/  IADD3 R78, R8, 0x3b, RZ ;  /* 0x0000003b084e7810 */ /* 0x000fe20007ffe0ff */
[C---:B------:R-:W-:Y:S01]  /*0c80*/  IMAD R12, R2.reuse, R13, R16 ;  /* 0x0000000d020c7224 */ /* 0x040fe200078e0210 */
[----:B------:R-:W-:Y:S01]  /*0c90*/  IABS R69, R74 ;  /* 0x0000004a00457213 */ /* 0x000fe20000000000 */
[----:B------:R-:W-:Y:S01]  /*0ca0*/  IMAD R10, R2, R5, R14 ;  /* 0x00000005020a7224 */ /* 0x000fe200078e020e */
[----:B------:R-:W-:Y:S01]  /*0cb0*/  IADD3 R5, R8, 0x5, RZ ;  /* 0x0000000508057810 */ /* 0x000fe20007ffe0ff */
[--C-:B------:R-:W-:Y:S01]  /*0cc0*/  @!P2 IMAD.IADD R9, R9, 0x1, -R2.reuse ;  /* 0x000000010909a824 */ /* 0x100fe200078e0a02 */
[----:B------:R-:W-:Y:S01]  /*0cd0*/  LOP3.LUT R252, R0, 0x7f, RZ, 0xc0, !PT ;  /* 0x0000007f00fc7812 */ /* 0x000fe200078ec0ff */
[--C-:B------:R-:W-:Y:S01]  /*0ce0*/  @!P4 IMAD.IADD R17, R17, 0x1, -R2.reuse ;  /* 0x000000011111c824 */ /* 0x100fe200078e0a02 */
[----:B------:R-:W-:Y:S01]  /*0cf0*/  ISETP.GT.U32.AND P4, PT, R2, R12, PT ;  /* 0x0000000c0200720c */ /* 0x000fe20003f84070 */
[----:B------:R-:W-:Y:S01]  /*0d00*/  @!P1 IMAD.IADD R6, R6, 0x1, -R2 ;  /* 0x0000000106069824 */ /* 0x000fe200078e0a02 */
[----:B------:R-:W-:Y:S01]  /*0d10*/  ISETP.GT.U32.AND P2, PT, R2, R10, PT ;  /* 0x0000000a0200720c */ /* 0x000fe20003f44070 */
[----:B------:R-:W-:Y:S01]  /*0d20*/  VIADD R20, R8, 0x6 ;  /* 0x0000000608147836 */ /* 0x000fe20000000000 */
[----:B------:R-:W-:Y:S01]  /*0d30*/  ISETP.GT.U32.AND P6, PT, R2, R9, PT ;  /* 0x000000090200720c */ /* 0x000fe20003fc4070 */
[C---:B------:R-:W-:Y:S01]  /*0d40*/  VIADD R27, R8.reuse, 0xc ;  /* 0x0000000c081b7836 */ /* 0x040fe20000000000 */
[----:B------:R-:W-:Y:S01]  /*0d50*/  IABS R16, R5 ;  /* 0x0000000500107213 */ /* 0x000fe20000000000 */
[C---:B------:R-:W-:Y:S01]  /*0d60*/  VIADD R32, R8.reuse, 0x11 ;  /* 0x0000001108207836 */ /* 0x040fe20000000000 */
[----:B------:R-:W-:Y:S01]  /*0d70*/  ISETP.GE.AND P1, PT, R23, RZ, PT ;  /* 0x000000ff1700720c */ /* 0x000fe20003f26270 */
[----:B------:R-:W-:Y:S01]  /*0d80*/  VIADD R33, R8, 0x12 ;  /* 0x0000001208217836 */ /* 0x000fe20000000000 */
[----:B------:R-:W-:Y:S01]  /*0d90*/  ISETP.GT.U32.AND P3, PT, R2, R6, PT ;  /* 0x000000060200720c */ /* 0x000fe20003f64070 */
[----:B------:R-:W-:Y:S01]  /*0da0*/  IMAD.HI.U32 R13, R11, R16, RZ ;  /* 0x000000100b0d7227 */ /* 0x000fe200078e00ff */
[----:B------:R-:W-:-:S02]  /*0db0*/  IABS R18, R20 ;  /* 0x0000001400127213 */ /* 0x000fc40000000000 */
[----:B------:R-:W-:Y:S01]  /*0dc0*/  IABS R24, R27 ;  /* 0x0000001b00187213 */ /* 0x000fe20000000000 */
[----:B------:R-:W-:Y:S01]  /*0dd0*/  IMAD.MOV R13, RZ, RZ, -R13 ;  /* 0x000000ffff0d7224 */ /* 0x000fe200078e0a0d */
[----:B------:R-:W-:Y:S01]  /*0de0*/  IABS R23, R26 ;  /* 0x0000001a00177213 */ /* 0x000fe20000000000 */
[--C-:B------:R-:W-:Y:S01]  /*0df0*/  @!P4 IMAD.IADD R12, R12, 0x1, -R2.reuse ;  /* 0x000000010c0cc824 */ /* 0x100fe200078e0a02 */
[----:B------:R-:W-:Y:S01]  /*0e00*/  IABS R29, R32 ;  /* 0x00000020001d7213 */ /* 0x000fe20000000000 */
[--C-:B------:R-:W-:Y:S01]  /*0e10*/  @!P2 IMAD.IADD R10, R10, 0x1, -R2.reuse ;  /* 0x000000010a0aa824 */ /* 0x100fe200078e0a02 */
[----:B------:R-:W-:Y:S01]  /*0e20*/  ISETP.GE.AND P2, PT, R5, RZ, PT ;  /* 0x000000ff0500720c */ /* 0x000fe20003f46270 */
[----:B------:R-:W-:Y:S01]  /*0e30*/  @!P6 IMAD.IADD R9, R9, 0x1, -R2 ;  /* 0x000000010909e824 */ /* 0x000fe200078e0a02 */
[----:B------:R-:W-:Y:S01]  /*0e40*/  MOV R5, R17 ;  /* 0x0000001100057202 */ /* 0x000fe20000000f00 */
[C---:B------:R-:W-:Y:S01]  /*0e50*/  IMAD R13, R2.reuse, R13, R16 ;  /* 0x0000000d020d7224 */ /* 0x040fe200078e0210 */
[----:B------:R-:W-:Y:S01]  /*0e60*/  ISETP.GT.U32.AND P4, PT, R2, R12, PT ;  /* 0x0000000c0200720c */ /* 0x000fe20003f84070 */
[----:B------:R-:W-:Y:S01]  /*0e70*/  IMAD.HI.U32 R14, R11, R18, RZ ;  /* 0x000000120b0e7227 */ /* 0x000fe200078e00ff */
[----:B------:R-:W-:-:S02]  /*0e80*/  @!P1 IADD3 R5, -R5, RZ, RZ ;  /* 0x000000ff05059210 */ /* 0x000fc40007ffe1ff */
[C---:B------:R-:W-:Y:S01]  /*0e90*/  ISETP.GT.U32.AND P1, PT, R2.reuse, R10, PT ;  /* 0x0000000a0200720c */ /* 0x040fe20003f24070 */
[----:B------:R-:W-:Y:S01]  /*0ea0*/  @!P5 IMAD.MOV R9, RZ, RZ, -R9 ;  /* 0x000000ffff09d224 */ /* 0x000fe200078e0a09 */
[----:B------:R-:W-:Y:S01]  /*0eb0*/  ISETP.GT.U32.AND P5, PT, R2, R13, PT ;  /* 0x0000000d0200720c */ /* 0x000fe20003fa4070 */
[----:B------:R-:W-:Y:S01]  /*0ec0*/  IMAD.MOV R17, RZ, RZ, -R14 ;  /* 0x000000ffff117224 */ /* 0x000fe200078e0a0e */
[----:B------:R-:W-:Y:S01]  /*0ed0*/  @!P3 IADD3 R6, R6, -R2, RZ ;  /* 0x800000020606b210 */ /* 0x000fe20007ffe0ff */
[----:B------:R-:W-:Y:S01]  /*0ee0*/  VIADD R31, R8, 0x10 ;  /* 0x00000010081f7836 */ /* 0x000fe20000000000 */
[----:B------:R-:W-:Y:S01]  /*0ef0*/  ISETP.GE.AND P3, PT, R19, RZ, PT ;  /* 0x000000ff1300720c */ /* 0x000fe20003f66270 */
[----:B------:R-:W-:Y:S01]  /*0f00*/  IMAD R14, R2, R17, R18 ;  /* 0x00000011020e7224 */ /* 0x000fe200078e0212 */
[----:B------:R-:W-:Y:S01]  /*0f10*/  IADD3 R16, R8, 0x7, RZ ;  /* 0x0000000708107810 */ /* 0x000fe20007ffe0ff */
[--C-:B------:R-:W-:Y:S01]  /*0f20*/  @!P4 IMAD.IADD R12, R12, 0x1, -R2.reuse ;  /* 0x000000010c0cc824 */ /* 0x100fe200078e0a02 */
[----:B------:R-:W-:Y:S01]  /*0f30*/  ISETP.GE.AND P6, PT, R22, RZ, PT ;  /* 0x000000ff1600720c */ /* 0x000fe20003fc6270 */
[----:B------:R-:W-:Y:S01]  /*0f40*/  VIADD R17, R8, 0x8 ;  /* 0x0000000808117836 */ /* 0x000fe20000000000 */
[----:B------:R-:W-:Y:S01]  /*0f50*/  ISETP.GT.U32.AND P4, PT, R2, R14, PT ;  /* 0x0000000e0200720c */ /* 0x000fe20003f84070 */
[----:B------:R-:W-:Y:S01]  /*0f60*/  @!P1 IMAD.IADD R10, R10, 0x1, -R2 ;  /* 0x000000010a0a9824 */ /* 0x000fe200078e0a02 */
[----:B------:R-:W-:Y:S01]  /*0f70*/  IABS R19, R16 ;  /* 0x0000001000137213 */ /* 0x000fe20000000000 */
[----:B------:R-:W-:Y:S01]  /*0f80*/  @!P0 IMAD.MOV R6, RZ, RZ, -R6 ;  /* 0x000000ffff068224 */ /* 0x000fe200078e0a06 */
[----:B------:R-:W-:Y:S01]  /*0f90*/  @!P5 IADD3 R13, R13, -R2, RZ ;  /* 0x800000020d0dd210 */ /* 0x000fe20007ffe0ff */
[----:B------:R-:W-:Y:S01]  /*0fa0*/  VIADD R39, R8, 0x17 ;  /* 0x0000001708277836 */ /* 0x000fe20000000000 */
[----:B------:R-:W-:Y:S01]  /*0fb0*/  ISETP.GE.AND P1, PT, R16, RZ, PT ;  /* 0x000000ff1000720c */ /* 0x000fe20003f26270 */
[----:B------:R-:W-:Y:S01]  /*0fc0*/  @!P3 IMAD.MOV R10, RZ, RZ, -R10 ;  /* 0x000000ffff0ab224 */ /* 0x000fe200078e0a0a */
[----:B------:R-:W-:Y:S01]  /*0fd0*/  ISETP.GT.U32.AND P3, PT, R2, R13, PT ;  /* 0x0000000d0200720c */ /* 0x000fe20003f64070 */
[----:B------:R-:W-:Y:S01]  /*0fe0*/  IMAD.HI.U32 R16, R11, R19, RZ ;  /* 0x000000130b107227 */ /* 0x000fe200078e00ff */
[----:B------:R-:W-:-:S02]  /*0ff0*/  IADD3 R22, R8, 0x9, RZ ;  /* 0x0000000908167810 */ /* 0x000fc40007ffe0ff */
[----:B------:R-:W-:Y:S01]  /*1000*/  ISETP.GE.AND P0, PT, R20, RZ, PT ;  /* 0x000000ff1400720c */ /* 0x000fe20003f06270 */
[----:B------:R-:W-:Y:S01]  /*1010*/  @!P4 IMAD.IADD R14, R14, 0x1, -R2 ;  /* 0x000000010e0ec824 */ /* 0x000fe200078e0a02 */
[----:B------:R-:W-:Y:S01]  /*1020*/  IADD3 R16, -R16, RZ, RZ ;  /* 0x000000ff10107210 */ /* 0x000fe20007ffe1ff */
[----:B------:R-:W-:Y:S01]  /*1030*/  @!P6 IMAD.MOV R12, RZ, RZ, -R12 ;  /* 0x000000ffff0ce224 */ /* 0x000fe200078e0a0c */
[----:B------:R-:W-:Y:S01]  /*1040*/  IABS R20, R17 ;  /* 0x0000001100147213 */ /* 0x000fe20000000000 */
[----:B------:R-:W-:Y:S01]  /*1050*/  VIADD R43, R8, 0x1c ;  /* 0x0000001c082b7836 */ /* 0x000fe20000000000 */
[----:B------:R-:W-:Y:S01]  /*1060*/  IABS R21, R22 ;  /* 0x0000001600157213 */ /* 0x000fe20000000000 */
[C---:B------:R-:W-:Y:S01]  /*1070*/  IMAD R16, R2.reuse, R16, R19 ;  /* 0x0000001002107224 */ /* 0x040fe200078e0213 */
[----:B------:R-:W-:Y:S01]  /*1080*/  ISETP.GE.AND P5, PT, R17, RZ, PT ;  /* 0x000000ff1100720c */ /* 0x000fe20003fa6270 */
[----:B------:R-:W-:Y:S01]  /*1090*/  IMAD.HI.U32 R17, R11, R20, RZ ;  /* 0x000000140b117227 */ /* 0x000fe200078e00ff */
[----:B------:R-:W-:-:S02]  /*10a0*/  ISETP.GT.U32.AND P4, PT, R2, R14, PT ;  /* 0x0000000e0200720c */ /* 0x000fc40003f84070 */
[----:B------:R-:W-:Y:S01]  /*10b0*/  ISETP.GE.AND P6, PT, R22, RZ, PT ;  /* 0x000000ff1600720c */ /* 0x000fe20003fc6270 */
[----:B------:R-:W-:Y:S01]  /*10c0*/  IMAD.HI.U32 R18, R11, R21, RZ ;  /* 0x000000150b127227 */ /* 0x000fe200078e00ff */
[----:B------:R-:W-:Y:S02]  /*10d0*/  IABS R30, R33 ;  /* 0x00000021001e7213 */ /* 0x000fe40000000000 */
[----:B------:R-:W-:Y:S01]  /*10e0*/  LEA R105, R15, R252, 0x9 ;  /* 0x000000fc0f697211 */ /* 0x000fe200078e48ff */
[----:B------:R-:W-:Y:S01]  /*10f0*/  @!P3 IMAD.IADD R13, R13, 0x1, -R2 ;  /* 0x000000010d0db824 */ /* 0x000fe200078e0a02 */
[----:B------:R-:W-:Y:S01]  /*1100*/  ISETP.GT.U32.AND P3, PT, R2, R16, PT ;  /* 0x000000100200720c */ /* 0x000fe20003f64070 */
[----:B------:R-:W-:Y:S01]  /*1110*/  IMAD.MOV R17, RZ, RZ, -R17 ;  /* 0x000000ffff117224 */ /* 0x000fe200078e0a11 */
[----:B------:R-:W-:Y:S01]  /*1120*/  IADD3 R18, -R18, RZ, RZ ;  /* 0x000000ff12127210 */ /* 0x000fe20007ffe1ff */
[----:B------:R-:W-:Y:S01]  /*1130*/  VIADD R22, R8, 0xa ;  /* 0x0000000a08167836 */ /* 0x000fe20000000000 */
[----:B------:R-:W-:Y:S01]  /*1140*/  STL [R1+0xd10], R105 ;  /* 0x000d106901007387 */ /* 0x000fe20000100800 */
[----:B------:R-:W-:-:S02]  /*1150*/  IMAD R17, R2, R17, R20 ;  /* 0x0000001102117224 */ /* 0x000fc400078e0214 */
[----:B------:R-:W-:Y:S01]  /*1160*/  IMAD R18, R2, R18, R21 ;  /* 0x0000001202127224 */ /* 0x000fe200078e0215 */
[----:B------:R-:W-:Y:S01]  /*1170*/  IABS R20, R22 ;  /* 0x0000001600147213 */ /* 0x000fe20000000000 */
[--C-:B------:R-:W-:Y:S01]  /*1180*/  @!P4 IMAD.IADD R14, R14, 0x1, -R2.reuse ;  /* 0x000000010e0ec824 */ /* 0x100fe200078e0a02 */
[----:B------:R-:W-:Y:S01]  /*1190*/  ISETP.GT.U32.AND P4, PT, R2, R17, PT ;  /* 0x000000110200720c */ /* 0x000fe20003f84070 */
[----:B------:R-:W-:Y:S02]  /*11a0*/  @!P2 IMAD.MOV R13, RZ, RZ, -R13 ;  /* 0x000000ffff0da224 */ /* 0x000fe400078e0a0d */
[----:B------:R-:W-:Y:S01]  /*11b0*/  @!P3 IMAD.IADD R16, R16, 0x1, -R2 ;  /* 0x000000011010b824 */ /* 0x000fe200078e0a02 */
[----:B------:R-:W-:Y:S01]  /*11c0*/  ISETP.GT.U32.AND P3, PT, R2, R18, PT ;  /* 0x000000120200720c */ /* 0x000fe20003f64070 */
[----:B------:R-:W-:-:S03]  /*11d0*/  IMAD.HI.U32 R21, R11, R24, RZ ;  /* 0x000000180b157227 */ /* 0x000fc600078e00ff */
[----:B------:R-:W-:Y:S01]  /*11e0*/  ISETP.GT.U32.AND P2, PT, R2, R16, PT ;  /* 0x000000100200720c */ /* 0x000fe20003f44070 */
[----:B------:R-:W-:Y:S01]  /*11f0*/  IMAD.HI.U32 R19, R11, R20, RZ ;  /* 0x000000140b137227 */ /* 0x000fe200078e00ff */
[----:B------:R-:W-:-:S03]  /*1200*/  IADD3 R21, -R21, RZ, RZ ;  /* 0x000000ff15157210 */ /* 0x000fc60007ffe1ff */
[-C--:B------:R-:W-:Y:S01]  /*1210*/  @!P4 IADD3 R17, R17, -R2.reuse, RZ ;  /* 0x800000021111c210 */ /* 0x080fe20007ffe0ff */
[----:B------:R-:W-:Y:S01]  /*1220*/  @!P0 IMAD.MOV R14, RZ, RZ, -R14 ;  /* 0x000000ffff0e8224 */ /* 0x000fe200078e0a0e */
[----:B------:R-:W-:Y:S01]  /*1230*/  ISETP.GE.AND P0, PT, R22, RZ, PT ;  /* 0x000000ff1600720c */ /* 0x000fe20003f06270 */
[----:B------:R-:W-:Y:S01]  /*1240*/  IMAD.MOV R19, RZ, RZ, -R19 ;  /* 0x000000ffff137224 */ /* 0x000fe200078e0a13 */
[----:B------:R-:W-:Y:S01]  /*1250*/  ISETP.GT.U32.AND P4, PT, R2, R17, PT ;  /* 0x000000110200720c */ /* 0x000fe20003f84070 */
[----:B------:R-:W-:Y:S02]  /*1260*/  @!P3 IMAD.IADD R18, R18, 0x1, -R2 ;  /* 0x000000011212b824 */ /* 0x000fe400078e0a02 */
[----:B------:R-:W-:Y:S01]  /*1270*/  IMAD.HI.U32 R22, R11, R25, RZ ;  /* 0x000000190b167227 */ /* 0x000fe200078e00ff */
[----:B------:R-:W-:Y:S02]  /*1280*/  @!P2 IADD3 R16, R16, -R2, RZ ;  /* 0x800000021010a210 */ /* 0x000fe40007ffe0ff */
[C---:B------:R-:W-:Y:S01]  /*1290*/  ISETP.GT.U32.AND P3, PT, R2.reuse, R18, PT ;  /* 0x000000120200720c */ /* 0x040fe20003f64070 */
[----:B------:R-:W-:-:S02]  /*12a0*/  IMAD R19, R2, R19, R20 ;  /* 0x0000001302137224 */ /* 0x000fc400078e0214 */
[----:B------:R-:W-:Y:S02]  /*12b0*/  IMAD.MOV R22, RZ, RZ, -R22 ;  /* 0x000000ffff167224 */ /* 0x000fe400078e0a16 */
[C---:B------:R-:W-:Y:S01]  /*12c0*/  IMAD R21, R2.reuse, R21, R24 ;  /* 0x0000001502157224 */ /* 0x040fe200078e0218 */
[----:B------:R-:W-:Y:S01]  /*12d0*/  ISETP.GT.U32.AND P2, PT, R2, R19, PT ;  /* 0x000000130200720c */ /* 0x000fe20003f44070 */
[----:B------:R-:W-:Y:S01]  /*12e0*/  @!P4 IMAD.IADD R17, R17, 0x1, -R2 ;  /* 0x000000011111c824 */ /* 0x000fe200078e0a02 */
[----:B------:R-:W-:Y:S01]  /*12f0*/  ISETP.GE.AND P4, PT, R26, RZ, PT ;  /* 0x000000ff1a00720c */ /* 0x000fe20003f86270 */
[----:B------:R-:W-:Y:S01]  /*1300*/  IMAD.HI.U32 R20, R11, R23, RZ ;  /* 0x000000170b147227 */ /* 0x000fe200078e00ff */
[----:B------:R-:W-:-:S03]  /*1310*/  IADD3 R26, R8, 0xe, RZ ;  /* 0x0000000e081a7810 */ /* 0x000fc60007ffe0ff */
[----:B------:R-:W-:Y:S01]  /*1320*/  IMAD R22, R2, R22, R25 ;  /* 0x0000001602167224 */ /* 0x000fe200078e0219 */
[----:B------:R-:W-:Y:S01]  /*1330*/  @!P3 IADD3 R18, R18, -R2, RZ ;  /* 0x800000021212b210 */ /* 0x000fe20007ffe0ff */
[----:B------:R-:W-:Y:S01]  /*1340*/  IMAD.MOV R20, RZ, RZ, -R20 ;  /* 0x000000ffff147224 */ /* 0x000fe200078e0a14 */
[C---:B------:R-:W-:Y:S01]  /*1350*/  ISETP.GT.U32.AND P3, PT, R2.reuse, R21, PT ;  /* 0x000000150200720c */ /* 0x040fe20003f64070 */
[----:B------:R-:W-:Y:S01]  /*1360*/  @!P5 IMAD.MOV R17, RZ, RZ, -R17 ;  /* 0x000000ffff11d224 */ /* 0x000fe200078e0a11 */
[----:B------:R-:W-:Y:S01]  /*1370*/  IABS R24, R26 ;  /* 0x0000001a00187213 */ /* 0x000fe20000000000 */
[----:B------:R-:W-:Y:S01]  /*1380*/  IMAD R20, R2, R20, R23 ;  /* 0x0000001402147224 */ /* 0x000fe200078e0217 */
[----:B------:R-:W-:Y:S01]  /*1390*/  @!P6 IADD3 R18, -R18, RZ, RZ ;  /* 0x000000ff1212e210 */ /* 0x000fe20007ffe1ff */
[----:B------:R-:W-:Y:S01]  /*13a0*/  @!P1 IMAD.MOV R16, RZ, RZ, -R16 ;  /* 0x000000ffff109224 */ /* 0x000fe200078e0a10 */
[----:B------:R-:W-:Y:S01]  /*13b0*/  ISETP.GT.U32.AND P6, PT, R2, R22, PT ;  /* 0x000000160200720c */ /* 0x000fe20003fc4070 */
[----:B------:R-:W-:Y:S01]  /*13c0*/  IMAD.HI.U32 R23, R11, R24, RZ ;  /* 0x000000180b177227 */ /* 0x000fe200078e00ff */
[----:B------:R-:W-:-:S02]  /*13d0*/  ISETP.GE.AND P5, PT, R27, RZ, PT ;  /* 0x000000ff1b00720c */ /* 0x000fc40003fa6270 */
[----:B------:R-:W-:Y:S01]  /*13e0*/  ISETP.GT.U32.AND P1, PT, R2, R20, PT ;  /* 0x000000140200720c */ /* 0x000fe20003f24070 */
[----:B------:R-:W-:Y:S01]  /*13f0*/  VIADD R27, R8, 0xf ;  /* 0x0000000f081b7836 */ /* 0x000fe20000000000 */
[----:B------:R-:W-:Y:S01]  /*1400*/  IADD3 R23, -R23, RZ, RZ ;  /* 0x000000ff17177210 */ /* 0x000fe20007ffe1ff */
[--C-:B------:R-:W-:Y:S02]  /*1410*/  @!P2 IMAD.IADD R19, R19, 0x1, -R2.reuse ;  /* 0x000000011313a824 */ /* 0x100fe400078e0a02 */
[----:B------:R-:W-:Y:S01]  /*1420*/  @!P3 IMAD.IADD R21, R21, 0x1, -R2 ;  /* 0x000000011515b824 */ /* 0x000fe200078e0a02 */
[----:B------:R-:W-:Y:S01]  /*1430*/  IABS R25, R27 ;  /* 0x0000001b00197213 */ /* 0x000fe20000000000 */
[C---:B------:R-:W-:Y:S01]  /*1440*/  IMAD R23, R2.reuse, R23, R24 ;  /* 0x0000001702177224 */ /* 0x040fe200078e0218 */
[----:B------:R-:W-:Y:S01]  /*1450*/  ISETP.GT.U32.AND P2, PT, R2, R19, PT ;  /* 0x000000130200720c */ /* 0x000fe20003f44070 */
[----:B------:R-:W-:Y:S01]  /*1460*/  @!P6 IMAD.IADD R22, R22, 0x1, -R2 ;  /* 0x000000011616e824 */ /* 0x000fe200078e0a02 */
[----:B------:R-:W-:Y:S01]  /*1470*/  ISETP.GT.U32.AND P6, PT, R2, R21, PT ;  /* 0x000000150200720c */ /* 0x000fe20003fc4070 */
[----:B------:R-:W-:-:S04]  /*1480*/  IMAD.HI.U32 R24, R11, R25, RZ ;  /* 0x000000190b187227 */ /* 0x000fc800078e00ff */
[----:B------:R-:W-:Y:S01]  /*1490*/  @!P1 IMAD.IADD R20, R20, 0x1, -R2 ;  /* 0x0000000114149824 */ /* 0x000fe200078e0a02 */
[----:B------:R-:W-:Y:S01]  /*14a0*/  IADD3 R24, -R24, RZ, RZ ;  /* 0x000000ff18187210 */ /* 0x000fe20007ffe1ff */
[----:B------:R-:W-:Y:S01]  /*14b0*/  VIADD R40, R8, 0x1b ;  /* 0x0000001b08287836 */ /* 0x000fe20000000000 */
[----:B------:R-:W-:Y:S01]  /*14c0*/  ISETP.GE.AND P1, PT, R26, RZ, PT ;  /* 0x000000ff1a00720c */ /* 0x000fe20003f26270 */
[----:B------:R-:W-:Y:S01]  /*14d0*/  IMAD.HI.U32 R26, R11, R29, RZ ;  /* 0x0000001d0b1a7227 */ /* 0x000fe200078e00ff */
[----:B------:R-:W-:-:S03]  /*14e0*/  ISETP.GT.U32.AND P3, PT, R2, R20, PT ;  /* 0x000000140200720c */ /* 0x000fc60003f64070 */
[----:B------:R-:W-:Y:S01]  /*14f0*/  IMAD R24, R2, R24, R25 ;  /* 0x0000001802187224 */ /* 0x000fe200078e0219 */
[----:B------:R-:W-:Y:S01]  /*1500*/  @!P6 IADD3 R21, R21, -R2, RZ ;  /* 0x800000021515e210 */ /* 0x000fe20007ffe0ff */
[----:B------:R-:W-:Y:S01]  /*1510*/  @!P2 IMAD.IADD R19, R19, 0x1, -R2 ;  /* 0x000000011313a824 */ /* 0x000fe200078e0a02 */
[----:B------:R-:W-:Y:S01]  /*1520*/  ISETP.GE.AND P2, PT, R28, RZ, PT ;  /* 0x000000ff1c00720c */ /* 0x000fe20003f46270 */
[----:B------:R-:W-:Y:S01]  /*1530*/  IMAD.MOV R26, RZ, RZ, -R26 ;  /* 0x000000ffff1a7224 */ /* 0x000fe200078e0a1a */
[C---:B------:R-:W-:Y:S01]  /*1540*/  ISETP.GT.U32.AND P6, PT, R2.reuse, R24, PT ;  /* 0x000000180200720c */ /* 0x040fe20003fc4070 */
[----:B------:R-:W-:Y:S01]  /*1550*/  @!P5 IMAD.MOV R21, RZ, RZ, -R21 ;  /* 0x000000ffff15d224 */ /* 0x000fe200078e0a15 */
[----:B------:R-:W-:Y:S01]  /*1560*/  @!P0 IADD3 R19, -R19, RZ, RZ ;  /* 0x000000ff13138210 */ /* 0x000fe20007ffe1ff */
[C---:B------:R-:W-:Y:S01]  /*1570*/  IMAD R26, R2.reuse, R26, R29 ;  /* 0x0000001a021a7224 */ /* 0x040fe200078e021d */
[----:B------:R-:W-:Y:S01]  /*1580*/  ISETP.GT.U32.AND P0, PT, R2, R22, PT ;  /* 0x000000160200720c */ /* 0x000fe20003f04070 */
[--C-:B------:R-:W-:Y:S01]  /*1590*/  @!P3 IMAD.IADD R20, R20, 0x1, -R2.reuse ;  /* 0x000000011414b824 */ /* 0x100fe200078e0a02 */
[----:B------:R-:W-:Y:S01]  /*15a0*/  ISETP.GT.U32.AND P3, PT, R2, R23, PT ;  /* 0x000000170200720c */ /* 0x000fe20003f64070 */
[C---:B------:R-:W-:Y:S01]  /*15b0*/  VIADD R44, R8.reuse, 0x1e ;  /* 0x0000001e082c7836 */ /* 0x040fe20000000000 */
[----:B------:R-:W-:Y:S01]  /*15c0*/  IABS R28, R31 ;  /* 0x0000001f001c7213 */ /* 0x000fe20000000000 */
[----:B------:R-:W-:Y:S01]  /*15d0*/  VIADD R45, R8, 0x1f ;  /* 0x0000001f082d7836 */ /* 0x000fe20000000000 */
[----:B------:R-:W-:Y:S01]  /*15e0*/  @!P4 IADD3 R20, -R20, RZ, RZ ;  /* 0x000000ff1414c210 */ /* 0x000fe20007ffe1ff */
[----:B------:R-:W-:Y:S01]  /*15f0*/  VIADD R47, R8, 0x21 ;  /* 0x00000021082f7836 */ /* 0x000fe20000000000 */
[----:B------:R-:W-:Y:S01]  /*1600*/  IABS R41, R44 ;  /* 0x0000002c00297213 */ /* 0x000fe20000000000 */
[----:B------:R-:W-:Y:S01]  /*1610*/  @!P6 IMAD.IADD R24, R24, 0x1, -R2 ;  /* 0x000000011818e824 */ /* 0x000fe200078e0a02 */
[----:B------:R-:W-:Y:S01]  /*1620*/  IABS R42, R45 ;  /* 0x0000002d002a7213 */ /* 0x000fe20000000000 */
[----:B------:R-:W-:-:S03]  /*1630*/  IMAD.HI.U32 R25, R11, R28, RZ ;  /* 0x0000001c0b197227 */ /* 0x000fc600078e00ff */
[----:B------:R-:W-:Y:S01]  /*1640*/  ISETP.GT.U32.AND P6, PT, R2, R24, PT ;  /* 0x000000180200720c */ /* 0x000fe20003fc4070 */
[----:B------:R-:W-:Y:S01]  /*1650*/  @!P0 IMAD.IADD R22, R22, 0x1, -R2 ;  /* 0x0000000116168824 */ /* 0x000fe200078e0a02 */
[----:B------:R-:W-:Y:S01]  /*1660*/  ISETP.GE.AND P0, PT, R27, RZ, PT ;  /* 0x000000ff1b00720c */ /* 0x000fe20003f06270 */
[----:B------:R-:W-:Y:S01]  /*1670*/  IMAD.HI.U32 R27, R11, R30, RZ ;  /* 0x0000001e0b1b7227 */ /* 0x000fe200078e00ff */
[----:B------:R-:W-:-:S03]  /*1680*/  IADD3 R25, -R25, RZ, RZ ;  /* 0x000000ff19197210 */ /* 0x000fc60007ffe1ff */
[----:B------:R-:W-:Y:S01]  /*1690*/  @!P3 IMAD.IADD R23, R23, 0x1, -R2 ;  /* 0x000000011717b824 */ /* 0x000fe200078e0a02 */
[----:B------:R-:W-:Y:S01]  /*16a0*/  ISETP.GE.AND P3, PT, R31, RZ, PT ;  /* 0x000000ff1f00720c */ /* 0x000fe20003f66270 */
[----:B------:R-:W-:Y:S02]  /*16b0*/  IMAD.MOV R27, RZ, RZ, -R27 ;  /* 0x000000ffff1b7224 */ /* 0x000fe400078e0a1b */
[----:B------:R-:W-:Y:S01]  /*16c0*/  @!P2 IMAD.MOV R22, RZ, RZ, -R22 ;  /* 0x000000ffff16a224 */ /* 0x000fe200078e0a16 */
[C---:B------:R-:W-:Y:S01]  /*16d0*/  ISETP.GT.U32.AND P4, PT, R2.reuse, R23, PT ;  /* 0x000000170200720c */ /* 0x040fe20003f84070 */
[C---:B------:R-:W-:Y:S01]  /*16e0*/  IMAD R27, R2.reuse, R27, R30 ;  /* 0x0000001b021b7224 */ /* 0x040fe200078e021e */
[C---:B------:R-:W-:Y:S01]  /*16f0*/  ISETP.GT.U32.AND P2, PT, R2.reuse, R26, PT ;  /* 0x0000001a0200720c */ /* 0x040fe20003f44070 */
[----:B------:R-:W-:Y:S01]  /*1700*/  IMAD R25, R2, R25, R28 ;  /* 0x0000001902197224 */ /* 0x000fe200078e021c */
[----:B------:R-:W-:Y:S01]  /*1710*/  IABS R30, R35 ;  /* 0x00000023001e7213 */ /* 0x000fe20000000000 */
[----:B------:R-:W-:Y:S01]  /*1720*/  @!P6 IMAD.IADD R24, R24, 0x1, -R2 ;  /* 0x000000011818e824 */ /* 0x000fe200078e0a02 */
[----:B------:R-:W-:Y:S01]  /*1730*/  ISETP.GT.U32.AND P6, PT, R2, R27, PT ;  /* 0x0000001b0200720c */ /* 0x000fe20003fc4070 */
[----:B------:R-:W-:Y:S01]  /*1740*/  VIADD R50, R8, 0x22 ;  /* 0x0000002208327836 */ /* 0x000fe20000000000 */
[----:B------:R-:W-:Y:S01]  /*1750*/  ISETP.GT.U32.AND P5, PT, R2, R25, PT ;  /* 0x000000190200720c */ /* 0x000fe20003fa4070 */
[----:B------:R-:W-:-:S04]  /*1760*/  IMAD.HI.U32 R28, R11, R30, RZ ;  /* 0x0000001e0b1c7227 */ /* 0x000fc800078e00ff */
[--C-:B------:R-:W-:Y:S01]  /*1770*/  @!P4 IMAD.IADD R23, R23, 0x1, -R2.reuse ;  /* 0x000000011717c824 */ /* 0x100fe200078e0a02 */
[----:B------:R-:W-:Y:S01]  /*1780*/  ISETP.GE.AND P4, PT, R32, RZ, PT ;  /* 0x000000ff2000720c */ /* 0x000fe20003f86270 */
[----:B------:R-:W-:Y:S01]  /*1790*/  @!P2 IMAD.IADD R26, R26, 0x1, -R2 ;  /* 0x000000011a1aa824 */ /* 0x000fe200078e0a02 */
[----:B------:R-:W-:Y:S01]  /*17a0*/  IABS R32, R36 ;  /* 0x0000002400207213 */ /* 0x000fe20000000000 */
[----:B------:R-:W-:Y:S02]  /*17b0*/  IMAD.MOV R31, RZ, RZ, -R28 ;  /* 0x000000ffff1f7224 */ /* 0x000fe400078e0a1c */
[----:B------:R-:W-:Y:S01]  /*17c0*/  @!P6 IADD3 R27, R27, -R2, RZ ;  /* 0x800000021b1be210 */ /* 0x000fe20007ffe0ff */
[----:B------:R-:W-:Y:S01]  /*17d0*/  @!P1 IMAD.MOV R23, RZ, RZ, -R23 ;  /* 0x000000ffff179224 */ /* 0x000fe200078e0a17 */
[C---:B------:R-:W-:Y:S01]  /*17e0*/  ISETP.GT.U32.AND P6, PT, R2.reuse, R26, PT ;  /* 0x0000001a0200720c */ /* 0x040fe20003fc4070 */
[----:B------:R-:W-:Y:S01]  /*17f0*/  IMAD.HI.U32 R29, R11, R32, RZ ;  /* 0x000000200b1d7227 */ /* 0x000fe200078e00ff */
[----:B------:R-:W-:-:S03]  /*1800*/  ISETP.GT.U32.AND P1, PT, R2, R27, PT ;  /* 0x0000001b0200720c */ /* 0x000fc60003f24070 */
[----:B------:R-:W-:Y:S01]  /*1810*/  @!P5 IMAD.IADD R25, R25, 0x1, -R2 ;  /* 0x000000011919d824 */ /* 0x000fe200078e0a02 */
[----:B------:R-:W-:Y:S01]  /*1820*/  ISETP.GE.AND P5, PT, R33, RZ, PT ;  /* 0x000000ff2100720c */ /* 0x000fe20003fa6270 */
[----:B------:R-:W-:Y:S01]  /*1830*/  IMAD.MOV R29, RZ, RZ, -R29 ;  /* 0x000000ffff1d7224 */ /* 0x000fe200078e0a1d */
[----:B------:R-:W-:Y:S01]  /*1840*/  IABS R33, R37 ;  /* 0x0000002500217213 */ /* 0x000fe20000000000 */
[C---:B------:R-:W-:Y:S01]  /*1850*/  IMAD R28, R2.reuse, R31, R30 ;  /* 0x0000001f021c7224 */ /* 0x040fe200078e021e */
[C---:B------:R-:W-:Y:S01]  /*1860*/  ISETP.GT.U32.AND P2, PT, R2.reuse, R25, PT ;  /* 0x000000190200720c */ /* 0x040fe20003f44070 */
[----:B------:R-:W-:Y:S01]  /*1870*/  IMAD R29, R2, R29, R32 ;  /* 0x0000001d021d7224 */ /* 0x000fe200078e0220 */
[----:B------:R-:W-:Y:S01]  /*1880*/  IABS R32, R39 ;  /* 0x0000002700207213 */ /* 0x000fe20000000000 */
[C---:B------:R-:W-:Y:S01]  /*1890*/  IMAD.HI.U32 R31, R11.reuse, R34, RZ ;  /* 0x000000220b1f7227 */ /* 0x040fe200078e00ff */
[----:B------:R-:W-:Y:S02]  /*18a0*/  @!P6 IADD3 R26, R26, -R2, RZ ;  /* 0x800000021a1ae210 */ /* 0x000fe40007ffe0ff */
[----:B------:R-:W-:Y:S01]  /*18b0*/  ISETP.GT.U32.AND P6, PT, R2, R29, PT ;  /* 0x0000001d0200720c */ /* 0x000fe20003fc4070 */
[----:B------:R-:W-:Y:S01]  /*18c0*/  IMAD.HI.U32 R30, R11, R33, RZ ;  /* 0x000000210b1e7227 */ /* 0x000fe200078e00ff */
[----:B------:R-:W-:-:S02]  /*18d0*/  @!P4 IADD3 R26, -R26, RZ, RZ ;  /* 0x000000ff1a1ac210 */ /* 0x000fc40007ffe1ff */
[----:B------:R-:W-:Y:S01]  /*18e0*/  ISETP.GE.AND P4, PT, R37, RZ, PT ;  /* 0x000000ff2500720c */ /* 0x000fe20003f86270 */
[----:B------:R-:W-:Y:S02]  /*18f0*/  IMAD.MOV R31, RZ, RZ, -R31 ;  /* 0x000000ffff1f7224 */ /* 0x000fe400078e0a1f */
[----:B------:R-:W-:Y:S01]  /*1900*/  @!P2 IMAD.IADD R25, R25, 0x1, -R2 ;  /* 0x000000011919a824 */ /* 0x000fe200078e0a02 */
[C---:B------:R-:W-:Y:S01]  /*1910*/  ISETP.GT.U32.AND P2, PT, R2.reuse, R28, PT ;  /* 0x0000001c0200720c */ /* 0x040fe20003f44070 */
[----:B------:R-:W-:Y:S02]  /*1920*/  @!P0 IMAD.MOV R24, RZ, RZ, -R24 ;  /* 0x000000ffff188224 */ /* 0x000fe400078e0a18 */
[----:B------:R-:W-:Y:S02]  /*1930*/  IMAD.MOV R30, RZ, RZ, -R30 ;  /* 0x000000ffff1e7224 */ /* 0x000fe400078e0a1e */
[----:B------:R-:W-:Y:S01]  /*1940*/  @!P6 IADD3 R29, R29, -R2, RZ ;  /* 0x800000021d1de210 */ /* 0x000fe20007ffe0ff */
[----:B------:R-:W-:-:S02]  /*1950*/  IMAD R31, R2, R31, R34 ;  /* 0x0000001f021f7224 */ /* 0x000fc400078e0222 */
[----:B------:R-:W-:Y:S01]  /*1960*/  @!P1 IMAD.IADD R27, R27, 0x1, -R2 ;  /* 0x000000011b1b9824 */ /* 0x000fe200078e0a02 */
[C---:B------:R-:W-:Y:S01]  /*1970*/  ISETP.GT.U32.AND P6, PT, R2.reuse, R29, PT ;  /* 0x0000001d0200720c */ /* 0x040fe20003fc4070 */
[----:B------:R-:W-:Y:S01]  /*1980*/  IMAD R30, R2, R30, R33 ;  /* 0x0000001e021e7224 */ /* 0x000fe200078e0221 */
[----:B------:R-:W-:Y:S01]  /*1990*/  ISETP.GE.AND P1, PT, R35, RZ, PT ;  /* 0x000000ff2300720c */ /* 0x000fe20003f26270 */
[----:B------:R-:W-:Y:S01]  /*19a0*/  IMAD.MOV.U32 R33, RZ, RZ, R32 ;  /* 0x000000ffff217224 */ /* 0x000fe200078e0020 */
[----:B------:R-:W-:Y:S01]  /*19b0*/  @!P2 IADD3 R28, R28, -R2, RZ ;  /* 0x800000021c1ca210 */ /* 0x000fe20007ffe0ff */
[----:B------:R-:W-:Y:S01]  /*19c0*/  VIADD R35, R8, 0x18 ;  /* 0x0000001808237836 */ /* 0x000fe20000000000 */
[----:B------:R-:W-:Y:S01]  /*19d0*/  ISETP.GE.AND P2, PT, R36, RZ, PT ;  /* 0x000000ff2400720c */ /* 0x000fe20003f46270 */
[----:B------:R-:W-:Y:S01]  /*19e0*/  IMAD.HI.U32 R32, R11, R33, RZ ;  /* 0x000000210b207227 */ /* 0x000fe200078e00ff */
[C---:B------:R-:W-:Y:S02]  /*19f0*/  ISETP.GT.U32.AND P0, PT, R2.reuse, R28, PT ;  /* 0x0000001c0200720c */ /* 0x040fe40003f04070 */
[----:B------:R-:W-:Y:S01]  /*1a00*/  IABS R34, R35 ;  /* 0x0000002300227213 */ /* 0x000fe20000000000 */
[----:B------:R-:W-:Y:S01]  /*1a10*/  @!P3 IMAD.MOV R25, RZ, RZ, -R25 ;  /* 0x000000ffff19b224 */ /* 0x000fe200078e0a19 */
[C---:B------:R-:W-:Y:S01]  /*1a20*/  ISETP.GT.U32.AND P3, PT, R2.reuse, R30, PT ;  /* 0x0000001e0200720c */ /* 0x040fe20003f64070 */
[----:B------:R-:W-:Y:S01]  /*1a30*/  @!P6 IMAD.IADD R29, R29, 0x1, -R2 ;  /* 0x000000011d1de824 */ /* 0x000fe200078e0a02 */
[----:B------:R-:W-:Y:S01]  /*1a40*/  ISETP.GT.U32.AND P6, PT, R2, R31, PT ;  /* 0x0000001f0200720c */ /* 0x000fe20003fc4070 */
[----:B------:R-:W-:-:S02]  /*1a50*/  IMAD.MOV R32, RZ, RZ, -R32 ;  /* 0x000000ffff207224 */ /* 0x000fc400078e0a20 */
[----:B------:R-:W-:Y:S01]  /*1a60*/  @!P5 IMAD.MOV R27, RZ, RZ, -R27 ;  /* 0x000000ffff1bd224 */ /* 0x000fe200078e0a1b */
[----:B------:R-:W-:Y:S01]  /*1a70*/  ISETP.GE.AND P5, PT, R38, RZ, PT ;  /* 0x000000ff2600720c */ /* 0x000fe20003fa6270 */
[----:B------:R-:W-:Y:S01]  /*1a80*/  IMAD R32, R2, R32, R33 ;  /* 0x0000002002207224 */ /* 0x000fe200078e0221 */
[----:B------:R-:W-:Y:S01]  /*1a90*/  @!P2 IADD3 R29, -R29, RZ, RZ ;  /* 0x000000ff1d1da210 */ /* 0x000fe20007ffe1ff */
[----:B------:R-:W-:Y:S01]  /*1aa0*/  IMAD.HI.U32 R33, R11, R34, RZ ;  /* 0x000000220b217227 */ /* 0x000fe200078e00ff */
[-C--:B------:R-:W-:Y:S02]  /*1ab0*/  @!P0 IADD3 R28, R28, -R2.reuse, RZ ;  /* 0x800000021c1c8210 */ /* 0x080fe40007ffe0ff */
[----:B------:R-:W-:Y:S01]  /*1ac0*/  ISETP.GE.AND P0, PT, R39, RZ, PT ;  /* 0x000000ff2700720c */ /* 0x000fe20003f06270 */
[C---:B------:R-:W-:Y:S01]  /*1ad0*/  VIADD R39, R8.reuse, 0x1a ;  /* 0x0000001a08277836 */ /* 0x040fe20000000000 */
[----:B------:R-:W-:Y:S01]  /*1ae0*/  IADD3 R33, -R33, RZ, RZ ;  /* 0x000000ff21217210 */ /* 0x000fe20007ffe1ff */
[----:B------:R-:W-:Y:S01]  /*1af0*/  @!P1 IMAD.MOV R28, RZ, RZ, -R28 ;  /* 0x000000ffff1c9224 */ /* 0x000fe200078e0a1c */
[----:B------:R-:W-:Y:S01]  /*1b00*/  ISETP.GE.AND P1, PT, R35, RZ, PT ;  /* 0x000000ff2300720c */ /* 0x000fe20003f26270 */
[----:B------:R-:W-:Y:S01]  /*1b10*/  VIADD R35, R8, 0x19 ;  /* 0x0000001908237836 */ /* 0x000fe20000000000 */
[----:B------:R-:W-:Y:S01]  /*1b20*/  @!P3 IADD3 R30, R30, -R2, RZ ;  /* 0x800000021e1eb210 */ /* 0x000fe20007ffe0ff */
[----:B------:R-:W-:Y:S01]  /*1b30*/  @!P6 IMAD.IADD R31, R31, 0x1, -R2 ;  /* 0x000000011f1fe824 */ /* 0x000fe200078e0a02 */
[C---:B------:R-:W-:Y:S01]  /*1b40*/  ISETP.GT.U32.AND P2, PT, R2.reuse, R32, PT ;  /* 0x000000200200720c */ /* 0x040fe20003f44070 */
[----:B------:R-:W-:Y:S01]  /*1b50*/  IMAD R33, R2, R33, R34 ;  /* 0x0000002102217224 */ /* 0x000fe200078e0222 */
[----:B------:R-:W-:Y:S01]  /*1b60*/  IABS R36, R35 ;  /* 0x0000002300247213 */ /* 0x000fe20000000000 */
[----:B------:R-:W-:Y:S01]  /*1b70*/  VIADD R52, R8, 0x24 ;  /* 0x0000002408347836 */ /* 0x000fe20000000000 */
[----:B------:R-:W-:Y:S01]  /*1b80*/  ISETP.GT.U32.AND P6, PT, R2, R31, PT ;  /* 0x0000001f0200720c */ /* 0x000fe20003fc4070 */
[----:B------:R-:W-:Y:S01]  /*1b90*/  VIADD R53, R8, 0x25 ;  /* 0x0000002508357836 */ /* 0x000fe20000000000 */
[----:B------:R-:W-:Y:S01]  /*1ba0*/  ISETP.GT.U32.AND P3, PT, R2, R30, PT ;  /* 0x0000001e0200720c */ /* 0x000fe20003f64070 */
[----:B------:R-:W-:Y:S01]  /*1bb0*/  IMAD.HI.U32 R34, R11, R36, RZ ;  /* 0x000000240b227227 */ /* 0x000fe200078e00ff */
[----:B------:R-:W-:-:S02]  /*1bc0*/  IABS R38, R39 ;  /* 0x0000002700267213 */ /* 0x000fc40000000000 */
[----:B------:R-:W-:Y:S01]  /*1bd0*/  IABS R48, R52 ;  /* 0x0000003400307213 */ /* 0x000fe20000000000 */
[----:B------:R-:W-:Y:S01]  /*1be0*/  IMAD.MOV R37, RZ, RZ, -R34 ;  /* 0x000000ffff257224 */ /* 0x000fe200078e0a22 */
[----:B------:R-:W-:Y:S01]  /*1bf0*/  IABS R49, R53 ;  /* 0x0000003500317213 */ /* 0x000fe20000000000 */
[----:B------:R-:W-:Y:S01]  /*1c00*/  VIADD R57, R8, 0x29 ;  /* 0x0000002908397836 */ /* 0x000fe20000000000 */
[-C--:B------:R-:W-:Y:S01]  /*1c10*/  @!P2 IADD3 R32, R32, -R2.reuse, RZ ;  /* 0x800000022020a210 */ /* 0x080fe20007ffe0ff */
[----:B------:R-:W-:Y:S02]  /*1c20*/  IMAD R34, R2, R37, R36 ;  /* 0x0000002502227224 */ /* 0x000fe400078e0224 */
[----:B------:R-:W-:Y:S01]  /*1c30*/  @!P6 IADD3 R31, R31, -R2, RZ ;  /* 0x800000021f1fe210 */ /* 0x000fe20007ffe0ff */
[----:B------:R-:W-:Y:S01]  /*1c40*/  VIADD R58, R8, 0x2b ;  /* 0x0000002b083a7836 */ /* 0x000fe20000000000 */
[----:B------:R-:W-:Y:S01]  /*1c50*/  ISETP.GT.U32.AND P2, PT, R2, R32, PT ;  /* 0x000000200200720c */ /* 0x000fe20003f44070 */
[----:B------:R-:W-:Y:S01]  /*1c60*/  @!P3 IMAD.IADD R30, R30, 0x1, -R2 ;  /* 0x000000011e1eb824 */ /* 0x000fe200078e0a02 */
[----:B------:R-:W-:Y:S01]  /*1c70*/  @!P5 IADD3 R31, -R31, RZ, RZ ;  /* 0x000000ff1f1fd210 */ /* 0x000fe20007ffe1ff */
[----:B------:R-:W-:Y:S01]  /*1c80*/  VIADD R59, R8, 0x2c ;  /* 0x0000002c083b7836 */ /* 0x000fe20000000000 */
[C---:B------:R-:W-:Y:S01]  /*1c90*/  ISETP.GT.U32.AND P5, PT, R2.reuse, R34, PT ;  /* 0x000000220200720c */ /* 0x040fe20003fa4070 */
[----:B------:R-:W-:Y:S01]  /*1ca0*/  @!P4 IMAD.MOV R30, RZ, RZ, -R30 ;  /* 0x000000ffff1ec224 */ /* 0x000fe200078e0a1e */
[----:B------:R-:W-:Y:S01]  /*1cb0*/  ISETP.GE.AND P3, PT, R35, RZ, PT ;  /* 0x000000ff2300720c */ /* 0x000fe20003f66270 */
[----:B------:R-:W-:Y:S01]  /*1cc0*/  IMAD.HI.U32 R35, R11, R38, RZ ;  /* 0x000000260b237227 */ /* 0x000fe200078e00ff */
[----:B------:R-:W-:-:S02]  /*1cd0*/  ISETP.GT.U32.AND P4, PT, R2, R33, PT ;  /* 0x000000210200720c */ /* 0x000fc40003f84070 */
[----:B------:R-:W-:Y:S01]  /*1ce0*/  ISETP.GE.AND P6, PT, R39, RZ, PT ;  /* 0x000000ff2700720c */ /* 0x000fe20003fc6270 */
[----:B------:R-:W-:Y:S01]  /*1cf0*/  IMAD.MOV R35, RZ, RZ, -R35 ;  /* 0x000000ffff237224 */ /* 0x000fe200078e0a23 */
[----:B------:R-:W-:Y:S01]  /*1d00*/  IABS R39, R40 ;  /* 0x0000002800277213 */ /* 0x000fe20000000000 */
[----:B------:R-:W-:Y:S01]  /*1d10*/  @!P2 IMAD.IADD R32, R32, 0x1, -R2 ;  /* 0x000000012020a824 */ /* 0x000fe200078e0a02 */
[----:B------:R-:W-:Y:S01]  /*1d20*/  ISETP.GE.AND P2, PT, R40, RZ, PT ;  /* 0x000000ff2800720c */ /* 0x000fe20003f46270 */
[----:B------:R-:W-:Y:S01]  /*1d30*/  IMAD R35, R2, R35, R38 ;  /* 0x0000002302237224 */ /* 0x000fe200078e0226 */
[----:B------:R-:W-:Y:S01]  /*1d40*/  IABS R38, R43 ;  /* 0x0000002b00267213 */ /* 0x000fe20000000000 */
[C---:B------:R-:W-:Y:S01]  /*1d50*/  IMAD.HI.U32 R36, R11.reuse, R39, RZ ;  /* 0x000000270b247227 */ /* 0x040fe200078e00ff */
[----:B------:R-:W-:Y:S02]  /*1d60*/  @!P5 IADD3 R34, R34, -R2, RZ ;  /* 0x800000022222d210 */ /* 0x000fe40007ffe0ff */
[----:B------:R-:W-:Y:S01]  /*1d70*/  IADD3 R40, R8, 0x1d, RZ ;  /* 0x0000001d08287810 */ /* 0x000fe20007ffe0ff */
[----:B------:R-:W-:Y:S01]  /*1d80*/  IMAD.HI.U32 R37, R11, R38, RZ ;  /* 0x000000260b257227 */ /* 0x000fe200078e00ff */
[----:B------:R-:W-:-:S02]  /*1d90*/  ISETP.GT.U32.AND P5, PT, R2, R34, PT ;  /* 0x000000220200720c */ /* 0x000fc40003fa4070 */
[----:B------:R-:W-:Y:S01]  /*1da0*/  IABS R55, R58 ;  /* 0x0000003a00377213 */ /* 0x000fe20000000000 */
[----:B------:R-:W-:Y:S01]  /*1db0*/  IMAD.MOV R37, RZ, RZ, -R37 ;  /* 0x000000ffff257224 */ /* 0x000fe200078e0a25 */
[----:B------:R-:W-:Y:S01]  /*1dc0*/  IABS R56, R59 ;  /* 0x0000003b00387213 */ /* 0x000fe20000000000 */
[----:B------:R-:W-:Y:S02]  /*1dd0*/  @!P4 IMAD.IADD R33, R33, 0x1, -R2 ;  /* 0x000000012121c824 */ /* 0x000fe400078e0a02 */
[C---:B------:R-:W-:Y:S02]  /*1de0*/  IMAD R37, R2.reuse, R37, R38 ;  /* 0x0000002502257224 */ /* 0x040fe400078e0226 */
[----:B------:R-:W-:Y:S01]  /*1df0*/  IMAD.MOV R36, RZ, RZ, -R36 ;  /* 0x000000ffff247224 */ /* 0x000fe200078e0a24 */
[C---:B------:R-:W-:Y:S01]  /*1e00*/  ISETP.GT.U32.AND P4, PT, R2.reuse, R33, PT ;  /* 0x000000210200720c */ /* 0x040fe20003f84070 */
[----:B------:R-:W-:Y:S01]  /*1e10*/  @!P0 IMAD.MOV R32, RZ, RZ, -R32 ;  /* 0x000000ffff208224 */ /* 0x000fe200078e0a20 */
[C---:B------:R-:W-:Y:S01]  /*1e20*/  ISETP.GT.U32.AND P0, PT, R2.reuse, R35, PT ;  /* 0x000000230200720c */ /* 0x040fe20003f04070 */
[----:B------:R-:W-:Y:S01]  /*1e30*/  IMAD R36, R2, R36, R39 ;  /* 0x0000002402247224 */ /* 0x000fe200078e0227 */
[----:B------:R-:W-:Y:S01]  /*1e40*/  @!P5 IADD3 R34, R34, -R2, RZ ;  /* 0x800000022222d210 */ /* 0x000fe20007ffe0ff */
[----:B------:R-:W-:Y:S01]  /*1e50*/  VIADD R60, R8, 0x2d ;  /* 0x0000002d083c7836 */ /* 0x000fe20000000000 */
[----:B------:R-:W-:Y:S01]  /*1e60*/  ISETP.GT.U32.AND P5, PT, R2, R37, PT ;  /* 0x000000250200720c */ /* 0x000fe20003fa4070 */
[C---:B------:R-:W-:Y:S01]  /*1e70*/  VIADD R62, R8.reuse, 0x2f ;  /* 0x0000002f083e7836 */ /* 0x040fe20000000000 */
[----:B------:R-:W-:Y:S01]  /*1e80*/  IABS R39, R40 ;  /* 0x0000002800277213 */ /* 0x000fe20000000000 */
[----:B------:R-:W-:Y:S01]  /*1e90*/  VIADD R63, R8, 0x30 ;  /* 0x00000030083f7836 */ /* 0x000fe20000000000 */
[----:B------:R-:W-:Y:S01]  /*1ea0*/  @!P3 IADD3 R34, -R34, RZ, RZ ;  /* 0x000000ff2222b210 */ /* 0x000fe20007ffe1ff */
[----:B------:R-:W-:Y:S01]  /*1eb0*/  VIADD R64, R8, 0x31 ;  /* 0x0000003108407836 */ /* 0x000fe20000000000 */
[----:B------:R-:W-:Y:S01]  /*1ec0*/  ISETP.GE.AND P3, PT, R40, RZ, PT ;  /* 0x000000ff2800720c */ /* 0x000fe20003f66270 */
[----:B------:R-:W-:Y:S01]  /*1ed0*/  IMAD.HI.U32 R38, R11, R39, RZ ;  /* 0x000000270b267227 */ /* 0x000fe200078e00ff */
[----:B------:R-:W-:-:S02]  /*1ee0*/  @!P4 IADD3 R33, R33, -R2, RZ ;  /* 0x800000022121c210 */ /* 0x000fc40007ffe0ff */
[C---:B------:R-:W-:Y:S01]  /*1ef0*/  ISETP.GT.U32.AND P4, PT, R2.reuse, R36, PT ;  /* 0x000000240200720c */ /* 0x040fe20003f84070 */
[--C-:B------:R-:W-:Y:S01]  /*1f00*/  @!P0 IMAD.IADD R35, R35, 0x1, -R2.reuse ;  /* 0x0000000123238824 */ /* 0x100fe200078e0a02 */
[----:B------:R-:W-:Y:S01]  /*1f10*/  @!P1 IADD3 R33, -R33, RZ, RZ ;  /* 0x000000ff21219210 */ /* 0x000fe20007ffe1ff */
[----:B------:R-:W-:Y:S01]  /*1f20*/  @!P5 IMAD.IADD R37, R37, 0x1, -R2 ;  /* 0x000000012525d824 */ /* 0x000fe200078e0a02 */
[----:B------:R-:W-:Y:S01]  /*1f30*/  ISETP.GE.AND P1, PT, R43, RZ, PT ;  /* 0x000000ff2b00720c */ /* 0x000fe20003f26270 */
[----:B------:R-:W-:Y:S01]  /*1f40*/  IMAD.MOV R38, RZ, RZ, -R38 ;  /* 0x000000ffff267224 */ /* 0x000fe200078e0a26 */
[C---:B------:R-:W-:Y:S01]  /*1f50*/  ISETP.GT.U32.AND P0, PT, R2.reuse, R35, PT ;  /* 0x000000230200720c */ /* 0x040fe20003f04070 */
[----:B------:R-:W-:Y:S01]  /*1f60*/  IMAD.HI.U32 R40, R11, R42, RZ ;  /* 0x0000002a0b287227 */ /* 0x000fe200078e00ff */
[C---:B------:R-:W-:Y:S02]  /*1f70*/  ISETP.GT.U32.AND P5, PT, R2.reuse, R37, PT ;  /* 0x000000250200720c */ /* 0x040fe40003fa4070 */
[----:B------:R-:W-:Y:S01]  /*1f80*/  IABS R61, R64 ;  /* 0x00000040003d7213 */ /* 0x000fe20000000000 */
[----:B------:R-:W-:-:S02]  /*1f90*/  IMAD R38, R2, R38, R39 ;  /* 0x0000002602267224 */ /* 0x000fc400078e0227 */
[----:B------:R-:W-:-:S04]  /*1fa0*/  IMAD.HI.U32 R39, R11, R41, RZ ;  /* 0x000000290b277227 */ /* 0x000fc800078e00ff */
[----:B------:R-:W-:Y:S02]  /*1fb0*/  IMAD.MOV R39, RZ, RZ, -R39 ;  /* 0x000000ffff277224 */ /* 0x000fe400078e0a27 */
[----:B------:R-:W-:Y:S01]  /*1fc0*/  IMAD.MOV R43, RZ, RZ, -R40 ;  /* 0x000000ffff2b7224 */ /* 0x000fe200078e0a28 */
[----:B------:R-:W-:Y:S01]  /*1fd0*/  IABS R40, R46 ;  /* 0x0000002e00287213 */ /* 0x000fe20000000000 */
[----:B------:R-:W-:Y:S02]  /*1fe0*/  IMAD R39, R2, R39, R41 ;  /* 0x0000002702277224 */ /* 0x000fe400078e0229 */
[--C-:B------:R-:W-:Y:S02]  /*1ff0*/  @!P5 IMAD.IADD R37, R37, 0x1, -R2.reuse ;  /* 0x000000012525d824 */ /* 0x100fe400078e0a02 */
[--C-:B------:R-:W-:Y:S01]  /*2000*/  @!P4 IMAD.IADD R36, R36, 0x1, -R2.reuse ;  /* 0x000000012424c824 */ /* 0x100fe200078e0a02 */
[C---:B------:R-:W-:Y:S01]  /*2010*/  ISETP.GT.U32.AND P5, PT, R2.reuse, R39, PT ;  /* 0x000000270200720c */ /* 0x040fe20003fa4070 */
[----:B------:R-:W-:Y:S01]  /*2020*/  @!P0 IMAD.IADD R35, R35, 0x1, -R2 ;  /* 0x0000000123238824 */ /* 0x000fe200078e0a02 */
[C---:B------:R-:W-:Y:S01]  /*2030*/  ISETP.GT.U32.AND P0, PT, R2.reuse, R38, PT ;  /* 0x000000260200720c */ /* 0x040fe20003f04070 */
[C---:B------:R-:W-:Y:S01]  /*2040*/  IMAD R41, R2.reuse, R43, R42 ;  /* 0x0000002b02297224 */ /* 0x040fe200078e022a */
[C---:B------:R-:W-:Y:S01]  /*2050*/  ISETP.GT.U32.AND P4, PT, R2.reuse, R36, PT ;  /* 0x000000240200720c */ /* 0x040fe20003f84070 */
[----:B------:R-:W-:Y:S01]  /*2060*/  IMAD.MOV.U32 R43, RZ, RZ, R40 ;  /* 0x000000ffff2b7224 */ /* 0x000fe200078e0028 */
[----:B------:R-:W-:Y:S01]  /*2070*/  @!P6 IADD3 R35, -R35, RZ, RZ ;  /* 0x000000ff2323e210 */ /* 0x000fe20007ffe1ff */
[----:B------:R-:W-:Y:S01]  /*2080*/  @!P1 IMAD.MOV R37, RZ, RZ, -R37 ;  /* 0x000000ffff259224 */ /* 0x000fe200078e0a25 */
[----:B------:R-:W-:Y:S01]  /*2090*/  ISETP.GT.U32.AND P6, PT, R2, R41, PT ;  /* 0x000000290200720c */ /* 0x000fe20003fc4070 */
[----:B------:R-:W-:Y:S01]  /*20a0*/  IMAD.HI.U32 R40, R11, R43, RZ ;  /* 0x0000002b0b287227 */ /* 0x000fe200078e00ff */
[----:B------:R-:W-:-:S02]  /*20b0*/  ISETP.GE.AND P1, PT, R46, RZ, PT ;  /* 0x000000ff2e00720c */ /* 0x000fc40003f26270 */
[----:B------:R-:W-:Y:S01]  /*20c0*/  IABS R46, R50 ;  /* 0x00000032002e7213 */ /* 0x000fe20000000000 */
[--C-:B------:R-:W-:Y:S01]  /*20d0*/  @!P5 IMAD.IADD R39, R39, 0x1, -R2.reuse ;  /* 0x000000012727d824 */ /* 0x100fe200078e0a02 */
[----:B------:R-:W-:Y:S01]  /*20e0*/  IADD3 R40, -R40, RZ, RZ ;  /* 0x000000ff28287210 */ /* 0x000fe20007ffe1ff */
[----:B------:R-:W-:Y:S01]  /*20f0*/  VIADD R66, R8, 0x34 ;  /* 0x0000003408427836 */ /* 0x000fe20000000000 */
[----:B------:R-:W-:Y:S01]  /*2100*/  @!P0 IADD3 R38, R38, -R2, RZ ;  /* 0x8000000226268210 */ /* 0x000fe20007ffe0ff */
[--C-:B------:R-:W-:Y:S01]  /*2110*/  @!P4 IMAD.IADD R36, R36, 0x1, -R2.reuse ;  /* 0x000000012424c824 */ /* 0x100fe200078e0a02 */
[C---:B------:R-:W-:Y:S01]  /*2120*/  ISETP.GT.U32.AND P5, PT, R2.reuse, R39, PT ;  /* 0x000000270200720c */ /* 0x040fe20003fa4070 */
[----:B------:R-:W-:Y:S01]  /*2130*/  IMAD R40, R2, R40, R43 ;  /* 0x0000002802287224 */ /* 0x000fe200078e022b */
[----:B------:R-:W-:Y:S01]  /*2140*/  ISETP.GE.AND P4, PT, R44, RZ, PT ;  /* 0x000000ff2c00720c */ /* 0x000fe20003f86270 */
[----:B------:R-:W-:Y:S01]  /*2150*/  @!P6 IMAD.IADD R41, R41, 0x1, -R2 ;  /* 0x000000012929e824 */ /* 0x000fe200078e0a02 */
[----:B------:R-:W-:Y:S01]  /*2160*/  IABS R44, R47 ;  /* 0x0000002f002c7213 */ /* 0x000fe20000000000 */
[----:B------:R-:W-:Y:S01]  /*2170*/  @!P2 IMAD.MOV R36, RZ, RZ, -R36 ;  /* 0x000000ffff24a224 */ /* 0x000fe200078e0a24 */
[----:B------:R-:W-:Y:S01]  /*2180*/  ISETP.GE.AND P2, PT, R45, RZ, PT ;  /* 0x000000ff2d00720c */ /* 0x000fe20003f46270 */
[----:B------:R-:W-:Y:S01]  /*2190*/  IMAD.HI.U32 R43, R11, R46, RZ ;  /* 0x0000002e0b2b7227 */ /* 0x000fe200078e00ff */
[----:B------:R-:W-:-:S02]  /*21a0*/  ISETP.GT.U32.AND P6, PT, R2, R41, PT ;  /* 0x000000290200720c */ /* 0x000fc40003fc4070 */
[C---:B------:R-:W-:Y:S01]  /*21b0*/  ISETP.GT.U32.AND P0, PT, R2.reuse, R38, PT ;  /* 0x000000260200720c */ /* 0x040fe20003f04070 */
[----:B------:R-:W-:Y:S02]  /*21c0*/  IMAD.HI.U32 R42, R11, R44, RZ ;  /* 0x0000002c0b2a7227 */ /* 0x000fe400078e00ff */
[----:B------:R-:W-:Y:S02]  /*21d0*/  @!P5 IADD3 R39, R39, -R2, RZ ;  /* 0x800000022727d210 */ /* 0x000fe40007ffe0ff */
[----:B------:R-:W-:Y:S01]  /*21e0*/  IMAD.MOV R45, RZ, RZ, -R42 ;  /* 0x000000ffff2d7224 */ /* 0x000fe200078e0a2a */
[C---:B------:R-:W-:Y:S01]  /*21f0*/  ISETP.GT.U32.AND P5, PT, R2.reuse, R40, PT ;  /* 0x000000280200720c */ /* 0x040fe20003fa4070 */
[----:B------:R-:W-:Y:S01]  /*2200*/  IMAD.MOV R43, RZ, RZ, -R43 ;  /* 0x000000ffff2b7224 */ /* 0x000fe200078e0a2b */
[----:B------:R-:W-:Y:S01]  /*2210*/  @!P4 IADD3 R39, -R39, RZ, RZ ;  /* 0x000000ff2727c210 */ /* 0x000fe20007ffe1ff */
[----:B------:R-:W-:Y:S02]  /*2220*/  IMAD R42, R2, R45, R44 ;  /* 0x0000002d022a7224 */ /* 0x000fe400078e022c */
[----:B------:R-:W-:-:S02]  /*2230*/  @!P6 IMAD.IADD R41, R41, 0x1, -R2 ;  /* 0x000000012929e824 */ /* 0x000fc400078e0a02 */
[C---:B------:R-:W-:Y:S01]  /*2240*/  IMAD R43, R2.reuse, R43, R46 ;  /* 0x0000002b022b7224 */ /* 0x040fe200078e022e */
[----:B------:R-:W-:Y:S01]  /*2250*/  ISETP.GT.U32.AND P6, PT, R2, R42, PT ;  /* 0x0000002a0200720c */ /* 0x000fe20003fc4070 */
[----:B------:R-:W-:Y:S01]  /*2260*/  IMAD.HI.U32 R45, R11, R48, RZ ;  /* 0x000000300b2d7227 */ /* 0x000fe200078e00ff */
[----:B------:R-:W-:Y:S02]  /*2270*/  @!P0 IADD3 R38, R38, -R2, RZ ;  /* 0x8000000226268210 */ /* 0x000fe40007ffe0ff */
[----:B------:R-:W-:Y:S01]  /*2280*/  ISETP.GE.AND P0, PT, R47, RZ, PT ;  /* 0x000000ff2f00720c */ /* 0x000fe20003f06270 */
[----:B------:R-:W-:Y:S01]  /*2290*/  @!P5 IMAD.IADD R40, R40, 0x1, -R2 ;  /* 0x000000012828d824 */ /* 0x000fe200078e0a02 */
[----:B------:R-:W-:Y:S01]  /*22a0*/  ISETP.GT.U32.AND P5, PT, R2, R43, PT ;  /* 0x0000002b0200720c */ /* 0x000fe20003fa4070 */
[----:B------:R-:W-:Y:S01]  /*22b0*/  IMAD.HI.U32 R46, R11, R49, RZ ;  /* 0x000000310b2e7227 */ /* 0x000fe200078e00ff */
[----:B------:R-:W-:Y:S02]  /*22c0*/  IABS R47, R51 ;  /* 0x00000033002f7213 */ /* 0x000fe40000000000 */
[----:B------:R-:W-:Y:S01]  /*22d0*/  IADD3 R45, -R45, RZ, RZ ;  /* 0x000000ff2d2d7210 */ /* 0x000fe20007ffe1ff */
[----:B------:R-:W-:-:S02]  /*22e0*/  IMAD.MOV R46, RZ, RZ, -R46 ;  /* 0x000000ffff2e7224 */ /* 0x000fc400078e0a2e */
[----:B------:R-:W-:Y:S01]  /*22f0*/  @!P6 IMAD.IADD R42, R42, 0x1, -R2 ;  /* 0x000000012a2ae824 */ /* 0x000fe200078e0a02 */
[----:B------:R-:W-:Y:S01]  /*2300*/  ISETP.GT.U32.AND P6, PT, R2, R40, PT ;  /* 0x000000280200720c */ /* 0x000fe20003fc4070 */
[----:B------:R-:W-:-:S03]  /*2310*/  IMAD.HI.U32 R44, R11, R47, RZ ;  /* 0x0000002f0b2c7227 */ /* 0x000fc600078e00ff */
[C---:B------:R-:W-:Y:S01]  /*2320*/  ISETP.GT.U32.AND P4, PT, R2.reuse, R42, PT ;  /* 0x0000002a0200720c */ /* 0x040fe20003f84070 */
[----:B------:R-:W-:Y:S02]  /*2330*/  @!P5 IMAD.IADD R43, R43, 0x1, -R2 ;  /* 0x000000012b2bd824 */ /* 0x000fe400078e0a02 */
[----:B------:R-:W-:Y:S02]  /*2340*/  IMAD.MOV R44, RZ, RZ, -R44 ;  /* 0x000000ffff2c7224 */ /* 0x000fe400078e0a2c */
[C---:B------:R-:W-:Y:S01]  /*2350*/  IMAD R46, R2.reuse, R46, R49 ;  /* 0x0000002e022e7224 */ /* 0x040fe200078e0231 */
[C---:B------:R-:W-:Y:S01]  /*2360*/  ISETP.GT.U32.AND P5, PT, R2.reuse, R43, PT ;  /* 0x0000002b0200720c */ /* 0x040fe20003fa4070 */
[C---:B------:R-:W-:Y:S02]  /*2370*/  IMAD R45, R2.reuse, R45, R48 ;  /* 0x0000002d022d7224 */ /* 0x040fe400078e0230 */
[C---:B------:R-:W-:Y:S01]  /*2380*/  IMAD R44, R2.reuse, R44, R47 ;  /* 0x0000002c022c7224 */ /* 0x040fe200078e022f */
[----:B------:R-:W-:Y:S01]  /*2390*/  IABS R47, R54 ;  /* 0x00000036002f7213 */ /* 0x000fe20000000000 */
[----:B------:R-:W-:Y:S01]  /*23a0*/  @!P2 IMAD.MOV R41, RZ, RZ, -R41 ;  /* 0x000000ffff29a224 */ /* 0x000fe200078e0a29 */
[----:B------:R-:W-:Y:S01]  /*23b0*/  ISETP.GT.U32.AND P2, PT, R2, R45, PT ;  /* 0x0000002d0200720c */ /* 0x000fe20003f44070 */
[--C-:B------:R-:W-:Y:S01]  /*23c0*/  @!P4 IMAD.IADD R42, R42, 0x1, -R2.reuse ;  /* 0x000000012a2ac824 */ /* 0x100fe200078e0a02 */
[----:B------:R-:W-:Y:S01]  /*23d0*/  ISETP.GT.U32.AND P4, PT, R2, R46, PT ;  /* 0x0000002e0200720c */ /* 0x000fe20003f84070 */
[----:B------:R-:W-:Y:S01]  /*23e0*/  @!P6 IMAD.IADD R40, R40, 0x1, -R2 ;  /* 0x000000012828e824 */ /* 0x000fe200078e0a02 */
[----:B------:R-:W-:Y:S01]  /*23f0*/  ISETP.GT.U32.AND P6, PT, R2, R44, PT ;  /* 0x0000002c0200720c */ /* 0x000fe20003fc4070 */
[----:B------:R-:W-:Y:S01]  /*2400*/  @!P3 IMAD.MOV R38, RZ, RZ, -R38 ;  /* 0x000000ffff26b224 */ /* 0x000fe200078e0a26 */
[----:B------:R-:W-:Y:S01]  /*2410*/  MOV R48, R47 ;  /* 0x0000002f00307202 */ /* 0x000fe20000000f00 */
[C---:B------:R-:W-:Y:S01]  /*2420*/  VIADD R75, R8.reuse, 0x38 ;  /* 0x00000038084b7836 */ /* 0x040fe20000000000 */
[----:B------:R-:W-:Y:S01]  /*2430*/  @!P5 IADD3 R43, R43, -R2, RZ ;  /* 0x800000022b2bd210 */ /* 0x000fe20007ffe0ff */
[----:B------:R-:W-:Y:S01]  /*2440*/  VIADD R76, R8, 0x39 ;  /* 0x00000039084c7836 */ /* 0x000fe20000000000 */
[----:B------:R-:W-:Y:S01]  /*2450*/  ISETP.GE.AND P5, PT, R52, RZ, PT ;  /* 0x000000ff3400720c */ /* 0x000fe20003fa6270 */
[----:B------:R-:W-:Y:S01]  /*2460*/  VIADD R52, R8, 0x27 ;  /* 0x0000002708347836 */ /* 0x000fe20000000000 */
[----:B------:R-:W-:Y:S01]  /*2470*/  ISETP.GE.AND P3, PT, R50, RZ, PT ;  /* 0x000000ff3200720c */ /* 0x000fe20003f66270 */
[----:B------:R-:W-:Y:S01]  /*2480*/  IMAD.HI.U32 R47, R11, R48, RZ ;  /* 0x000000300b2f7227 */ /* 0x000fe200078e00ff */
[----:B------:R-:W-:-:S02]  /*2490*/  @!P0 IADD3 R42, -R42, RZ, RZ ;  /* 0x000000ff2a2a8210 */ /* 0x000fc40007ffe1ff */
[----:B------:R-:W-:Y:S01]  /*24a0*/  IABS R49, R52 ;  /* 0x0000003400317213 */ /* 0x000fe20000000000 */
[--C-:B------:R-:W-:Y:S01]  /*24b0*/  @!P4 IMAD.IADD R46, R46, 0x1, -R2.reuse ;  /* 0x000000012e2ec824 */ /* 0x100fe200078e0a02 */
[----:B------:R-:W-:Y:S01]  /*24c0*/  @!P1 IADD3 R40, -R40, RZ, RZ ;  /* 0x000000ff28289210 */ /* 0x000fe20007ffe1ff */
[----:B------:R-:W-:Y:S01]  /*24d0*/  IMAD.MOV R47, RZ, RZ, -R47 ;  /* 0x000000ffff2f7224 */ /* 0x000fe200078e0a2f */
[----:B------:R-:W-:Y:S01]  /*24e0*/  ISETP.GE.AND P1, PT, R51, RZ, PT ;  /* 0x000000ff3300720c */ /* 0x000fe20003f26270 */
[--C-:B------:R-:W-:Y:S01]  /*24f0*/  @!P2 IMAD.IADD R45, R45, 0x1, -R2.reuse ;  /* 0x000000012d2da824 */ /* 0x100fe200078e0a02 */
[----:B------:R-:W-:Y:S01]  /*2500*/  ISETP.GT.U32.AND P4, PT, R2, R46, PT ;  /* 0x0000002e0200720c */ /* 0x000fe20003f84070 */
[----:B------:R-:W-:Y:S01]  /*2510*/  @!P6 IMAD.IADD R44, R44, 0x1, -R2 ;  /* 0x000000012c2ce824 */ /* 0x000fe200078e0a02 */
[----:B------:R-:W-:Y:S01]  /*2520*/  ISETP.GE.AND P6, PT, R53, RZ, PT ;  /* 0x000000ff3500720c */ /* 0x000fe20003fc6270 */
[----:B------:R-:W-:Y:S01]  /*2530*/  IMAD R47, R2, R47, R48 ;  /* 0x0000002f022f7224 */ /* 0x000fe200078e0230 */
[----:B------:R-:W-:Y:S01]  /*2540*/  IADD3 R53, R8, 0x28, RZ ;  /* 0x0000002808357810 */ /* 0x000fe20007ffe0ff */
[----:B------:R-:W-:Y:S01]  /*2550*/  IMAD.HI.U32 R48, R11, R49, RZ ;  /* 0x000000310b307227 */ /* 0x000fe200078e00ff */
[----:B------:R-:W-:-:S02]  /*2560*/  ISETP.GT.U32.AND P0, PT, R2, R45, PT ;  /* 0x0000002d0200720c */ /* 0x000fc40003f04070 */
[C---:B------:R-:W-:Y:S01]  /*2570*/  ISETP.GT.U32.AND P2, PT, R2.reuse, R44, PT ;  /* 0x0000002c0200720c */ /* 0x040fe20003f44070 */
[----:B------:R-:W-:Y:S01]  /*2580*/  @!P3 IMAD.MOV R43, RZ, RZ, -R43 ;  /* 0x000000ffff2bb224 */ /* 0x000fe200078e0a2b */
[----:B------:R-:W-:Y:S01]  /*2590*/  IABS R51, R53 ;  /* 0x0000003500337213 */ /* 0x000fe20000000000 */
[----:B------:R-:W-:Y:S01]  /*25a0*/  IMAD.MOV R50, RZ, RZ, -R48 ;  /* 0x000000ffff327224 */ /* 0x000fe200078e0a30 */
[----:B------:R-:W-:Y:S01]  /*25b0*/  ISETP.GT.U32.AND P3, PT, R2, R47, PT ;  /* 0x0000002f0200720c */ /* 0x000fe20003f64070 */
[----:B------:R-:W-:Y:S01]  /*25c0*/  @!P4 IMAD.IADD R46, R46, 0x1, -R2 ;  /* 0x000000012e2ec824 */ /* 0x000fe200078e0a02 */
[----:B------:R-:W-:Y:S01]  /*25d0*/  IABS R70, R75 ;  /* 0x0000004b00467213 */ /* 0x000fe20000000000 */
[----:B------:R-:W-:Y:S01]  /*25e0*/  IMAD R49, R2, R50, R49 ;  /* 0x0000003202317224 */ /* 0x000fe200078e0231 */
[----:B------:R-:W-:Y:S01]  /*25f0*/  IABS R71, R76 ;  /* 0x0000004c00477213 */ /* 0x000fe20000000000 */
[----:B------:R-:W-:-:S03]  /*2600*/  IMAD.HI.U32 R48, R11, R51, RZ ;  /* 0x000000330b307227 */ /* 0x000fc600078e00ff */
[----:B------:R-:W-:Y:S01]  /*2610*/  ISETP.GT.U32.AND P4, PT, R2, R49, PT ;  /* 0x000000310200720c */ /* 0x000fe20003f84070 */
[----:B------:R-:W-:Y:S01]  /*2620*/  @!P0 IMAD.IADD R45, R45, 0x1, -R2 ;  /* 0x000000012d2d8824 */ /* 0x000fe200078e0a02 */
[----:B------:R-:W-:Y:S01]  /*2630*/  IADD3 R48, -R48, RZ, RZ ;  /* 0x000000ff30307210 */ /* 0x000fe20007ffe1ff */
[----:B------:R-:W-:Y:S01]  /*2640*/  @!P6 IMAD.MOV R46, RZ, RZ, -R46 ;  /* 0x000000ffff2ee224 */ /* 0x000fe200078e0a2e */
[----:B------:R-:W-:Y:S01]  /*2650*/  ISETP.GE.AND P0, PT, R52, RZ, PT ;  /* 0x000000ff3400720c */ /* 0x000fe20003f06270 */
[----:B------:R-:W-:Y:S01]  /*2660*/  @!P3 IMAD.IADD R47, R47, 0x1, -R2 ;  /* 0x000000012f2fb824 */ /* 0x000fe200078e0a02 */
[----:B------:R-:W-:Y:S01]  /*2670*/  @!P2 IADD3 R44, R44, -R2, RZ ;  /* 0x800000022c2ca210 */ /* 0x000fe20007ffe0ff */
[----:B------:R-:W-:Y:S01]  /*2680*/  IMAD R48, R2, R48, R51 ;  /* 0x0000003002307224 */ /* 0x000fe200078e0233 */
[----:B------:R-:W-:Y:S01]  /*2690*/  IABS R52, R57 ;  /* 0x0000003900347213 */ /* 0x000fe20000000000 */
[----:B------:R-:W-:Y:S01]  /*26a0*/  IMAD.HI.U32 R67, R11, R71, RZ ;  /* 0x000000470b437227 */ /* 0x000fe200078e00ff */
[----:B------:R-:W-:-:S02]  /*26b0*/  @!P5 IADD3 R45, -R45, RZ, RZ ;  /* 0x000000ff2d2dd210 */ /* 0x000fc40007ffe1ff */
[----:B------:R-:W-:Y:S01]  /*26c0*/  ISETP.GT.U32.AND P5, PT, R2, R48, PT ;  /* 0x000000300200720c */ /* 0x000fe20003fa4070 */
[----:B------:R-:W-:Y:S01]  /*26d0*/  IMAD.HI.U32 R50, R11, R52, RZ ;  /* 0x000000340b327227 */ /* 0x000fe200078e00ff */
[----:B------:R-:W-:Y:S02]  /*26e0*/  ISETP.GE.AND P3, PT, R53, RZ, PT ;  /* 0x000000ff3500720c */ /* 0x000fe40003f66270 */
[----:B------:R-:W-:Y:S01]  /*26f0*/  IADD3 R53, R8, 0x2a, RZ ;  /* 0x0000002a08357810 */ /* 0x000fe20007ffe0ff */
[----:B------:R-:W-:Y:S01]  /*2700*/  @!P1 IMAD.MOV R44, RZ, RZ, -R44 ;  /* 0x000000ffff2c9224 */ /* 0x000fe200078e0a2c */
[----:B------:R-:W-:Y:S01]  /*2710*/  ISETP.GT.U32.AND P1, PT, R2, R47, PT ;  /* 0x0000002f0200720c */ /* 0x000fe20003f24070 */
[----:B------:R-:W-:Y:S01]  /*2720*/  @!P4 IMAD.IADD R49, R49, 0x1, -R2 ;  /* 0x000000013131c824 */ /* 0x000fe200078e0a02 */
[----:B------:R-:W-:Y:S01]  /*2730*/  IADD3 R51, -R50, RZ, RZ ;  /* 0x000000ff32337210 */ /* 0x000fe20007ffe1ff */
[----:B------:R-:W-:Y:S01]  /*2740*/  IMAD.MOV R67, RZ, RZ, -R67 ;  /* 0x000000ffff437224 */ /* 0x000fe200078e0a43 */
[----:B------:R-:W-:Y:S01]  /*2750*/  ISETP.GE.AND P2, PT, R54, RZ, PT ;  /* 0x000000ff3600720c */ /* 0x000fe20003f46270 */
[----:B------:R-:W-:Y:S01]  /*2760*/  VIADD R77, R8, 0x3a ;  /* 0x0000003a084d7836 */ /* 0x000fe20000000000 */
[C---:B------:R-:W-:Y:S01]  /*2770*/  ISETP.GT.U32.AND P4, PT, R2.reuse, R49, PT ;  /* 0x000000310200720c */ /* 0x040fe20003f84070 */
[----:B------:R-:W-:Y:S01]  /*2780*/  IMAD R50, R2, R51, R52 ;  /* 0x0000003302327224 */ /* 0x000fe200078e0234 */
[----:B------:R-:W-:Y:S01]  /*2790*/  IABS R54, R53 ;  /* 0x0000003500367213 */ /* 0x000fe20000000000 */
[----:B------:R-:W-:Y:S01]  /*27a0*/  @!P5 IMAD.IADD R48, R48, 0x1, -R2 ;  /* 0x000000013030d824 */ /* 0x000fe200078e0a02 */
[----:B------:R-:W-:Y:S01]  /*27b0*/  ISETP.GE.AND P6, PT, R57, RZ, PT ;  /* 0x000000ff3900720c */ /* 0x000fe20003fc6270 */
[----:B------:R-:W-:-:S03]  /*27c0*/  IMAD.HI.U32 R52, R11, R55, RZ ;  /* 0x000000370b347227 */ /* 0x000fc600078e00ff */
[C---:B------:R-:W-:Y:S01]  /*27d0*/  ISETP.GT.U32.AND P5, PT, R2.reuse, R48, PT ;  /* 0x000000300200720c */ /* 0x040fe20003fa4070 */
[----:B------:R-:W-:Y:S01]  /*27e0*/  @!P1 IMAD.IADD R47, R47, 0x1, -R2 ;  /* 0x000000012f2f9824 */ /* 0x000fe200078e0a02 */
[----:B------:R-:W-:Y:S01]  /*27f0*/  ISETP.GT.U32.AND P1, PT, R2, R50, PT ;  /* 0x000000320200720c */ /* 0x000fe20003f24070 */
[----:B------:R-:W-:Y:S01]  /*2800*/  IMAD.HI.U32 R51, R11, R54, RZ ;  /* 0x000000360b337227 */ /* 0x000fe200078e00ff */
[----:B------:R-:W-:Y:S02]  /*2810*/  IADD3 R52, -R52, RZ, RZ ;  /* 0x000000ff34347210 */ /* 0x000fe40007ffe1ff */
[----:B------:R-:W-:Y:S01]  /*2820*/  @!P4 IADD3 R49, R49, -R2, RZ ;  /* 0x800000023131c210 */ /* 0x000fe20007ffe0ff */
[----:B------:R-:W-:Y:S01]  /*2830*/  IMAD.MOV R51, RZ, RZ, -R51 ;  /* 0x000000ffff337224 */ /* 0x000fe200078e0a33 */
[----:B------:R-:W-:Y:S01]  /*2840*/  ISETP.GE.AND P4, PT, R53, RZ, PT ;  /* 0x000000ff3500720c */ /* 0x000fe20003f86270 */
[----:B------:R-:W-:-:S04]  /*2850*/  IMAD.HI.U32 R53, R11, R56, RZ ;  /* 0x000000380b357227 */ /* 0x000fc800078e00ff */
[----:B------:R-:W-:Y:S01]  /*2860*/  IMAD R51, R2, R51, R54 ;  /* 0x0000003302337224 */ /* 0x000fe200078e0236 */
[-C--:B------:R-:W-:Y:S01]  /*2870*/  @!P5 IADD3 R48, R48, -R2.reuse, RZ ;  /* 0x800000023030d210 */ /* 0x080fe20007ffe0ff */
[----:B------:R-:W-:Y:S01]  /*2880*/  IMAD.MOV R57, RZ, RZ, -R53 ;  /* 0x000000ffff397224 */ /* 0x000fe200078e0a35 */
[----:B------:R-:W-:Y:S01]  /*2890*/  @!P1 IADD3 R50, R50, -R2, RZ ;  /* 0x8000000232329210 */ /* 0x000fe20007ffe0ff */
[C---:B------:R-:W-:Y:S01]  /*28a0*/  IMAD R53, R2.reuse, R52, R55 ;  /* 0x0000003402357224 */ /* 0x040fe200078e0237 */
[----:B------:R-:W-:Y:S01]  /*28b0*/  IABS R52, R60 ;  /* 0x0000003c00347213 */ /* 0x000fe20000000000 */
[----:B------:R-:W-:Y:S01]  /*28c0*/  @!P2 IMAD.MOV R47, RZ, RZ, -R47 ;  /* 0x000000ffff2fa224 */ /* 0x000fe200078e0a2f */
[C---:B------:R-:W-:Y:S01]  /*28d0*/  ISETP.GT.U32.AND P1, PT, R2.reuse, R50, PT ;  /* 0x000000320200720c */ /* 0x040fe20003f24070 */
[C---:B------:R-:W-:Y:S01]  /*28e0*/  IMAD R55, R2.reuse, R57, R56 ;  /* 0x0000003902377224 */ /* 0x040fe200078e0238 */
[C---:B------:R-:W-:Y:S01]  /*28f0*/  ISETP.GT.U32.AND P2, PT, R2.reuse, R51, PT ;  /* 0x000000330200720c */ /* 0x040fe20003f44070 */
[----:B------:R-:W-:Y:S01]  /*2900*/  IMAD.MOV.U32 R57, RZ, RZ, R52 ;  /* 0x000000ffff397224 */ /* 0x000fe200078e0034 */
[----:B------:R-:W-:Y:S01]  /*2910*/  ISETP.GT.U32.AND P5, PT, R2, R53, PT ;  /* 0x000000350200720c */ /* 0x000fe20003fa4070 */
[----:B------:R-:W-:-:S02]  /*2920*/  VIADD R56, R8, 0x2e ;  /* 0x0000002e08387836 */ /* 0x000fc40000000000 */
[----:B------:R-:W-:-:S04]  /*2930*/  IMAD.HI.U32 R52, R11, R57, RZ ;  /* 0x000000390b347227 */ /* 0x000fc800078e00ff */
[----:B------:R-:W-:Y:S01]  /*2940*/  @!P3 IMAD.MOV R48, RZ, RZ, -R48 ;  /* 0x000000ffff30b224 */ /* 0x000fe200078e0a30 */
[----:B------:R-:W-:Y:S01]  /*2950*/  IADD3 R52, -R52, RZ, RZ ;  /* 0x000000ff34347210 */ /* 0x000fe20007ffe1ff */
[--C-:B------:R-:W-:Y:S01]  /*2960*/  @!P1 IMAD.IADD R50, R50, 0x1, -R2.reuse ;  /* 0x0000000132329824 */ /* 0x100fe200078e0a02 */
[----:B------:R-:W-:Y:S01]  /*2970*/  ISETP.GE.AND P1, PT, R59, RZ, PT ;  /* 0x000000ff3b00720c */ /* 0x000fe20003f26270 */
[----:B------:R-:W-:Y:S01]  /*2980*/  @!P0 IMAD.MOV R49, RZ, RZ, -R49 ;  /* 0x000000ffff318224 */ /* 0x000fe200078e0a31 */
[----:B------:R-:W-:Y:S01]  /*2990*/  @!P2 IADD3 R51, R51, -R2, RZ ;  /* 0x800000023333a210 */ /* 0x000fe20007ffe0ff */
[----:B------:R-:W-:Y:S01]  /*29a0*/  @!P5 IMAD.IADD R53, R53, 0x1, -R2 ;  /* 0x000000013535d824 */ /* 0x000fe200078e0a02 */
[----:B------:R-:W-:Y:S01]  /*29b0*/  IABS R59, R56 ;  /* 0x00000038003b7213 */ /* 0x000fe20000000000 */
[C---:B------:R-:W-:Y:S01]  /*29c0*/  IMAD R57, R2.reuse, R52, R57 ;  /* 0x0000003402397224 */ /* 0x040fe200078e0239 */
[C---:B------:R-:W-:Y:S01]  /*29d0*/  ISETP.GT.U32.AND P5, PT, R2.reuse, R51, PT ;  /* 0x000000330200720c */ /* 0x040fe20003fa4070 */
[----:B------:R-:W-:Y:S01]  /*29e0*/  @!P6 IMAD.MOV R50, RZ, RZ, -R50 ;  /* 0x000000ffff32e224 */ /* 0x000fe200078e0a32 */
[C---:B------:R-:W-:Y:S01]  /*29f0*/  ISETP.GT.U32.AND P3, PT, R2.reuse, R55, PT ;  /* 0x000000370200720c */ /* 0x040fe20003f64070 */
[----:B------:R-:W-:Y:S01]  /*2a00*/  IMAD.HI.U32 R52, R11, R59, RZ ;  /* 0x0000003b0b347227 */ /* 0x000fe200078e00ff */
[----:B------:R-:W-:-:S02]  /*2a10*/  ISETP.GT.U32.AND P6, PT, R2, R53, PT ;  /* 0x000000350200720c */ /* 0x000fc40003fc4070 */
[----:B------:R-:W-:Y:S01]  /*2a20*/  ISETP.GE.AND P0, PT, R58, RZ, PT ;  /* 0x000000ff3a00720c */ /* 0x000fe20003f06270 */
[C---:B------:R-:W-:Y:S01]  /*2a30*/  VIADD R79, R8.reuse, 0x3c ;  /* 0x0000003c084f7836 */ /* 0x040fe20000000000 */
[----:B------:R-:W-:Y:S01]  /*2a40*/  IABS R58, R62 ;  /* 0x0000003e003a7213 */ /* 0x000fe20000000000 */
[----:B------:R-:W-:Y:S01]  /*2a50*/  VIADD R80, R8, 0x3d ;  /* 0x0000003d08507836 */ /* 0x000fe20000000000 */
[----:B------:R-:W-:Y:S01]  /*2a60*/  IADD3 R52, -R52, RZ, RZ ;  /* 0x000000ff34347210 */ /* 0x000fe20007ffe1ff */
[----:B------:R-:W-:Y:S01]  /*2a70*/  VIADD R81, R8, 0x3e ;  /* 0x0000003e08517836 */ /* 0x000fe20000000000 */
[----:B------:R-:W-:Y:S01]  /*2a80*/  ISETP.GE.AND P2, PT, R60, RZ, PT ;  /* 0x000000ff3c00720c */ /* 0x000fe20003f46270 */
[----:B------:R-:W-:Y:S01]  /*2a90*/  @!P5 IMAD.IADD R51, R51, 0x1, -R2 ;  /* 0x000000013333d824 */ /* 0x000fe200078e0a02 */
[C---:B------:R-:W-:Y:S01]  /*2aa0*/  ISETP.GT.U32.AND P5, PT, R2.reuse, R57, PT ;  /* 0x000000390200720c */ /* 0x040fe20003fa4070 */
[----:B------:R-:W-:Y:S01]  /*2ab0*/  IMAD R59, R2, R52, R59 ;  /* 0x00000034023b7224 */ /* 0x000fe200078e023b */
[----:B------:R-:W-:Y:S01]  /*2ac0*/  @!P3 IADD3 R55, R55, -R2, RZ ;  /* 0x800000023737b210 */ /* 0x000fe20007ffe0ff */
[----:B------:R-:W-:Y:S01]  /*2ad0*/  IMAD.HI.U32 R54, R11, R58, RZ ;  /* 0x0000003a0b367227 */ /* 0x000fe200078e00ff */
[----:B------:R-:W-:-:S02]  /*2ae0*/  @!P6 IADD3 R53, R53, -R2, RZ ;  /* 0x800000023535e210 */ /* 0x000fc40007ffe0ff */
[----:B------:R-:W-:Y:S01]  /*2af0*/  ISETP.GT.U32.AND P6, PT, R2, R59, PT ;  /* 0x0000003b0200720c */ /* 0x000fe20003fc4070 */
[----:B------:R-:W-:Y:S01]  /*2b00*/  IMAD.MOV.U32 R52, RZ, RZ, R51 ;  /* 0x000000ffff347224 */ /* 0x000fe200078e0033 */
[----:B------:R-:W-:Y:S01]  /*2b10*/  IADD3 R51, -R54, RZ, RZ ;  /* 0x000000ff36337210 */ /* 0x000fe20007ffe1ff */
[----:B------:R-:W-:Y:S01]  /*2b20*/  IMAD.MOV.U32 R54, RZ, RZ, R53 ;  /* 0x000000ffff367224 */ /* 0x000fe200078e0035 */
[C---:B------:R-:W-:Y:S01]  /*2b30*/  ISETP.GT.U32.AND P3, PT, R2.reuse, R55, PT ;  /* 0x000000370200720c */ /* 0x040fe20003f64070 */
[----:B------:R-:W-:Y:S01]  /*2b40*/  @!P4 IMAD.MOV R52, RZ, RZ, -R52 ;  /* 0x000000ffff34c224 */ /* 0x000fe200078e0a34 */
[----:B------:R-:W-:Y:S01]  /*2b50*/  IABS R60, R63 ;  /* 0x0000003f003c7213 */ /* 0x000fe20000000000 */
[----:B------:R-:W-:Y:S01]  /*2b60*/  IMAD R51, R2, R51, R58 ;  /* 0x0000003302337224 */ /* 0x000fe200078e023a */
[----:B------:R-:W-:Y:S01]  /*2b70*/  ISETP.GE.AND P4, PT, R62, RZ, PT ;  /* 0x000000ff3e00720c */ /* 0x000fe20003f86270 */
[----:B------:R-:W-:Y:S01]  /*2b80*/  @!P0 IMAD.MOV R54, RZ, RZ, -R54 ;  /* 0x000000ffff368224 */ /* 0x000fe200078e0a36 */
[----:B------:R-:W-:Y:S01]  /*2b90*/  IABS R72, R79 ;  /* 0x0000004f00487213 */ /* 0x000fe20000000000 */
[----:B------:R-:W-:Y:S01]  /*2ba0*/  @!P5 IMAD.IADD R57, R57, 0x1, -R2 ;  /* 0x000000013939d824 */ /* 0x000fe200078e0a02 */
[----:B------:R-:W-:Y:S01]  /*2bb0*/  ISETP.GT.U32.AND P0, PT, R2, R51, PT ;  /* 0x000000330200720c */ /* 0x000fe20003f04070 */
[----:B------:R-:W-:Y:S01]  /*2bc0*/  IMAD.HI.U32 R58, R11, R61, RZ ;  /* 0x0000003d0b3a7227 */ /* 0x000fe200078e00ff */
[----:B------:R-:W-:-:S02]  /*2bd0*/  @!P6 IADD3 R59, R59, -R2, RZ ;  /* 0x800000023b3be210 */ /* 0x000fc40007ffe0ff */
[----:B------:R-:W-:Y:S01]  /*2be0*/  ISETP.GT.U32.AND P5, PT, R2, R57, PT ;  /* 0x000000390200720c */ /* 0x000fe20003fa4070 */
[----:B------:R-:W-:Y:S01]  /*2bf0*/  @!P3 IMAD.IADD R55, R55, 0x1, -R2 ;  /* 0x000000013737b824 */ /* 0x000fe200078e0a02 */
[----:B------:R-:W-:Y:S01]  /*2c00*/  ISETP.GE.AND P3, PT, R56, RZ, PT ;  /* 0x000000ff3800720c */ /* 0x000fe20003f66270 */
[----:B------:R-:W-:Y:S01]  /*2c10*/  IMAD.HI.U32 R56, R11, R60, RZ ;  /* 0x0000003c0b387227 */ /* 0x000fe200078e00ff */
[----:B------:R-:W-:Y:S02]  /*2c20*/  ISETP.GT.U32.AND P6, PT, R2, R59, PT ;  /* 0x0000003b0200720c */ /* 0x000fe40003fc4070 */
[----:B------:R-:W-:Y:S01]  /*2c30*/  IADD3 R58, -R58, RZ, RZ ;  /* 0x000000ff3a3a7210 */ /* 0x000fe20007ffe1ff */
[----:B------:R-:W-:Y:S01]  /*2c40*/  IMAD.MOV R53, RZ, RZ, -R56 ;  /* 0x000000ffff357224 */ /* 0x000fe200078e0a38 */
[----:B------:R-:W-:Y:S01]  /*2c50*/  MOV R56, R55 ;  /* 0x0000003700387202 */ /* 0x000fe20000000f00 */
[----:B------:R-:W-:Y:S01]  /*2c60*/  VIADD R62, R8, 0x32 ;  /* 0x00000032083e7836 */ /* 0x000fe20000000000 */
[----:B------:R-:W-:Y:S01]  /*2c70*/  @!P0 IADD3 R51, R51, -R2, RZ ;  /* 0x8000000233338210 */ /* 0x000fe20007ffe0ff */
[C---:B------:R-:W-:Y:S01]  /*2c80*/  IMAD R53, R2.reuse, R53, R60 ;  /* 0x0000003502357224 */ /* 0x040fe200078e023c */
[----:B------:R-:W-:Y:S01]  /*2c90*/  IABS R73, R80 ;  /* 0x0000005000497213 */ /* 0x000fe20000000000 */
[--C-:B------:R-:W-:Y:S01]  /*2ca0*/  @!P5 IMAD.IADD R57, R57, 0x1, -R2.reuse ;  /* 0x000000013939d824 */ /* 0x100fe200078e0a02 */
[C---:B------:R-:W-:Y:S01]  /*2cb0*/  ISETP.GT.U32.AND P0, PT, R2.reuse, R51, PT ;  /* 0x000000330200720c */ /* 0x040fe20003f04070 */
[C---:B------:R-:W-:Y:S01]  /*2cc0*/  IMAD R55, R2.reuse, R58, R61 ;  /* 0x0000003a02377224 */ /* 0x040fe200078e023d */
[----:B------:R-:W-:Y:S01]  /*2cd0*/  IABS R60, R62 ;  /* 0x0000003e003c7213 */ /* 0x000fe20000000000 */
[----:B------:R-:W-:Y:S01]  /*2ce0*/  @!P6 IMAD.IADD R59, R59, 0x1, -R2 ;  /* 0x000000013b3be824 */ /* 0x000fe200078e0a02 */
[----:B------:R-:W-:Y:S01]  /*2cf0*/  ISETP.GT.U32.AND P6, PT, R2, R53, PT ;  /* 0x000000350200720c */ /* 0x000fe20003fc4070 */
[----:B------:R-:W-:Y:S01]  /*2d00*/  IMAD.MOV.U32 R58, RZ, RZ, R57 ;  /* 0x000000ffff3a7224 */ /* 0x000fe200078e0039 */
[----:B------:R-:W-:Y:S01]  /*2d10*/  IADD3 R61, R8, 0x33, RZ ;  /* 0x00000033083d7810 */ /* 0x000fe20007ffe0ff */
[----:B------:R-:W-:Y:S01]  /*2d20*/  IMAD.HI.U32 R57, R11, R60, RZ ;  /* 0x0000003c0b397227 */ /* 0x000fe200078e00ff */
[----:B------:R-:W-:-:S02]  /*2d30*/  ISETP.GE.AND P5, PT, R64, RZ, PT ;  /* 0x000000ff4000720c */ /* 0x000fc40003fa6270 */
[----:B------:R-:W-:Y:S01]  /*2d40*/  IABS R64, R66 ;  /* 0x0000004200407213 */ /* 0x000fe20000000000 */
[----:B------:R-:W-:Y:S01]  /*2d50*/  @!P2 IMAD.MOV R58, RZ, RZ, -R58 ;  /* 0x000000ffff3aa224 */ /* 0x000fe200078e0a3a */
[C---:B------:R-:W-:Y:S01]  /*2d60*/  ISETP.GT.U32.AND P2, PT, R2.reuse, R55, PT ;  /* 0x000000370200720c */ /* 0x040fe20003f44070 */
[----:B------:R-:W-:Y:S01]  /*2d70*/  IMAD.MOV R57, RZ, RZ, -R57 ;  /* 0x000000ffff397224 */ /* 0x000fe200078e0a39 */
[----:B------:R-:W-:Y:S01]  /*2d80*/  @!P0 IADD3 R51, R51, -R2, RZ ;  /* 0x8000000233338210 */ /* 0x000fe20007ffe0ff */
[----:B------:R-:W-:Y:S01]  /*2d90*/  @!P1 IMAD.MOV R56, RZ, RZ, -R56 ;  /* 0x000000ffff389224 */ /* 0x000fe200078e0a38 */
[----:B------:R-:W-:Y:S01]  /*2da0*/  ISETP.GE.AND P1, PT, R63, RZ, PT ;  /* 0x000000ff3f00720c */ /* 0x000fe20003f26270 */
[----:B------:R-:W-:Y:S01]  /*2db0*/  @!P6 IMAD.IADD R53, R53, 0x1, -R2 ;  /* 0x000000013535e824 */ /* 0x000fe200078e0a02 */
[----:B------:R-:W-:Y:S01]  /*2dc0*/  IABS R63, R61 ;  /* 0x0000003d003f7213 */ /* 0x000fe20000000000 */
[C---:B------:R-:W-:Y:S01]  /*2dd0*/  IMAD R57, R2.reuse, R57, R60 ;  /* 0x0000003902397224 */ /* 0x040fe200078e023c */
[----:B------:R-:W-:Y:S01]  /*2de0*/  ISETP.GE.AND P0, PT, R61, RZ, PT ;  /* 0x000000ff3d00720c */ /* 0x000fe20003f06270 */
[----:B------:R-:W-:Y:S01]  /*2df0*/  IMAD.MOV.U32 R60, RZ, RZ, R51 ;  /* 0x000000ffff3c7224 */ /* 0x000fe200078e0033 */
[----:B------:R-:W-:Y:S01]  /*2e00*/  ISETP.GT.U32.AND P6, PT, R2, R53, PT ;  /* 0x000000350200720c */ /* 0x000fe20003fc4070 */
[----:B------:R-:W-:Y:S01]  /*2e10*/  IMAD.HI.U32 R61, R11, R63, RZ ;  /* 0x0000003f0b3d7227 */ /* 0x000fe200078e00ff */
[----:B------:R-:W-:-:S02]  /*2e20*/  @!P3 IADD3 R59, -R59, RZ, RZ ;  /* 0x000000ff3b3bb210 */ /* 0x000fc40007ffe1ff */
[----:B------:R-:W-:Y:S01]  /*2e30*/  ISETP.GE.AND P3, PT, R62, RZ, PT ;  /* 0x000000ff3e00720c */ /* 0x000fe20003f66270 */
[----:B------:R-:W-:Y:S01]  /*2e40*/  @!P4 IMAD.MOV R60, RZ, RZ, -R60 ;  /* 0x000000ffff3cc224 */ /* 0x000fe200078e0a3c */
[----:B------:R-:W-:Y:S01]  /*2e50*/  ISETP.GT.U32.AND P4, PT, R2, R57, PT ;  /* 0x000000390200720c */ /* 0x000fe20003f84070 */
[----:B------:R-:W-:Y:S01]  /*2e60*/  @!P2 IMAD.IADD R55, R55, 0x1, -R2 ;  /* 0x000000013737a824 */ /* 0x000fe200078e0a02 */
[----:B------:R-:W-:Y:S01]  /*2e70*/  IADD3 R61, -R61, RZ, RZ ;  /* 0x000000ff3d3d7210 */ /* 0x000fe20007ffe1ff */
[----:B------:R-:W-:-:S03]  /*2e80*/  IMAD.HI.U32 R62, R11, R64, RZ ;  /* 0x000000400b3e7227 */ /* 0x000fc600078e00ff */
[C---:B------:R-:W-:Y:S01]  /*2e90*/  ISETP.GT.U32.AND P2, PT, R2.reuse, R55, PT ;  /* 0x000000370200720c */ /* 0x040fe20003f44070 */
[----:B------:R-:W-:Y:S01]  /*2ea0*/  IMAD.MOV R65, RZ, RZ, -R62 ;  /* 0x000000ffff417224 */ /* 0x000fe200078e0a3e */
[-C--:B------:R-:W-:Y:S01]  /*2eb0*/  @!P6 IADD3 R53, R53, -R2.reuse, RZ ;  /* 0x800000023535e210 */ /* 0x080fe20007ffe0ff */
[----:B------:R-:W-:Y:S01]  /*2ec0*/  IMAD R51, R2, R61, R63 ;  /* 0x0000003d02337224 */ /* 0x000fe200078e023f */
[----:B------:R-:W-:Y:S01]  /*2ed0*/  ISETP.GE.AND P6, PT, R66, RZ, PT ;  /* 0x000000ff4200720c */ /* 0x000fe20003fc6270 */
[----:B------:R-:W-:Y:S02]  /*2ee0*/  IMAD R61, R2, R65, R64 ;  /* 0x00000041023d7224 */ /* 0x000fe400078e0240 */
[----:B------:R-:W-:Y:S02]  /*2ef0*/  @!P4 IMAD.IADD R57, R57, 0x1, -R2 ;  /* 0x000000013939c824 */ /* 0x000fe400078e0a02 */
[----:B------:R-:W-:Y:S02]  /*2f00*/  IMAD.MOV.U32 R62, RZ, RZ, R53 ;  /* 0x000000ffff3e7224 */ /* 0x000fe400078e0035 */
[----:B------:R-:W-:Y:S01]  /*2f10*/  VIADD R64, R8, 0x36 ;  /* 0x0000003608407836 */ /* 0x000fe20000000000 */
[----:B------:R-:W-:Y:S01]  /*2f20*/  ISETP.GT.U32.AND P4, PT, R2, R57, PT ;  /* 0x000000390200720c */ /* 0x000fe20003f84070 */
[----:B------:R-:W-:Y:S01]  /*2f30*/  VIADD R63, R8, 0x35 ;  /* 0x00000035083f7836 */ /* 0x000fe20000000000 */
[----:B------:R-:W-:Y:S01]  /*2f40*/  @!P2 IADD3 R55, R55, -R2, RZ ;  /* 0x800000023737a210 */ /* 0x000fe20007ffe0ff */
[----:B------:R-:W-:Y:S01]  /*2f50*/  IMAD.HI.U32 R65, R11, R70, RZ ;  /* 0x000000460b417227 */ /* 0x000fe200078e00ff */
[----:B------:R-:W-:-:S02]  /*2f60*/  @!P1 IADD3 R62, -R62, RZ, RZ ;  /* 0x000000ff3e3e9210 */ /* 0x000fc40007ffe1ff */
[----:B------:R-:W-:Y:S01]  /*2f70*/  ISETP.GE.AND P1, PT, R64, RZ, PT ;  /* 0x000000ff4000720c */ /* 0x000fe20003f26270 */
[----:B------:R-:W-:Y:S01]  /*2f80*/  VIADD R103, R105, 0x80 ;  /* 0x0000008069677836 */ /* 0x000fe20000000000 */
[----:B------:R-:W-:Y:S01]  /*2f90*/  IABS R68, R64 ;  /* 0x0000004000447213 */ /* 0x000fe20000000000 */
[----:B------:R-:W-:Y:S01]  /*2fa0*/  IMAD.MOV.U32 R64, RZ, RZ, R55 ;  /* 0x000000ffff407224 */ /* 0x000fe200078e0037 */
[----:B------:R-:W-:Y:S01]  /*2fb0*/  ISETP.GE.AND P2, PT, R63, RZ, PT ;  /* 0x000000ff3f00720c */ /* 0x000fe20003f46270 */
[----:B------:R-:W-:Y:S01]  /*2fc0*/  VIADD R101, R105, 0x100 ;  /* 0x0000010069657836 */ /* 0x000fe20000000000 */
[----:B------:R-:W-:Y:S01]  /*2fd0*/  IABS R63, R63 ;  /* 0x0000003f003f7213 */ /* 0x000fe20000000000 */
[----:B------:R-:W-:Y:S01]  /*2fe0*/  @!P5 IMAD.MOV R64, RZ, RZ, -R64 ;  /* 0x000000ffff40d224 */ /* 0x000fe200078e0a40 */
[C---:B------:R-:W-:Y:S01]  /*2ff0*/  ISETP.GT.U32.AND P5, PT, R2.reuse, R51, PT ;  /* 0x000000330200720c */ /* 0x040fe20003fa4070 */
[----:B------:R-:W-:Y:S01]  /*3000*/  @!P4 IMAD.IADD R57, R57, 0x1, -R2 ;  /* 0x000000013939c824 */ /* 0x000fe200078e0a02 */
[----:B------:R-:W-:Y:S01]  /*3010*/  ISETP.GT.U32.AND P4, PT, R2, R61, PT ;  /* 0x0000003d0200720c */ /* 0x000fe20003f84070 */
[----:B------:R-:W-:Y:S01]  /*3020*/  IMAD.HI.U32 R53, R11, R63, RZ ;  /* 0x0000003f0b357227 */ /* 0x000fe200078e00ff */
[----:B------:R-:W-:Y:S01]  /*3030*/  IADD3 R65, -R65, RZ, RZ ;  /* 0x000000ff41417210 */ /* 0x000fe20007ffe1ff */
[----:B------:R-:W-:Y:S02]  /*3040*/  STL [R1+0x1240], R103 ;  /* 0x0012406701007387 */ /* 0x000fe40000100800 */
[----:B------:R-:W-:Y:S01]  /*3050*/  IMAD.HI.U32 R55, R11, R68, RZ ;  /* 0x000000440b377227 */ /* 0x000fe200078e00ff */
[----:B------:R-:W-:Y:S01]  /*3060*/  IADD3 R53, -R53, RZ, RZ ;  /* 0x000000ff35357210 */ /* 0x000fe20007ffe1ff */
[----:B------:R-:W-:Y:S02]  /*3070*/  STL [R1+0x123c], R101 ;  /* 0x00123c6501007387 */ /* 0x000fe40000100800 */
[----:B------:R-:W-:-:S02]  /*3080*/  IMAD.MOV.U32 R66, RZ, RZ, R57 ;  /* 0x000000ffff427224 */ /* 0x000fc400078e0039 */
[----:B------:R-:W-:Y:S01]  /*3090*/  @!P5 IADD3 R51, R51, -R2, RZ ;  /* 0x800000023333d210 */ /* 0x000fe20007ffe0ff */
[----:B------:R-:W-:Y:S02]  /*30a0*/  IMAD.MOV R55, RZ, RZ, -R55 ;  /* 0x000000ffff377224 */ /* 0x000fe400078e0a37 */
[----:B------:R-:W-:Y:S01]  /*30b0*/  @!P4 IMAD.IADD R61, R61, 0x1, -R2 ;  /* 0x000000013d3dc824 */ /* 0x000fe200078e0a02 */
[C---:B------:R-:W-:Y:S01]  /*30c0*/  ISETP.GT.U32.AND P4, PT, R2.reuse, R51, PT ;  /* 0x000000330200720c */ /* 0x040fe20003f84070 */
[----:B------:R-:W-:Y:S01]  /*30d0*/  IMAD R55, R2, R55, R68 ;  /* 0x0000003702377224 */ /* 0x000fe200078e0244 */
[----:B------:R-:W-:Y:S01]  /*30e0*/  @!P3 IADD3 R66, -R66, RZ, RZ ;  /* 0x000000ff4242b210 */ /* 0x000fe20007ffe1ff */
[C---:B------:R-:W-:Y:S01]  /*30f0*/  IMAD R53, R2.reuse, R53, R63 ;  /* 0x0000003502357224 */ /* 0x040fe200078e023f */
[----:B------:R-:W-:Y:S01]  /*3100*/  ISETP.GT.U32.AND P3, PT, R2, R61, PT ;  /* 0x0000003d0200720c */ /* 0x000fe20003f64070 */
[----:B------:R-:W-:-:S03]  /*3110*/  IMAD.HI.U32 R63, R11, R69, RZ ;  /* 0x000000450b3f7227 */ /* 0x000fc600078e00ff */
[C---:B------:R-:W-:Y:S01]  /*3120*/  ISETP.GT.U32.AND P5, PT, R2.reuse, R53, PT ;  /* 0x000000350200720c */ /* 0x040fe20003fa4070 */
[----:B------:R-:W-:Y:S02]  /*3130*/  IMAD.MOV R63, RZ, RZ, -R63 ;  /* 0x000000ffff3f7224 */ /* 0x000fe400078e0a3f */
[----:B------:R-:W-:Y:S02]  /*3140*/  VIADD R99, R105, 0x180 ;  /* 0x0000018069637836 */ /* 0x000fe40000000000 */
[----:B------:R-:W-:Y:S01]  /*3150*/  @!P4 IMAD.IADD R51, R51, 0x1, -R2 ;  /* 0x000000013333c824 */ /* 0x000fe200078e0a02 */
[C---:B------:R-:W-:Y:S01]  /*3160*/  ISETP.GT.U32.AND P4, PT, R2.reuse, R55, PT ;  /* 0x000000370200720c */ /* 0x040fe20003f84070 */
[C---:B------:R-:W-:Y:S01]  /*3170*/  IMAD R57, R2.reuse, R63, R69 ;  /* 0x0000003f02397224 */ /* 0x040fe200078e0245 */
[----:B------:R-:W-:Y:S01]  /*3180*/  IABS R69, R77 ;  /* 0x0000004d00457213 */ /* 0x000fe20000000000 */
[C---:B------:R-:W-:Y:S01]  /*3190*/  IMAD R63, R2.reuse, R65, R70 ;  /* 0x00000041023f7224 */ /* 0x040fe200078e0246 */
[----:B------:R-:W-:Y:S01]  /*31a0*/  @!P3 IADD3 R61, R61, -R2, RZ ;  /* 0x800000023d3db210 */ /* 0x000fe20007ffe0ff */
[C---:B------:R-:W-:Y:S01]  /*31b0*/  IMAD R65, R2.reuse, R67, R71 ;  /* 0x0000004302417224 */ /* 0x040fe200078e0247 */
[C---:B------:R-:W-:Y:S01]  /*31c0*/  ISETP.GT.U32.AND P3, PT, R2.reuse, R57, PT ;  /* 0x000000390200720c */ /* 0x040fe20003f64070 */
[--C-:B------:R-:W-:Y:S01]  /*31d0*/  @!P5 IMAD.IADD R53, R53, 0x1, -R2.reuse ;  /* 0x000000013535d824 */ /* 0x100fe200078e0a02 */
[----:B------:R-:W-:Y:S01]  /*31e0*/  IABS R70, R78 ;  /* 0x0000004e00467213 */ /* 0x000fe20000000000 */
[----:B------:R-:W-:Y:S01]  /*31f0*/  IMAD.HI.U32 R67, R11, R69, RZ ;  /* 0x000000450b437227 */ /* 0x000fe200078e00ff */
[----:B------:R-:W-:Y:S02]  /*3200*/  STL [R1+0x1238], R99 ;  /* 0x0012386301007387 */ /* 0x000fe40000100800 */
[C---:B------:R-:W-:Y:S01]  /*3210*/  ISETP.GT.U32.AND P5, PT, R2.reuse, R53, PT ;  /* 0x000000350200720c */ /* 0x040fe20003fa4070 */
[----:B------:R-:W-:Y:S01]  /*3220*/  @!P4 IMAD.IADD R55, R55, 0x1, -R2 ;  /* 0x000000013737c824 */ /* 0x000fe200078e0a02 */
[----:B------:R-:W-:Y:S01]  /*3230*/  ISETP.GT.U32.AND P4, PT, R2, R65, PT ;  /* 0x000000410200720c */ /* 0x000fe20003f84070 */
[----:B------:R-:W-:Y:S01]  /*3240*/  IMAD.HI.U32 R68, R11, R70, RZ ;  /* 0x000000460b447227 */ /* 0x000fe200078e00ff */
[----:B------:R-:W-:-:S03]  /*3250*/  IADD3 R67, -R67, RZ, RZ ;  /* 0x000000ff43437210 */ /* 0x000fc60007ffe1ff */
[----:B------:R-:W-:Y:S01]  /*3260*/  IMAD.MOV R71, RZ, RZ, -R68 ;  /* 0x000000ffff477224 */ /* 0x000fe200078e0a44 */
[-C--:B------:R-:W-:Y:S01]  /*3270*/  @!P3 IADD3 R57, R57, -R2.reuse, RZ ;  /* 0x800000023939b210 */ /* 0x080fe20007ffe0ff */
[----:B------:R-:W-:Y:S01]  /*3280*/  IMAD.MOV.U32 R68, RZ, RZ, R51 ;  /* 0x000000ffff447224 */ /* 0x000fe200078e0033 */
[----:B------:R-:W-:Y:S01]  /*3290*/  ISETP.GE.AND P3, PT, R74, RZ, PT ;  /* 0x000000ff4a00720c */ /* 0x000fe20003f66270 */
[C---:B------:R-:W-:Y:S02]  /*32a0*/  IMAD R67, R2.reuse, R67, R69 ;  /* 0x0000004302437224 */ /* 0x040fe400078e0245 */
[----:B------:R-:W-:Y:S01]  /*32b0*/  @!P0 IMAD.MOV R68, RZ, RZ, -R68 ;  /* 0x000000ffff448224 */ /* 0x000fe200078e0a44 */
[C---:B------:R-:W-:Y:S01]  /*32c0*/  ISETP.GT.U32.AND P0, PT, R2.reuse, R57, PT ;  /* 0x000000390200720c */ /* 0x040fe20003f04070 */
[----:B------:R-:W-:Y:S01]  /*32d0*/  IMAD R69, R2, R71, R70 ;  /* 0x0000004702457224 */ /* 0x000fe200078e0246 */
[----:B------:R-:W-:Y:S01]  /*32e0*/  @!P4 IADD3 R65, R65, -R2, RZ ;  /* 0x800000024141c210 */ /* 0x000fe20007ffe0ff */
[----:B------:R-:W-:-:S03]  /*32f0*/  IMAD.HI.U32 R71, R11, R72, RZ ;  /* 0x000000480b477227 */ /* 0x000fc600078e00ff */
[C---:B------:R-:W-:Y:S01]  /*3300*/  ISETP.GT.U32.AND P4, PT, R2.reuse, R65, PT ;  /* 0x000000410200720c */ /* 0x040fe20003f84070 */
[----:B------:R-:W-:Y:S01]  /*3310*/  @!P5 IMAD.IADD R53, R53, 0x1, -R2 ;  /* 0x000000013535d824 */ /* 0x000fe200078e0a02 */
[C---:B------:R-:W-:Y:S01]  /*3320*/  ISETP.GT.U32.AND P5, PT, R2.reuse, R63, PT ;  /* 0x0000003f0200720c */ /* 0x040fe20003fa4070 */
[----:B------:R-:W-:Y:S02]  /*3330*/  IMAD.MOV R71, RZ, RZ, -R71 ;  /* 0x000000ffff477224 */ /* 0x000fe400078e0a47 */
[----:B------:R-:W-:Y:S01]  /*3340*/  IMAD.HI.U32 R51, R11, R73, RZ ;  /* 0x000000490b337227 */ /* 0x000fe200078e00ff */
[----:B------:R-:W-:Y:S02]  /*3350*/  MOV R70, R53 ;  /* 0x0000003500467202 */ /* 0x000fe40000000f00 */
[----:B------:R-:W-:Y:S01]  /*3360*/  IABS R53, R8 ;  /* 0x0000000800357213 */ /* 0x000fe20000000000 */
[C---:B------:R-:W-:Y:S02]  /*3370*/  IMAD R71, R2.reuse, R71, R72 ;  /* 0x0000004702477224 */ /* 0x040fe400078e0248 */
[--C-:B------:R-:W-:Y:S01]  /*3380*/  @!P0 IMAD.IADD R57, R57, 0x1, -R2.reuse ;  /* 0x0000000139398824 */ /* 0x100fe200078e0a02 */
[C---:B------:R-:W-:Y:S01]  /*3390*/  ISETP.GT.U32.AND P0, PT, R2.reuse, R69, PT ;  /* 0x000000450200720c */ /* 0x040fe20003f04070 */
[--C-:B------:R-:W-:Y:S01]  /*33a0*/  @!P4 IMAD.IADD R65, R65, 0x1, -R2.reuse ;  /* 0x000000014141c824 */ /* 0x100fe200078e0a02 */
[C---:B------:R-:W-:Y:S01]  /*33b0*/  ISETP.GT.U32.AND P4, PT, R2.reuse, R71, PT ;  /* 0x000000470200720c */ /* 0x040fe20003f84070 */
[----:B------:R-:W-:Y:S01]  /*33c0*/  @!P5 IMAD.IADD R63, R63, 0x1, -R2 ;  /* 0x000000013f3fd824 */ /* 0x000fe200078e0a02 */
[----:B------:R-:W-:Y:S01]  /*33d0*/  ISETP.GT.U32.AND P5, PT, R2, R55, PT ;  /* 0x000000370200720c */ /* 0x000fe20003fa4070 */
[----:B------:R-:W-:-:S02]  /*33e0*/  IMAD.MOV R51, RZ, RZ, -R51 ;  /* 0x000000ffff337224 */ /* 0x000fc400078e0a33 */
[----:B------:R-:W-:Y:S01]  /*33f0*/  @!P2 IMAD.MOV R70, RZ, RZ, -R70 ;  /* 0x000000ffff46a224 */ /* 0x000fe200078e0a46 */
[C---:B------:R-:W-:Y:S01]  /*3400*/  ISETP.GT.U32.AND P2, PT, R2.reuse, R67, PT ;  /* 0x000000430200720c */ /* 0x040fe20003f44070 */
[----:B------:R-:W-:Y:S02]  /*3410*/  IMAD R73, R2, R51, R73 ;  /* 0x0000003302497224 */ /* 0x000fe400078e0249 */
[----:B------:R-:W-:-:S04]  /*3420*/  IMAD.HI.U32 R51, R11, R53, RZ ;  /* 0x000000350b337227 */ /* 0x000fc800078e00ff */
[--C-:B------:R-:W-:Y:S01]  /*3430*/  @!P0 IMAD.IADD R69, R69, 0x1, -R2.reuse ;  /* 0x0000000145458824 */ /* 0x100fe200078e0a02 */
[C---:B------:R-:W-:Y:S01]  /*3440*/  ISETP.GT.U32.AND P0, PT, R2.reuse, R73, PT ;  /* 0x000000490200720c */ /* 0x040fe20003f04070 */
[----:B------:R-:W-:Y:S01]  /*3450*/  @!P4 IMAD.IADD R71, R71, 0x1, -R2 ;  /* 0x000000014747c824 */ /* 0x000fe200078e0a02 */
[-C--:B------:R-:W-:Y:S01]  /*3460*/  @!P5 IADD3 R55, R55, -R2.reuse, RZ ;  /* 0x800000023737d210 */ /* 0x080fe20007ffe0ff */
[----:B------:R-:W-:Y:S01]  /*3470*/  @!P6 IMAD.MOV R61, RZ, RZ, -R61 ;  /* 0x000000ffff3de224 */ /* 0x000fe200078e0a3d */
[C---:B------:R-:W-:Y:S01]  /*3480*/  ISETP.GT.U32.AND P4, PT, R2.reuse, R69, PT ;  /* 0x000000450200720c */ /* 0x040fe20003f84070 */
[----:B------:R-:W-:Y:S01]  /*3490*/  IMAD.MOV.U32 R74, RZ, RZ, R57 ;  /* 0x000000ffff4a7224 */ /* 0x000fe200078e0039 */
[----:B------:R-:W-:Y:S01]  /*34a0*/  IADD3 R51, -R51, RZ, RZ ;  /* 0x000000ff33337210 */ /* 0x000fe20007ffe1ff */
[----:B------:R-:W-:Y:S01]  /*34b0*/  IMAD.MOV.U32 R72, RZ, RZ, R55 ;  /* 0x000000ffff487224 */ /* 0x000fe200078e0037 */
[----:B------:R-:W-:Y:S02]  /*34c0*/  ISETP.GE.AND P5, PT, R75, RZ, PT ;  /* 0x000000ff4b00720c */ /* 0x000fe40003fa6270 */
[----:B------:R-:W-:Y:S01]  /*34d0*/  IABS R75, R81 ;  /* 0x00000051004b7213 */ /* 0x000fe20000000000 */
[C---:B------:R-:W-:Y:S01]  /*34e0*/  IMAD R55, R2.reuse, R51, R53 ;  /* 0x0000003302377224 */ /* 0x040fe200078e0235 */
[-C--:B------:R-:W-:Y:S01]  /*34f0*/  @!P2 IADD3 R67, R67, -R2.reuse, RZ ;  /* 0x800000024343a210 */ /* 0x080fe20007ffe0ff */
[----:B------:R-:W-:Y:S01]  /*3500*/  @!P1 IMAD.MOV R72, RZ, RZ, -R72 ;  /* 0x000000ffff489224 */ /* 0x000fe200078e0a48 */
[----:B------:R-:W-:Y:S01]  /*3510*/  @!P0 IADD3 R73, R73, -R2, RZ ;  /* 0x8000000249498210 */ /* 0x000fe20007ffe0ff */
[----:B------:R-:W-:Y:S01]  /*3520*/  IMAD.HI.U32 R11, R11, R75, RZ ;  /* 0x0000004b0b0b7227 */ /* 0x000fe200078e00ff */
[----:B------:R-:W-:-:S02]  /*3530*/  ISETP.GT.U32.AND P6, PT, R2, R63, PT ;  /* 0x0000003f0200720c */ /* 0x000fc40003fc4070 */
[C---:B------:R-:W-:Y:S01]  /*3540*/  ISETP.GT.U32.AND P0, PT, R2.reuse, R73, PT ;  /* 0x000000490200720c */ /* 0x040fe20003f04070 */
[----:B------:R-:W-:Y:S01]  /*3550*/  @!P4 IMAD.IADD R69, R69, 0x1, -R2 ;  /* 0x000000014545c824 */ /* 0x000fe200078e0a02 */
[C---:B------:R-:W-:Y:S01]  /*3560*/  ISETP.GT.U32.AND P4, PT, R2.reuse, R55, PT ;  /* 0x000000370200720c */ /* 0x040fe20003f84070 */
[----:B------:R-:W-:Y:S01]  /*3570*/  IMAD.MOV R11, RZ, RZ, -R11 ;  /* 0x000000ffff0b7224 */ /* 0x000fe200078e0a0b */
[C---:B------:R-:W-:Y:S02]  /*3580*/  ISETP.GT.U32.AND P2, PT, R2.reuse, R67, PT ;  /* 0x000000430200720c */ /* 0x040fe40003f44070 */
[----:B------:R-:W-:Y:S01]  /*3590*/  IABS R51, R105 ;  /* 0x0000006900337213 */ /* 0x000fe20000000000 */
[C---:B------:R-:W-:Y:S01]  /*35a0*/  IMAD R75, R2.reuse, R11, R75 ;  /* 0x0000000b024b7224 */ /* 0x040fe200078e024b */
[----:B------:R-:W-:Y:S02]  /*35b0*/  IABS R53, R103 ;  /* 0x0000006700357213 */ /* 0x000fe40000000000 */
[----:B------:R-:W-:Y:S01]  /*35c0*/  ISETP.GT.U32.AND P1, PT, R2, R71, PT ;  /* 0x000000470200720c */ /* 0x000fe20003f24070 */
[----:B------:R-:W-:Y:S01]  /*35d0*/  IMAD.HI.U32 R11, R3, R51, RZ ;  /* 0x00000033030b7227 */ /* 0x000fe200078e00ff */
[----:B------:R-:W-:-:S02]  /*35e0*/  @!P6 IADD3 R63, R63, -R2, RZ ;  /* 0x800000023f3fe210 */ /* 0x000fc40007ffe0ff */
[----:B------:R-:W-:Y:S01]  /*35f0*/  @!P0 IADD3 R73, R73, -R2, RZ ;  /* 0x8000000249498210 */ /* 0x000fe20007ffe0ff */
[--C-:B------:R-:W-:Y:S01]  /*3600*/  @!P4 IMAD.IADD R55, R55, 0x1, -R2.reuse ;  /* 0x000000013737c824 */ /* 0x100fe200078e0a02 */
[----:B------:R-:W-:Y:S01]  /*3610*/  ISETP.GT.U32.AND P0, PT, R2, R75, PT ;  /* 0x0000004b0200720c */ /* 0x000fe20003f04070 */
[----:B------:R-:W-:Y:S01]  /*3620*/  IMAD.MOV R11, RZ, RZ, -R11 ;  /* 0x000000ffff0b7224 */ /* 0x000fe200078e0a0b */
[----:B------:R-:W-:Y:S01]  /*3630*/  ISETP.GE.AND P6, PT, R76, RZ, PT ;  /* 0x000000ff4c00720c */ /* 0x000fe20003fc6270 */
[----:B------:R-:W-:Y:S01]  /*3640*/  @!P2 IMAD.IADD R67, R67, 0x1, -R2 ;  /* 0x000000014343a824 */ /* 0x000fe200078e0a02 */
[----:B------:R-:W-:Y:S01]  /*3650*/  ISETP.GT.U32.AND P4, PT, R2, R55, PT ;  /* 0x000000370200720c */ /* 0x000fe20003f84070 */
[----:B------:R-:W-:Y:S01]  /*3660*/  IMAD R11, R4, R11, R51 ;  /* 0x0000000b040b7224 */ /* 0x000fe200078e0233 */
[----:B------:R-:W-:Y:S01]  /*3670*/  ISETP.GE.AND P2, PT, R77, RZ, PT ;  /* 0x000000ff4d00720c */ /* 0x000fe20003f46270 */
[----:B------:R-:W-:Y:S01]  /*3680*/  IMAD.HI.U32 R15, R3, R53, RZ ;  /* 0x00000035030f7227 */ /* 0x000fe200078e00ff */
[----:B------:R-:W-:-:S02]  /*3690*/  IABS R76, R101 ;  /* 0x00000065004c7213 */ /* 0x000fc40000000000 */
[----:B------:R-:W-:Y:S01]  /*36a0*/  IABS R77, R99 ;  /* 0x00000063004d7213 */ /* 0x000fe20000000000 */
[----:B------:R-:W-:Y:S01]  /*36b0*/  @!P5 IMAD.MOV R63, RZ, RZ, -R63 ;  /* 0x000000ffff3fd224 */ /* 0x000fe200078e0a3f */
[----:B------:R-:W-:Y:S01]  /*36c0*/  IADD3 R15, -R15, RZ, RZ ;  /* 0x000000ff0f0f7210 */ /* 0x000fe20007ffe1ff */
[----:B------:R-:W-:Y:S01]  /*36d0*/  @!P0 IMAD.IADD R75, R75, 0x1, -R2 ;  /* 0x000000014b4b8824 */ /* 0x000fe200078e0a02 */
[----:B------:R-:W-:Y:S01]  /*36e0*/  @!P3 IADD3 R74, -R74, RZ, RZ ;  /* 0x000000ff4a4ab210 */ /* 0x000fe20007ffe1ff */
[----:B------:R-:W-:Y:S01]  /*36f0*/  IMAD.HI.U32 R51, R3, R76, RZ ;  /* 0x0000004c03337227 */ /* 0x000fe200078e00ff */
[----:B------:R-:W-:Y:S02]  /*3700*/  ISETP.GE.AND P0, PT, R8, RZ, PT ;  /* 0x000000ff0800720c */ /* 0x000fe40003f06270 */
[----:B------:R-:W-:Y:S01]  /*3710*/  @!P4 IADD3 R55, R55, -R2, RZ ;  /* 0x800000023737c210 */ /* 0x000fe20007ffe0ff */
[----:B------:R-:W-:Y:S01]  /*3720*/  IMAD.HI.U32 R3, R3, R77, RZ ;  /* 0x0000004d03037227 */ /* 0x000fe200078e00ff */
[----:B------:R-:W-:-:S02]  /*3730*/  ISETP.GT.U32.AND P4, PT, R4, R11, PT ;  /* 0x0000000b0400720c */ /* 0x000fc40003f84070 */
[----:B------:R-:W-:Y:S01]  /*3740*/  ISETP.GT.U32.AND P3, PT, R2, R75, PT ;  /* 0x0000004b0200720c */ /* 0x000fe20003f64070 */
[----:B------:R-:W-:Y:S01]  /*3750*/  IMAD R15, R4, R15, R53 ;  /* 0x0000000f040f7224 */ /* 0x000fe200078e0235 */
[----:B------:R-:W-:Y:S01]  /*3760*/  @!P1 IADD3 R71, R71, -R2, RZ ;  /* 0x8000000247479210 */ /* 0x000fe20007ffe0ff */
[----:B------:R-:W-:Y:S01]  /*3770*/  IMAD.MOV R3, RZ, RZ, -R3 ;  /* 0x000000ffff037224 */ /* 0x000fe200078e0a03 */
[----:B------:R-:W-:Y:S01]  /*3780*/  ISETP.GE.AND P1, PT, R78, RZ, PT ;  /* 0x000000ff4e00720c */ /* 0x000fe20003f26270 */
[----:B------:R-:W-:Y:S01]  /*3790*/  IMAD.MOV R51, RZ, RZ, -R51 ;  /* 0x000000ffff337224 */ /* 0x000fe200078e0a33 */
[C---:B------:R-:W-:Y:S01]  /*37a0*/  ISETP.GT.U32.AND P5, PT, R4.reuse, R15, PT ;  /* 0x0000000f0400720c */ /* 0x040fe20003fa4070 */
[C---:B------:R-:W-:Y:S01]  /*37b0*/  IMAD R53, R4.reuse, R3, R77 ;  /* 0x0000000304357224 */ /* 0x040fe200078e024d */
[----:B------:R-:W-:Y:S01]  /*37c0*/  @!P2 IADD3 R67, -R67, RZ, RZ ;  /* 0x000000ff4343a210 */ /* 0x000fe20007ffe1ff */
[----:B------:R-:W-:Y:S01]  /*37d0*/  IMAD R51, R4, R51, R76 ;  /* 0x0000003304337224 */ /* 0x000fe200078e024c */
[----:B------:R-:W-:Y:S01]  /*37e0*/  ISETP.GE.AND P2, PT, R80, RZ, PT ;  /* 0x000000ff5000720c */ /* 0x000fe20003f46270 */
[----:B------:R-:W-:Y:S01]  /*37f0*/  @!P6 IMAD.MOV R65, RZ, RZ, -R65 ;  /* 0x000000ffff41e224 */ /* 0x000fe200078e0a41 */
[----:B------:R-:W-:Y:S01]  /*3800*/  @!P4 IADD3 R11, R11, -R4, RZ ;  /* 0x800000040b0bc210 */ /* 0x000fe20007ffe0ff */
[----:B------:R-:W-:Y:S01]  /*3810*/  @!P0 IMAD.MOV R55, RZ, RZ, -R55 ;  /* 0x000000ffff378224 */ /* 0x000fe200078e0a37 */
[----:B------:R-:W-:Y:S01]  /*3820*/  ISETP.GE.AND P6, PT, R79, RZ, PT ;  /* 0x000000ff4f00720c */ /* 0x000fe20003fc6270 */
[----:B------:R-:W-:Y:S01]  /*3830*/  @!P3 IMAD.IADD R75, R75, 0x1, -R2 ;  /* 0x000000014b4bb824 */ /* 0x000fe200078e0a02 */
[----:B------:R-:W-:Y:S01]  /*3840*/  ISETP.GE.AND P4, PT, R81, RZ, PT ;  /* 0x000000ff5100720c */ /* 0x000fe20003f86270 */
[----:B------:R-:W-:Y:S01]  /*3850*/  @!P1 IMAD.MOV R69, RZ, RZ, -R69 ;  /* 0x000000ffff459224 */ /* 0x000fe200078e0a45 */
[C---:B------:R-:W-:Y:S01]  /*3860*/  ISETP.GT.U32.AND P0, PT, R4.reuse, R53, PT ;  /* 0x000000350400720c */ /* 0x040fe20003f04070 */
[----:B------:R-:W-:Y:S01]  /*3870*/  @!P5 IMAD.IADD R15, R15, 0x1, -R4 ;  /* 0x000000010f0fd824 */ /* 0x000fe200078e0a04 */
[----:B------:R-:W-:Y:S01]  /*3880*/  ISETP.GT.U32.AND P3, PT, R4, R51, PT ;  /* 0x000000330400720c */ /* 0x000fe20003f64070 */
[----:B------:R-:W1:Y:S01]  /*3890*/  LDC.64 R2, c[0x0][0x238] ;  /* 0x00008e00ff027b82 */ /* 0x000e620000000a00 */
[----:B------:R-:W-:-:S02]  /*38a0*/  ISETP.NE.AND P5, PT, R82, RZ, PT ;  /* 0x000000ff5200720c */ /* 0x000fc40003fa5270 */
[----:B------:R-:W-:Y:S02]  /*38b0*/  LOP3.LUT R57, RZ, R82, RZ, 0x33, !PT ;  /* 0x00000052ff397212 */ /* 0x000fe400078e33ff */
[----:B------:R-:W-:Y:S01]  /*38c0*/  @!P2 IADD3 R73, -R73, RZ, RZ ;  /* 0x000000ff4949a210 */ /* 0x000fe20007ffe1ff */
[----:B------:R-:W-:Y:S01]  /*38d0*/  @!P6 IMAD.MOV R71, RZ, RZ, -R71 ;  /* 0x000000ffff47e224 */ /* 0x000fe200078e0a47 */
[C---:B------:R-:W-:Y:S01]  /*38e0*/  SEL R55, R57.reuse, R55, !P5 ;  /* 0x0000003739377207 */ /* 0x040fe20006800000 */
[----:B------:R-:W-:Y:S01]  /*38f0*/  @!P4 IMAD.MOV R75, RZ, RZ, -R75 ;  /* 0x000000ffff4bc224 */ /* 0x000fe200078e0a4b */
[----:B------:R-:W-:Y:S02]  /*3900*/  SEL R76, R57, R6, !P5 ;  /* 0x00000006394c7207 */ /* 0x000fe40006800000 */
[----:B------:R-:W-:Y:S01]  /*3910*/  @!P0 IADD3 R53, R53, -R4, RZ ;  /* 0x8000000435358210 */ /* 0x000fe20007ffe0ff */
[----:B------:R-:W-:Y:S01]  /*3920*/  @!P3 IMAD.IADD R51, R51, 0x1, -R4 ;  /* 0x000000013333b824 */ /* 0x000fe200078e0a04 */
[----:B------:R-:W-:-:S02]  /*3930*/  ISETP.GT.U32.AND P0, PT, R4, R15, PT ;  /* 0x0000000f0400720c */ /* 0x000fc40003f04070 */
[C---:B------:R-:W-:Y:S02]  /*3940*/  SEL R77, R57.reuse, R9, !P5 ;  /* 0x00000009394d7207 */ /* 0x040fe40006800000 */
[C---:B------:R-:W-:Y:S02]  /*3950*/  SEL R78, R57.reuse, R10, !P5 ;  /* 0x0000000a394e7207 */ /* 0x040fe40006800000 */
[C---:B------:R-:W-:Y:S02]  /*3960*/  SEL R12, R57.reuse, R12, !P5 ;  /* 0x0000000c390c7207 */ /* 0x040fe40006800000 */
[C---:B------:R-:W-:Y:S02]  /*3970*/  SEL R13, R57.reuse, R13, !P5 ;  /* 0x0000000d390d7207 */ /* 0x040fe40006800000 */
[C---:B------:R-:W-:Y:S01]  /*3980*/  SEL R79, R57.reuse, R14, !P5 ;  /* 0x0000000e394f7207 */ /* 0x040fe20006800000 */
[----:B-1----:R-:W-:Y:S01]  /*3990*/  IMAD R10, R252, R3, RZ ;  /* 0x00000003fc0a7224 */ /* 0x002fe200078e02ff */
[C---:B------:R-:W-:Y:S01]  /*39a0*/  SEL R80, R57.reuse, R16, !P5 ;  /* 0x0000001039507207 */ /* 0x040fe20006800000 */
[----:B------:R-:W1:Y:S01]  /*39b0*/  LDC R14, c[0x0][0x230] ;  /* 0x00008c00ff0e7b82 */ /* 0x000e620000000800 */
[----:B------:R-:W-:Y:S01]  /*39c0*/  SEL R17, R57, R17, !P5 ;  /* 0x0000001139117207 */ /* 0x000fe20006800000 */
[----:B------:R-:W-:Y:S01]  /*39d0*/  IMAD R16, R55, UR59, RZ ;  /* 0x0000003b37107c24 */ /* 0x000fe2000f8e02ff */
[C---:B------:R-:W-:Y:S01]  /*39e0*/  SEL R81, R57.reuse, R18, !P5 ;  /* 0x0000001239517207 */ /* 0x040fe20006800000 */
[----:B------:R-:W-:Y:S01]  /*39f0*/  IMAD R18, R76, UR60, RZ ;  /* 0x0000003c4c127c24 */ /* 0x000fe2000f8e02ff */
[C---:B------:R-:W-:Y:S01]  /*3a00*/  SEL R19, R57.reuse, R19, !P5 ;  /* 0x0000001339137207 */ /* 0x040fe20006800000 */
[----:B------:R-:W-:Y:S01]  /*3a10*/  ULDC UR59, c[0x0][0x240] ;  /* 0x00009000003b7ab9 */ /* 0x000fe20000000800 */
[----:B------:R-:W-:Y:S01]  /*3a20*/  SEL R82, R57, R20, !P5 ;  /* 0x0000001439527207 */ /* 0x000fe20006800000 */
[----:B------:R-:W-:Y:S01]  /*3a30*/  IMAD R20, R77, UR61, RZ ;  /* 0x0000003d4d147c24 */ /* 0x000fe2000f8e02ff */
[C---:B------:R-:W-:Y:S01]  /*3a40*/  SEL R21, R57.reuse, R21, !P5 ;  /* 0x0000001539157207 */ /* 0x040fe20006800000 */
[----:B------:R-:W-:Y:S01]  /*3a50*/  ULDC UR60, c[0x0][0x240] ;  /* 0x00009000003c7ab9 */ /* 0x000fe20000000800 */
[C---:B------:R-:W-:Y:S01]  /*3a60*/  SEL R83, R57.reuse, R22, !P5 ;  /* 0x0000001639537207 */ /* 0x040fe20006800000 */
[----:B------:R-:W-:Y:S01]  /*3a70*/  ULDC UR61, c[0x0][0x240] ;  /* 0x00009000003d7ab9 */ /* 0x000fe20000000800 */
[C---:B------:R-:W-:Y:S01]  /*3a80*/  SEL R23, R57.reuse, R23, !P5 ;  /* 0x0000001739177207 */ /* 0x040fe20006800000 */
[C---:B------:R-:W-:Y:S01]  /*3a90*/  IMAD R249, R2.reuse, 0x43, RZ ;  /* 0x0000004302f97824 */ /* 0x040fe200078e02ff */
[C---:B------:R-:W-:Y:S01]  /*3aa0*/  SEL R84, R57.reuse, R24, !P5 ;  /* 0x0000001839547207 */ /* 0x040fe20006800000 */
[C---:B------:R-:W-:Y:S01]  /*3ab0*/  IMAD R240, R2.reuse, 0x44, RZ ;  /* 0x0000004402f07824 */ /* 0x040fe200078e02ff */
[C---:B------:R-:W-:Y:S01]  /*3ac0*/  SEL R25, R57.reuse, R25, !P5 ;  /* 0x0000001939197207 */ /* 0x040fe20006800000 */
[----:B------:R-:W-:Y:S01]  /*3ad0*/  IMAD R230, R2, 0x45, RZ ;  /* 0x0000004502e67824 */ /* 0x000fe200078e02ff */
[----:B------:R-:W-:Y:S01]  /*3ae0*/  SEL R85, R57, R26, !P5 ;  /* 0x0000001a39557207 */ /* 0x000fe20006800000 */
[----:B------:R-:W-:Y:S01]  /*3af0*/  IMAD R26, R13, UR6, RZ ;  /* 0x000000060d1a7c24 */ /* 0x000fe2000f8e02ff */
[C---:B------:R-:W-:Y:S01]  /*3b00*/  SEL R27, R57.reuse, R27, !P5 ;  /* 0x0000001b391b7207 */ /* 0x040fe20006800000 */
[----:B------:R-:W-:Y:S01]  /*3b10*/  ULDC UR6, c[0x0][0x240] ;  /* 0x0000900000067ab9 */ /* 0x000fe20000000800 */
[C---:B------:R-:W-:Y:S01]  /*3b20*/  SEL R86, R57.reuse, R28, !P5 ;  /* 0x0000001c39567207 */ /* 0x040fe20006800000 */
[----:B-1----:R-:W-:Y:S01]  /*3b30*/  VIADD R13, R14, 0xffffffff ;  /* 0xffffffff0e0d7836 */ /* 0x002fe20000000000 */
[C---:B------:R-:W-:Y:S01]  /*3b40*/  SEL R29, R57.reuse, R29, !P5 ;  /* 0x0000001d391d7207 */ /* 0x040fe20006800000 */
[----:B------:R-:W1:Y:S01]  /*3b50*/  LDC R28, c[0x0][0x230] ;  /* 0x00008c00ff1c7b82 */ /* 0x000e620000000800 */
[C---:B------:R-:W-:Y:S01]  /*3b60*/  SEL R87, R57.reuse, R30, !P5 ;  /* 0x0000001e39577207 */ /* 0x040fe20006800000 */
[----:B------:R-:W-:Y:S01]  /*3b70*/  IMAD R30, R80, UR8, RZ ;  /* 0x00000008501e7c24 */ /* 0x000fe2000f8e02ff */
[C---:B------:R-:W-:Y:S01]  /*3b80*/  SEL R31, R57.reuse, R31, !P5 ;  /* 0x0000001f391f7207 */ /* 0x040fe20006800000 */
[C---:B------:R-:W-:Y:S01]  /*3b90*/  IMAD R162, R2.reuse, 0x6a, RZ ;  /* 0x0000006a02a27824 */ /* 0x040fe200078e02ff */
[----:B------:R-:W-:Y:S01]  /*3ba0*/  SEL R88, R57, R32, !P5 ;  /* 0x0000002039587207 */ /* 0x000fe20006800000 */
[----:B------:R-:W-:Y:S01]  /*3bb0*/  IMAD R32, R17, UR9, RZ ;  /* 0x0000000911207c24 */ /* 0x000fe2000f8e02ff */
[C---:B------:R-:W-:Y:S01]  /*3bc0*/  SEL R33, R57.reuse, R33, !P5 ;  /* 0x0000002139217207 */ /* 0x040fe20006800000 */
[----:B------:R-:W-:Y:S01]  /*3bd0*/  ULDC.64 UR8, c[0x0][0x208] ;  /* 0x0000820000087ab9 */ /* 0x000fe20000000a00 */
[----:B------:R-:W-:Y:S01]  /*3be0*/  SEL R89, R57, R34, !P5 ;  /* 0x0000002239597207 */ /* 0x000fe20006800000 */
[----:B------:R-:W-:Y:S01]  /*3bf0*/  IMAD R34, R81, UR10, RZ ;  /* 0x0000000a51227c24 */ /* 0x000fe2000f8e02ff */
[C---:B------:R-:W-:Y:S01]  /*3c00*/  SEL R35, R57.reuse, R35, !P5 ;  /* 0x0000002339237207 */ /* 0x040fe20006800000 */
[----:B------:R-:W-:Y:S01]  /*3c10*/  UMOV UR10, 0x400 ;  /* 0x00000400000a7882 */ /* 0x000fe20000000000 */
[----:B------:R-:W-:Y:S01]  /*3c20*/  SEL R90, R57, R36, !P5 ;  /* 0x00000024395a7207 */ /* 0x000fe20006800000 */
[----:B------:R-:W-:Y:S01]  /*3c30*/  IMAD R36, R19, UR11, RZ ;  /* 0x0000000b13247c24 */ /* 0x000fe2000f8e02ff */
[C---:B------:R-:W-:Y:S01]  /*3c40*/  SEL R37, R57.reuse, R37, !P5 ;  /* 0x0000002539257207 */ /* 0x040fe20006800000 */
[----:B------:R-:W-:Y:S01]  /*3c50*/  IMAD R170, R2, 0x6b, RZ ;  /* 0x0000006b02aa7824 */ /* 0x000fe200078e02ff */
[C---:B------:R-:W-:Y:S01]  /*3c60*/  SEL R91, R57.reuse, R38, !P5 ;  /* 0x00000026395b7207 */ /* 0x040fe20006800000 */
[----:B------:R-:W-:Y:S01]  /*3c70*/  IMAD R38, R82, UR12, RZ ;  /* 0x0000000c52267c24 */ /* 0x000fe2000f8e02ff */
[C---:B------:R-:W-:Y:S01]  /*3c80*/  SEL R39, R57.reuse, R39, !P5 ;  /* 0x0000002739277207 */ /* 0x040fe20006800000 */
[C---:B------:R-:W-:Y:S01]  /*3c90*/  IMAD R178, R2.reuse, 0x4c, RZ ;  /* 0x0000004c02b27824 */ /* 0x040fe200078e02ff */
[C---:B------:R-:W-:Y:S01]  /*3ca0*/  SEL R41, R57.reuse, R41, !P5 ;  /* 0x0000002939297207 */ /* 0x040fe20006800000 */
[----:B------:R-:W-:Y:S01]  /*3cb0*/  IMAD R202, R2, 0x4f, RZ ;  /* 0x0000004f02ca7824 */ /* 0x000fe200078e02ff */
[----:B------:R-:W-:Y:S01]  /*3cc0*/  SEL R92, R57, R40, !P5 ;  /* 0x00000028395c7207 */ /* 0x000fe20006800000 */
[----:B------:R-:W-:Y:S01]  /*3cd0*/  IMAD R40, R21, UR13, RZ ;  /* 0x0000000d15287c24 */ /* 0x000fe2000f8e02ff */
[----:B------:R-:W-:Y:S01]  /*3ce0*/  SEL R93, R57, R42, !P5 ;  /* 0x0000002a395d7207 */ /* 0x000fe20006800000 */
[----:B------:R-:W-:Y:S01]  /*3cf0*/  IMAD R42, R83, UR14, RZ ;  /* 0x0000000e532a7c24 */ /* 0x000fe2000f8e02ff */
[----:B------:R-:W-:Y:S01]  /*3d00*/  SEL R43, R57, R43, !P5 ;  /* 0x0000002b392b7207 */ /* 0x000fe20006800000 */
[----:B------:R-:W-:Y:S01]  /*3d10*/  IMAD R76, R39, UR31, RZ ;  /* 0x0000001f274c7c24 */ /* 0x000fe2000f8e02ff */
[----:B------:R-:W-:Y:S01]  /*3d20*/  SEL R94, R57, R44, !P5 ;  /* 0x0000002c395e7207 */ /* 0x000fe20006800000 */
[----:B------:R-:W-:Y:S01]  /*3d30*/  IMAD R44, R23, UR15, RZ ;  /* 0x0000000f172c7c24 */ /* 0x000fe2000f8e02ff */
[C---:B------:R-:W-:Y:S01]  /*3d40*/  SEL R45, R57.reuse, R45, !P5 ;  /* 0x0000002d392d7207 */ /* 0x040fe20006800000 */
[----:B------:R-:W-:Y:S01]  /*3d50*/  IMAD R80, R92, UR33, RZ ;  /* 0x000000215c507c24 */ /* 0x000fe2000f8e02ff */
[C---:B------:R-:W-:Y:S01]  /*3d60*/  SEL R95, R57.reuse, R46, !P5 ;  /* 0x0000002e395f7207 */ /* 0x040fe20006800000 */
[----:B------:R-:W-:Y:S01]  /*3d70*/  IMAD R46, R84, UR16, RZ ;  /* 0x00000010542e7c24 */ /* 0x000fe2000f8e02ff */
        /* <DEDUP_REMOVED lines=46> */
[C---:B------:R-:W-:Y:S01]  /*4060*/  SEL R138, R57.reuse, R73, !P5 ;  /* 0x00000049398a7207 */ /* 0x040fe20006800000 */
[----:B------:R-:W-:Y:S01]  /*4070*/  IMAD R100, R100, UR43, RZ ;  /* 0x0000002b64647c24 */ /* 0x000fe2000f8e02ff */
[C---:B------:R-:W-:Y:S01]  /*4080*/  SEL R140, R57.reuse, R75, !P5 ;  /* 0x0000004b398c7207 */ /* 0x040fe20006800000 */
[----:B------:R-:W-:Y:S01]  /*4090*/  IMAD R102, R102, UR44, RZ ;  /* 0x0000002c66667c24 */ /* 0x000fe2000f8e02ff */
[----:B------:R-:W-:Y:S01]  /*40a0*/  SEL R57, R57, R5, !P5 ;  /* 0x0000000539397207 */ /* 0x000fe20006800000 */
[----:B------:R-:W-:Y:S01]  /*40b0*/  IMAD R104, R104, UR45, RZ ;  /* 0x0000002d68687c24 */ /* 0x000fe2000f8e02ff */
[----:B------:R-:W-:Y:S01]  /*40c0*/  ISETP.GT.U32.AND P3, PT, R4, R11, PT ;  /* 0x0000000b0400720c */ /* 0x000fe20003f64070 */
[----:B------:R-:W-:Y:S01]  /*40d0*/  IMAD R106, R106, UR46, RZ ;  /* 0x0000002e6a6a7c24 */ /* 0x000fe2000f8e02ff */
[----:B------:R-:W-:Y:S01]  /*40e0*/  ISETP.GT.U32.AND P2, PT, R4, R51, PT ;  /* 0x000000330400720c */ /* 0x000fe20003f44070 */
[----:B------:R-:W-:Y:S01]  /*40f0*/  IMAD R108, R108, UR47, RZ ;  /* 0x0000002f6c6c7c24 */ /* 0x000fe2000f8e02ff */
[----:B------:R-:W-:Y:S01]  /*4100*/  ISETP.GT.U32.AND P1, PT, R4, R53, PT ;  /* 0x000000350400720c */ /* 0x000fe20003f24070 */
[----:B------:R-:W-:Y:S01]  /*4110*/  IMAD R110, R110, UR48, RZ ;  /* 0x000000306e6e7c24 */ /* 0x000fe2000f8e02ff */
[----:B------:R-:W-:Y:S01]  /*4120*/  ISETP.GE.AND P5, PT, R103, RZ, PT ;  /* 0x000000ff6700720c */ /* 0x000fe20003fa6270 */
[----:B------:R-:W-:Y:S01]  /*4130*/  IMAD R112, R112, UR49, RZ ;  /* 0x0000003170707c24 */ /* 0x000fe2000f8e02ff */
[----:B------:R-:W-:Y:S01]  /*4140*/  @!P0 IADD3 R15, R15, -R4, RZ ;  /* 0x800000040f0f8210 */ /* 0x000fe20007ffe0ff */
[----:B------:R-:W-:Y:S01]  /*4150*/  IMAD R114, R114, UR50, RZ ;  /* 0x0000003272727c24 */ /* 0x000fe2000f8e02ff */
[----:B------:R-:W-:Y:S01]  /*4160*/  ISETP.NE.AND P0, PT, R97, RZ, PT ;  /* 0x000000ff6100720c */ /* 0x000fe20003f05270 */
[----:B------:R-:W-:Y:S01]  /*4170*/  IMAD R116, R116, UR51, RZ ;  /* 0x0000003374747c24 */ /* 0x000fe2000f8e02ff */
[----:B------:R-:W-:Y:S01]  /*4180*/  ISETP.GE.AND P6, PT, R101, RZ, PT ;  /* 0x000000ff6500720c */ /* 0x000fe20003fc6270 */
[--C-:B------:R-:W-:Y:S01]  /*4190*/  @!P3 IMAD.IADD R11, R11, 0x1, -R4.reuse ;  /* 0x000000010b0bb824 */ /* 0x100fe200078e0a04 */
[----:B------:R-:W-:Y:S01]  /*41a0*/  ISETP.GE.AND P4, PT, R105, RZ, PT ;  /* 0x000000ff6900720c */ /* 0x000fe20003f86270 */
[--C-:B------:R-:W-:Y:S01]  /*41b0*/  @!P2 IMAD.IADD R51, R51, 0x1, -R4.reuse ;  /* 0x000000013333a824 */ /* 0x100fe200078e0a04 */
[----:B------:R-:W-:Y:S01]  /*41c0*/  ISETP.GE.AND P3, PT, R99, RZ, PT ;  /* 0x000000ff6300720c */ /* 0x000fe20003f66270 */
[----:B------:R-:W-:Y:S01]  /*41d0*/  @!P1 IMAD.IADD R53, R53, 0x1, -R4 ;  /* 0x0000000135359824 */ /* 0x000fe200078e0a04 */
[----:B------:R-:W-:Y:S01]  /*41e0*/  LOP3.LUT R4, RZ, R97, RZ, 0x33, !PT ;  /* 0x00000061ff047212 */ /* 0x000fe200078e33ff */
[----:B------:R-:W-:Y:S01]  /*41f0*/  @!P5 IMAD.MOV R15, RZ, RZ, -R15 ;  /* 0x000000ffff0fd224 */ /* 0x000fe200078e0a0f */
[----:B------:R-:W-:Y:S01]  /*4200*/  LEA R3, P1, R10, UR4, 0x2 ;  /* 0x000000040a037c11 */ /* 0x000fe2000f8210ff */
[----:B------:R-:W-:Y:S01]  /*4210*/  ULDC UR4, c[0x0][0x240] ;  /* 0x0000900000047ab9 */ /* 0x000fe20000000800 */
[----:B------:R-:W-:-:S02]  /*4220*/  IMAD R118, R118, UR52, RZ ;  /* 0x0000003476767c24 */ /* 0x000fc4000f8e02ff */
[----:B------:R-:W-:Y:S01]  /*4230*/  SEL R5, R4, R15, !P0 ;  /* 0x0000000f04057207 */ /* 0x000fe20004000000 */
[----:B------:R-:W-:Y:S01]  /*4240*/  @!P6 IMAD.MOV R51, RZ, RZ, -R51 ;  /* 0x000000ffff33e224 */ /* 0x000fe200078e0a33 */
[----:B------:R-:W2:Y:S01]  /*4250*/  LDC R15, c[0x0][0x230] ;  /* 0x00008c00ff0f7b82 */ /* 0x000ea20000000800 */
[----:B------:R-:W-:Y:S01]  /*4260*/  @!P4 IADD3 R11, -R11, RZ, RZ ;  /* 0x000000ff0b0bc210 */ /* 0x000fe20007ffe1ff */
[----:B------:R-:W-:Y:S01]  /*4270*/  IMAD R22, R78, UR4, RZ ;  /* 0x000000044e167c24 */ /* 0x000fe2000f8e02ff */
[----:B------:R-:W-:Y:S01]  /*4280*/  @!P3 IADD3 R53, -R53, RZ, RZ ;  /* 0x000000ff3535b210 */ /* 0x000fe20007ffe1ff */
[----:B------:R-:W-:Y:S01]  /*4290*/  IMAD R78, R41, UR32, RZ ;  /* 0x00000020294e7c24 */ /* 0x000fe2000f8e02ff */
[----:B------:R-:W-:Y:S01]  /*42a0*/  SEL R9, R4, R11, !P0 ;  /* 0x0000000b04097207 */ /* 0x000fe20004000000 */
[----:B------:R-:W-:Y:S01]  /*42b0*/  IMAD R120, R120, UR53, RZ ;  /* 0x0000003578787c24 */ /* 0x000fe2000f8e02ff */
[----:B------:R-:W-:Y:S01]  /*42c0*/  SEL R6, R4, R51, !P0 ;  /* 0x0000003304067207 */ /* 0x000fe20004000000 */
[----:B------:R-:W-:Y:S01]  /*42d0*/  IMAD R122, R122, UR54, RZ ;  /* 0x000000367a7a7c24 */ /* 0x000fe2000f8e02ff */
[----:B------:R-:W-:Y:S01]  /*42e0*/  SEL R4, R4, R53, !P0 ;  /* 0x0000003504047207 */ /* 0x000fe20004000000 */
[----:B------:R-:W-:Y:S01]  /*42f0*/  IMAD R124, R124, UR55, RZ ;  /* 0x000000377c7c7c24 */ /* 0x000fe2000f8e02ff */
[----:B------:R-:W-:Y:S01]  /*4300*/  LEA.HI.X.SX32 R11, R10, UR5, 0x2, P1 ;  /* 0x000000050a0b7c11 */ /* 0x000fe200088f16ff */
[----:B------:R-:W-:Y:S01]  /*4310*/  ULDC UR5, c[0x0][0x240] ;  /* 0x0000900000057ab9 */ /* 0x000fe20000000800 */
[-C--:B------:R-:W-:Y:S01]  /*4320*/  LEA R232, P0, R16, R3.reuse, 0x2 ;  /* 0x0000000310e87211 */ /* 0x080fe200078010ff */
[----:B------:R-:W-:Y:S01]  /*4330*/  IMAD R24, R12, UR5, RZ ;  /* 0x000000050c187c24 */ /* 0x000fe2000f8e02ff */
[----:B------:R-:W-:Y:S01]  /*4340*/  LEA R154, P1, R20, R3, 0x2 ;  /* 0x00000003149a7211 */ /* 0x000fe200078210ff */
[----:B------:R-:W-:Y:S01]  /*4350*/  IMAD R126, R126, UR56, RZ ;  /* 0x000000387e7e7c24 */ /* 0x000fe2000f8e02ff */
[----:B------:R-:W-:Y:S01]  /*4360*/  LEA.HI.X.SX32 R233, R16, R11, 0x2, P0 ;  /* 0x0000000b10e97211 */ /* 0x000fe200000f16ff */
[----:B------:R-:W-:Y:S01]  /*4370*/  IMAD R128, R128, UR57, RZ ;  /* 0x0000003980807c24 */ /* 0x000fe2000f8e02ff */
[-C--:B------:R-:W-:Y:S01]  /*4380*/  LEA R174, P0, R18, R3.reuse, 0x2 ;  /* 0x0000000312ae7211 */ /* 0x080fe200078010ff */
[----:B------:R-:W-:Y:S01]  /*4390*/  IMAD R130, R130, UR58, RZ ;  /* 0x0000003a82827c24 */ /* 0x000fe2000f8e02ff */
[-C--:B------:R-:W-:Y:S01]  /*43a0*/  LEA R146, P2, R22, R3.reuse, 0x2 ;  /* 0x0000000316927211 */ /* 0x080fe200078410ff */
[----:B------:R-:W-:Y:S01]  /*43b0*/  STL.64 [R1+0xe30], R232 ;  /* 0x000e30e801007387 */ /* 0x000fe20000100a00 */
[----:B------:R-:W-:Y:S01]  /*43c0*/  LEA R144, P3, R24, R3, 0x2 ;  /* 0x0000000318907211 */ /* 0x000fe200078610ff */
[----:B--2---:R-:W-:Y:S01]  /*43d0*/  VIADD R14, R15, 0xfffffffe ;  /* 0xfffffffe0f0e7836 */ /* 0x004fe20000000000 */
[----:B-1----:R-:W-:Y:S01]  /*43e0*/  IADD3 R15, R28, -0x3, RZ ;  /* 0xfffffffd1c0f7810 */ /* 0x002fe20007ffe0ff */
[----:B------:R-:W-:Y:S01]  /*43f0*/  IMAD R28, R79, UR7, RZ ;  /* 0x000000074f1c7c24 */ /* 0x000fe2000f8e02ff */
[-C--:B------:R-:W-:Y:S01]  /*4400*/  LEA.HI.X.SX32 R175, R18, R11.reuse, 0x2, P0 ;  /* 0x0000000b12af7211 */ /* 0x080fe200000f16ff */
[----:B------:R-:W-:Y:S01]  /*4410*/  IMAD R132, R132, UR59, RZ ;  /* 0x0000003b84847c24 */ /* 0x000fe2000f8e02ff */
[-C--:B------:R-:W-:Y:S01]  /*4420*/  LEA.HI.X.SX32 R155, R20, R11.reuse, 0x2, P1 ;  /* 0x0000000b149b7211 */ /* 0x080fe200008f16ff */
[----:B------:R-:W-:Y:S01]  /*4430*/  IMAD R134, R134, UR60, RZ ;  /* 0x0000003c86867c24 */ /* 0x000fe2000f8e02ff */
[----:B------:R-:W-:Y:S01]  /*4440*/  LEA.HI.X.SX32 R147, R22, R11, 0x2, P2 ;  /* 0x0000000b16937211 */ /* 0x000fe200010f16ff */
[----:B------:R-:W-:Y:S01]  /*4450*/  STL.64 [R1+0xe50], R174 ;  /* 0x000e50ae01007387 */ /* 0x000fe20000100a00 */
[----:B------:R-:W-:Y:S01]  /*4460*/  LEA R152, P4, R26, R3, 0x2 ;  /* 0x000000031a987211 */ /* 0x000fe200078810ff */
[----:B------:R-:W-:Y:S01]  /*4470*/  IMAD R136, R136, UR61, RZ ;  /* 0x0000003d88887c24 */ /* 0x000fe2000f8e02ff */
[----:B------:R-:W-:Y:S01]  /*4480*/  LEA.HI.X.SX32 R145, R24, R11, 0x2, P3 ;  /* 0x0000000b18917211 */ /* 0x000fe200018f16ff */
[----:B------:R-:W-:Y:S01]  /*4490*/  STL.64 [R1+0xe58], R154 ;  /* 0x000e589a01007387 */ /* 0x000fe20000100a00 */
[-C--:B------:R-:W-:Y:S01]  /*44a0*/  LEA R150, P5, R28, R3.reuse, 0x2 ;  /* 0x000000031c967211 */ /* 0x080fe200078a10ff */
[----:B------:R-:W-:Y:S01]  /*44b0*/  ULDC UR5, c[0x0][0x240] ;  /* 0x0000900000057ab9 */ /* 0x000fe20000000800 */
[-C--:B------:R-:W-:Y:S01]  /*44c0*/  LEA R148, P6, R30, R3.reuse, 0x2 ;  /* 0x000000031e947211 */ /* 0x080fe200078c10ff */
[----:B------:R1:W-:Y:S01]  /*44d0*/  STL.64 [R1+0xe70], R146 ;  /* 0x000e709201007387 */ /* 0x0003e20000100a00 */
[-C--:B------:R-:W-:Y:S01]  /*44e0*/  LEA R176, P0, R32, R3.reuse, 0x2 ;  /* 0x0000000320b07211 */ /* 0x080fe200078010ff */
[----:B------:R-:W-:Y:S01]  /*44f0*/  ULDC UR4, c[0x0][0x240] ;  /* 0x0000900000047ab9 */ /* 0x000fe20000000800 */
[----:B------:R-:W-:Y:S01]  /*4500*/  LEA R186, P1, R34, R3, 0x2 ;  /* 0x0000000322ba7211 */ /* 0x000fe200078210ff */
[----:B------:R2:W-:Y:S01]  /*4510*/  STL.64 [R1+0xe90], R144 ;  /* 0x000e909001007387 */ /* 0x0005e20000100a00 */
[-C--:B------:R-:W-:Y:S01]  /*4520*/  LEA.HI.X.SX32 R153, R26, R11.reuse, 0x2, P4 ;  /* 0x0000000b1a997211 */ /* 0x080fe200020f16ff */
[----:B------:R-:W-:Y:S01]  /*4530*/  IMAD R140, R140, UR5, RZ ;  /* 0x000000058c8c7c24 */ /* 0x000fe2000f8e02ff */
[-C--:B------:R-:W-:Y:S01]  /*4540*/  LEA.HI.X.SX32 R151, R28, R11.reuse, 0x2, P5 ;  /* 0x0000000b1c977211 */ /* 0x080fe200028f16ff */
[----:B------:R-:W-:Y:S01]  /*4550*/  IMAD R138, R138, UR4, RZ ;  /* 0x000000048a8a7c24 */ /* 0x000fe2000f8e02ff */
[----:B------:R-:W-:Y:S01]  /*4560*/  LEA.HI.X.SX32 R149, R30, R11, 0x2, P6 ;  /* 0x0000000b1e957211 */ /* 0x000fe200030f16ff */
[----:B------:R-:W-:Y:S01]  /*4570*/  STL.64 [R1+0xea0], R152 ;  /* 0x000ea09801007387 */ /* 0x000fe20000100a00 */
[-C--:B------:R-:W-:Y:S01]  /*4580*/  LEA R22, P4, R40, R3.reuse, 0x2 ;  /* 0x0000000328167211 */ /* 0x080fe200078810ff */
[----:B------:R-:W-:Y:S01]  /*4590*/  IMAD R142, R57, UR6, RZ ;  /* 0x00000006398e7c24 */ /* 0x000fe2000f8e02ff */
[----:B-1----:R-:W-:Y:S01]  /*45a0*/  LEA R146, P2, R36, R3, 0x2 ;  /* 0x0000000324927211 */ /* 0x002fe200078410ff */
[----:B------:R-:W-:Y:S01]  /*45b0*/  STL.64 [R1+0xec0], R150 ;  /* 0x000ec09601007387 */ /* 0x000fe20000100a00 */
[----:B------:R-:W-:Y:S01]  /*45c0*/  LEA.HI.X.SX32 R177, R32, R11, 0x2, P0 ;  /* 0x0000000b20b17211 */ /* 0x000fe200000f16ff */
[----:B------:R-:W-:Y:S01]  /*45d0*/  ULDC UR5, c[0x0][0x234] ;  /* 0x00008d0000057ab9 */ /* 0x000fe20000000800 */
[----:B--2---:R-:W-:Y:S01]  /*45e0*/  LEA R144, P3, R38, R3, 0x2 ;  /* 0x0000000326907211 */ /* 0x004fe200078610ff */
[----:B------:R-:W-:Y:S01]  /*45f0*/  STL.64 [R1+0xed0], R148 ;  /* 0x000ed09401007387 */ /* 0x000fe20000100a00 */
[-C--:B------:R-:W-:Y:S01]  /*4600*/  LEA.HI.X.SX32 R187, R34, R11.reuse, 0x2, P1 ;  /* 0x0000000b22bb7211 */ /* 0x080fe200008f16ff */
[----:B------:R-:W1:Y:S01]  /*4610*/  S2UR UR4, SR_CgaCtaId ;  /* 0x00000000000479c3 */ /* 0x000e620000008800 */
[----:B------:R-:W-:Y:S01]  /*4620*/  LEA.HI.X.SX32 R147, R36, R11, 0x2, P2 ;  /* 0x0000000b24937211 */ /* 0x000fe200010f16ff */
[----:B------:R-:W-:Y:S01]  /*4630*/  STL.64 [R1+0xef0], R176 ;  /* 0x000ef0b001007387 */ /* 0x000fe20000100a00 */
[----:B------:R-:W-:Y:S01]  /*4640*/  LEA R20, P5, R42, R3, 0x2 ;  /* 0x000000032a147211 */ /* 0x000fe200078a10ff */
[----:B------:R-:W-:Y:S01]  /*4650*/  IMAD R4, R4, UR5, RZ ;  /* 0x0000000504047c24 */ /* 0x000fe2000f8e02ff */
[----:B------:R-:W-:Y:S01]  /*4660*/  LEA.HI.X.SX32 R145, R38, R11, 0x2, P3 ;  /* 0x0000000b26917211 */ /* 0x000fe200018f16ff */
[----:B------:R-:W-:Y:S01]  /*4670*/  STL.64 [R1+0xf20], R186 ;  /* 0x000f20ba01007387 */ /* 0x000fe20000100a00 */
[----:B------:R-:W-:Y:S01]  /*4680*/  LEA R18, P6, R44, R3, 0x2 ;  /* 0x000000032c127211 */ /* 0x000fe200078c10ff */
[----:B------:R-:W-:Y:S01]  /*4690*/  ULDC.64 UR6, c[0x0][0x210] ;  /* 0x0000840000067ab9 */ /* 0x000fe20000000a00 */
[----:B------:R-:W-:Y:S01]  /*46a0*/  LEA.HI.X.SX32 R23, R40, R11, 0x2, P4 ;  /* 0x0000000b28177211 */ /* 0x000fe200020f16ff */
[----:B------:R-:W-:Y:S01]  /*46b0*/  STL.64 [R1+0xf38], R146 ;  /* 0x000f389201007387 */ /* 0x000fe20000100a00 */
[-C--:B------:R-:W-:Y:S01]  /*46c0*/  LEA R16, P0, R46, R3.reuse, 0x2 ;  /* 0x000000032e107211 */ /* 0x080fe200078010ff */
[----:B------:R-:W2:Y:S01]  /*46d0*/  LDC R10, c[0x0][0x230] ;  /* 0x00008c00ff0a7b82 */ /* 0x000ea20000000800 */
[-C--:B------:R-:W-:Y:S01]  /*46e0*/  LEA R180, P1, R48, R3.reuse, 0x2 ;  /* 0x0000000330b47211 */ /* 0x080fe200078210ff */
[----:B------:R-:W-:Y:S01]  /*46f0*/  STL.64 [R1+0xf58], R144 ;  /* 0x000f589001007387 */ /* 0x000fe20000100a00 */
[----:B------:R-:W-:Y:S01]  /*4700*/  LEA R194, P2, R50, R3, 0x2 ;  /* 0x0000000332c27211 */ /* 0x000fe200078410ff */
[----:B------:R-:W-:Y:S01]  /*4710*/  IMAD R5, R5, UR5, RZ ;  /* 0x0000000505057c24 */ /* 0x000fe2000f8e02ff */
[----:B------:R-:W-:Y:S01]  /*4720*/  LEA.HI.X.SX32 R21, R42, R11, 0x2, P5 ;  /* 0x0000000b2a157211 */ /* 0x000fe200028f16ff */
[----:B------:R3:W-:Y:S01]  /*4730*/  STL.64 [R1+0xf70], R22 ;  /* 0x000f701601007387 */ /* 0x0007e20000100a00 */
[----:B------:R-:W-:Y:S01]  /*4740*/  LEA R26, P3, R52, R3, 0x2 ;  /* 0x00000003341a7211 */ /* 0x000fe200078610ff */
[----:B------:R-:W-:Y:S01]  /*4750*/  IMAD R6, R6, UR5, RZ ;  /* 0x0000000506067c24 */ /* 0x000fe2000f8e02ff */
[----:B------:R-:W-:Y:S01]  /*4760*/  LEA.HI.X.SX32 R19, R44, R11, 0x2, P6 ;  /* 0x0000000b2c137211 */ /* 0x000fe200030f16ff */
[----:B------:R4:W-:Y:S01]  /*4770*/  STL.64 [R1+0xf78], R20 ;  /* 0x000f781401007387 */ /* 0x0009e20000100a00 */
[----:B------:R-:W-:Y:S01]  /*4780*/  LEA R24, P4, R54, R3, 0x2 ;  /* 0x0000000336187211 */ /* 0x000fe200078810ff */
[----:B------:R-:W2:Y:S01]  /*4790*/  LDC R12, c[0x0][0x230] ;  /* 0x00008c00ff0c7b82 */ /* 0x000ea20000000800 */
[-C--:B------:R-:W-:Y:S01]  /*47a0*/  LEA.HI.X.SX32 R17, R46, R11.reuse, 0x2, P0 ;  /* 0x0000000b2e117211 */ /* 0x080fe200000f16ff */
[----:B------:R2:W-:Y:S01]  /*47b0*/  STL.64 [R1+0xf80], R18 ;  /* 0x000f801201007387 */ /* 0x0005e20000100a00 */
[-C--:B------:R-:W-:Y:S01]  /*47c0*/  LEA.HI.X.SX32 R181, R48, R11.reuse, 0x2, P1 ;  /* 0x0000000b30b57211 */ /* 0x080fe200008f16ff */
[----:B------:R-:W-:Y:S01]  /*47d0*/  IMAD R9, R9, UR5, RZ ;  /* 0x0000000509097c24 */ /* 0x000fe2000f8e02ff */
[----:B------:R-:W-:Y:S01]  /*47e0*/  LEA.HI.X.SX32 R195, R50, R11, 0x2, P2 ;  /* 0x0000000b32c37211 */ /* 0x000fe200010f16ff */
[----:B------:R2:W-:Y:S01]  /*47f0*/  STL.64 [R1+0xf90], R16 ;  /* 0x000f901001007387 */ /* 0x0005e20000100a00 */
[----:B---3--:R-:W-:Y:S01]  /*4800*/  LEA R22, P5, R56, R3, 0x2 ;  /* 0x0000000338167211 */ /* 0x008fe200078a10ff */
[----:B-1----:R-:W-:Y:S01]  /*4810*/  ULEA UR10, UR4, UR10, 0x18 ;  /* 0x0000000a040a7291 */ /* 0x002fe2000f8ec03f */
[----:B------:R-:W-:Y:S01]  /*4820*/  LEA.HI.X.SX32 R27, R52, R11, 0x2, P3 ;  /* 0x0000000b341b7211 */ /* 0x000fe200018f16ff */
[----:B------:R-:W-:Y:S01]  /*4830*/  STL.64 [R1+0x1008], R180 ;  /* 0x001008b401007387 */ /* 0x000fe20000100a00 */
[----:B----4-:R-:W-:Y:S01]  /*4840*/  LEA R20, P6, R58, R3, 0x2 ;  /* 0x000000033a147211 */ /* 0x010fe200078c10ff */
[----:B--2---:R-:W-:Y:S01]  /*4850*/  VIADD R10, R10, 0xffffffdf ;  /* 0xffffffdf0a0a7836 */ /* 0x004fe20000000000 */
[----:B------:R-:W-:Y:S01]  /*4860*/  LEA.HI.X.SX32 R25, R54, R11, 0x2, P4 ;  /* 0x0000000b36197211 */ /* 0x000fe200020f16ff */
[----:B------:R-:W-:Y:S01]  /*4870*/  STL.64 [R1+0x1010], R194 ;  /* 0x001010c201007387 */ /* 0x000fe20000100a00 */
[----:B------:R-:W-:Y:S01]  /*4880*/  LEA R18, P0, R60, R3, 0x2 ;  /* 0x000000033c127211 */ /* 0x000fe200078010ff */
[----:B------:R-:W-:Y:S01]  /*4890*/  IMAD R45, R2, 0x60, RZ ;  /* 0x00000060022d7824 */ /* 0x000fe200078e02ff */
[----:B------:R-:W-:Y:S01]  /*48a0*/  LEA.HI.X.SX32 R23, R56, R11, 0x2, P5 ;  /* 0x0000000b38177211 */ /* 0x000fe200028f16ff */
[----:B------:R1:W-:Y:S01]  /*48b0*/  STL.64 [R1+0x1048], R26 ;  /* 0x0010481a01007387 */ /* 0x0003e20000100a00 */
[-C--:B------:R-:W-:Y:S01]  /*48c0*/  LEA R16, P1, R62, R3.reuse, 0x2 ;  /* 0x000000033e107211 */ /* 0x080fe200078210ff */
[----:B------:R-:W-:Y:S01]  /*48d0*/  IMAD R42, R2, 0x61, RZ ;  /* 0x00000061022a7824 */ /* 0x000fe200078e02ff */
[-C--:B------:R-:W-:Y:S01]  /*48e0*/  LEA R192, P2, R64, R3.reuse, 0x2 ;  /* 0x0000000340c07211 */ /* 0x080fe200078410ff */
[----:B------:R2:W-:Y:S01]  /*48f0*/  STL.64 [R1+0x1050], R24 ;  /* 0x0010501801007387 */ /* 0x0005e20000100a00 */
[----:B------:R-:W-:Y:S01]  /*4900*/  LEA R172, P3, R66, R3, 0x2 ;  /* 0x0000000342ac7211 */ /* 0x000fe200078610ff */
[----:B------:R-:W-:Y:S01]  /*4910*/  VIADD R12, R12, 0xfffffffc ;  /* 0xfffffffc0c0c7836 */ /* 0x000fe20000000000 */
[-C--:B------:R-:W-:Y:S01]  /*4920*/  LEA.HI.X.SX32 R21, R58, R11.reuse, 0x2, P6 ;  /* 0x0000000b3a157211 */ /* 0x080fe200030f16ff */
[----:B------:R3:W-:Y:S01]  /*4930*/  STL.64 [R1+0x1078], R22 ;  /* 0x0010781601007387 */ /* 0x0007e20000100a00 */
[-C--:B------:R-:W-:Y:S01]  /*4940*/  LEA.HI.X.SX32 R19, R60, R11.reuse, 0x2, P0 ;  /* 0x0000000b3c137211 */ /* 0x080fe200000f16ff */
[----:B------:R-:W-:Y:S01]  /*4950*/  IMAD R38, R2, 0x62, RZ ;  /* 0x0000006202267824 */ /* 0x000fe200078e02ff */
[----:B------:R-:W-:Y:S01]  /*4960*/  LEA.HI.X.SX32 R17, R62, R11, 0x2, P1 ;  /* 0x0000000b3e117211 */ /* 0x000fe200008f16ff */
[----:B------:R4:W-:Y:S01]  /*4970*/  STL.64 [R1+0x1088], R20 ;  /* 0x0010881401007387 */ /* 0x0009e20000100a00 */
[----:B-1----:R-:W-:Y:S01]  /*4980*/  LEA R26, P4, R68, R3, 0x2 ;  /* 0x00000003441a7211 */ /* 0x002fe200078810ff */
[----:B------:R-:W-:Y:S01]  /*4990*/  IMAD R40, R2, 0x63, RZ ;  /* 0x0000006302287824 */ /* 0x000fe200078e02ff */
[----:B------:R-:W-:Y:S01]  /*49a0*/  LEA.HI.X.SX32 R193, R64, R11, 0x2, P2 ;  /* 0x0000000b40c17211 */ /* 0x000fe200010f16ff */
[----:B------:R1:W-:Y:S01]  /*49b0*/  STL.64 [R1+0x10a8], R18 ;  /* 0x0010a81201007387 */ /* 0x0003e20000100a00 */
[----:B--2---:R-:W-:Y:S01]  /*49c0*/  LEA R24, P5, R70, R3, 0x2 ;  /* 0x0000000346187211 */ /* 0x004fe200078a10ff */
[----:B------:R-:W-:Y:S01]  /*49d0*/  IMAD R146, R2, 0x68, RZ ;  /* 0x0000006802927824 */ /* 0x000fe200078e02ff */
[----:B------:R-:W-:Y:S01]  /*49e0*/  LEA.HI.X.SX32 R173, R66, R11, 0x2, P3 ;  /* 0x0000000b42ad7211 */ /* 0x000fe200018f16ff */
[----:B------:R2:W-:Y:S01]  /*49f0*/  STL.64 [R1+0x10c0], R16 ;  /* 0x0010c01001007387 */ /* 0x0005e20000100a00 */
[----:B---3--:R-:W-:Y:S01]  /*4a00*/  LEA R22, P6, R72, R3, 0x2 ;  /* 0x0000000348167211 */ /* 0x008fe200078c10ff */
[----:B------:R-:W-:Y:S01]  /*4a10*/  IMAD R66, R2, 0x46, RZ ;  /* 0x0000004602427824 */ /* 0x000fe200078e02ff */
[----:B------:R-:W-:Y:S01]  /*4a20*/  LEA.HI.X.SX32 R27, R68, R11, 0x2, P4 ;  /* 0x0000000b441b7211 */ /* 0x000fe200020f16ff */
[----:B------:R-:W-:Y:S01]  /*4a30*/  STL.64 [R1+0x10d0], R192 ;  /* 0x0010d0c001007387 */ /* 0x000fe20000100a00 */
[----:B----4-:R-:W-:Y:S01]  /*4a40*/  LEA R20, P0, R74, R3, 0x2 ;  /* 0x000000034a147211 */ /* 0x010fe200078010ff */
[----:B------:R-:W-:Y:S01]  /*4a50*/  IMAD R154, R2, 0x69, RZ ;  /* 0x00000069029a7824 */ /* 0x000fe200078e02ff */
[----:B------:R-:W-:Y:S01]  /*4a60*/  LEA.HI.X.SX32 R25, R70, R11, 0x2, P5 ;  /* 0x0000000b46197211 */ /* 0x000fe200028f16ff */
[----:B------:R-:W-:Y:S01]  /*4a70*/  STL.64 [R1+0x10d8], R172 ;  /* 0x0010d8ac01007387 */ /* 0x000fe20000100a00 */
[----:B-1----:R-:W-:Y:S01]  /*4a80*/  LEA R18, P1, R76, R3, 0x2 ;  /* 0x000000034c127211 */ /* 0x002fe200078210ff */
[----:B------:R-:W-:Y:S01]  /*4a90*/  IMAD R210, R2, 0x6c, RZ ;  /* 0x0000006c02d27824 */ /* 0x000fe200078e02ff */
[----:B------:R-:W-:Y:S01]  /*4aa0*/  LEA.HI.X.SX32 R23, R72, R11, 0x2, P6 ;  /* 0x0000000b48177211 */ /* 0x000fe200030f16ff */
[----:B------:R1:W-:Y:S01]  /*4ab0*/  STL.64 [R1+0x10e8], R26 ;  /* 0x0010e81a01007387 */ /* 0x0003e20000100a00 */
[-C--:B--2---:R-:W-:Y:S01]  /*4ac0*/  LEA R16, P2, R78, R3.reuse, 0x2 ;  /* 0x000000034e107211 */ /* 0x084fe200078410ff */
[----:B------:R-:W-:Y:S01]  /*4ad0*/  IMAD R218, R2, 0x6d, RZ ;  /* 0x0000006d02da7824 */ /* 0x000fe200078e02ff */
[-C--:B------:R-:W-:Y:S01]  /*4ae0*/  LEA R190, P3, R80, R3.reuse, 0x2 ;  /* 0x0000000350be7211 */ /* 0x080fe200078610ff */
[----:B------:R2:W-:Y:S01]  /*4af0*/  STL.64 [R1+0x10f0], R24 ;  /* 0x0010f01801007387 */ /* 0x0005e20000100a00 */
[----:B------:R-:W-:Y:S01]  /*4b00*/  LEA R28, P4, R82, R3, 0x2 ;  /* 0x00000003521c7211 */ /* 0x000fe200078810ff */
[----:B------:R-:W-:Y:S01]  /*4b10*/  IMAD R226, R2, 0x6e, RZ ;  /* 0x0000006e02e27824 */ /* 0x000fe200078e02ff */
[-C--:B------:R-:W-:Y:S01]  /*4b20*/  LEA.HI.X.SX32 R21, R74, R11.reuse, 0x2, P0 ;  /* 0x0000000b4a157211 */ /* 0x080fe200000f16ff */
[----:B------:R3:W-:Y:S01]  /*4b30*/  STL.64 [R1+0x10f8], R22 ;  /* 0x0010f81601007387 */ /* 0x0007e20000100a00 */
[-C--:B------:R-:W-:Y:S01]  /*4b40*/  LEA.HI.X.SX32 R19, R76, R11.reuse, 0x2, P1 ;  /* 0x0000000b4c137211 */ /* 0x080fe200008f16ff */
[----:B------:R-:W-:Y:S01]  /*4b50*/  IMAD R74, R2, 0x47, RZ ;  /* 0x00000047024a7824 */ /* 0x000fe200078e02ff */
[----:B------:R-:W-:Y:S01]  /*4b60*/  LEA.HI.X.SX32 R17, R78, R11, 0x2, P2 ;  /* 0x0000000b4e117211 */ /* 0x000fe200010f16ff */
[----:B------:R4:W-:Y:S01]  /*4b70*/  STL.64 [R1+0x1100], R20 ;  /* 0x0011001401007387 */ /* 0x0009e20000100a00 */
[----:B-1----:R-:W-:Y:S01]  /*4b80*/  LEA R26, P5, R84, R3, 0x2 ;  /* 0x00000003541a7211 */ /* 0x002fe200078a10ff */
[----:B------:R-:W-:Y:S01]  /*4b90*/  ULDC UR4, c[0x0][0x230] ;  /* 0x00008c0000047ab9 */ /* 0x000fe20000000800 */
[----:B------:R-:W-:Y:S01]  /*4ba0*/  LEA.HI.X.SX32 R191, R80, R11, 0x2, P3 ;  /* 0x0000000b50bf7211 */ /* 0x000fe200018f16ff */
[----:B------:R1:W-:Y:S01]  /*4bb0*/  STL.64 [R1+0x1108], R18 ;  /* 0x0011081201007387 */ /* 0x0003e20000100a00 */
[----:B--2---:R-:W-:-:S02]  /*4bc0*/  LEA R24, P6, R86, R3, 0x2 ;  /* 0x0000000356187211 */ /* 0x004fc400078c10ff */
[----:B------:R-:W-:Y:S01]  /*4bd0*/  LEA.HI.X.SX32 R29, R82, R11, 0x2, P4 ;  /* 0x0000000b521d7211 */ /* 0x000fe200020f16ff */
[----:B------:R2:W-:Y:S01]  /*4be0*/  STL.64 [R1+0x1110], R16 ;  /* 0x0011101001007387 */ /* 0x0005e20000100a00 */
[----:B---3--:R-:W-:Y:S01]  /*4bf0*/  LEA R22, P0, R88, R3, 0x2 ;  /* 0x0000000358167211 */ /* 0x008fe200078010ff */
[----:B------:R-:W-:Y:S01]  /*4c00*/  IMAD R82, R2, 0x64, RZ ;  /* 0x0000006402527824 */ /* 0x000fe200078e02ff */
[----:B------:R-:W-:Y:S01]  /*4c10*/  LEA.HI.X.SX32 R27, R84, R11, 0x2, P5 ;  /* 0x0000000b541b7211 */ /* 0x000fe200028f16ff */
[----:B------:R-:W-:Y:S01]  /*4c20*/  STL.64 [R1+0x1118], R190 ;  /* 0x001118be01007387 */ /* 0x000fe20000100a00 */
[----:B----4-:R-:W-:Y:S02]  /*4c30*/  LEA R20, P1, R90, R3, 0x2 ;  /* 0x000000035a147211 */ /* 0x010fe400078210ff */
[----:B------:R-:W-:Y:S01]  /*4c40*/  LEA.HI.X.SX32 R25, R86, R11, 0x2, P6 ;  /* 0x0000000b56197211 */ /* 0x000fe200030f16ff */
[----:B------:R3:W-:Y:S01]  /*4c50*/  STL.64 [R1+0x1120], R28 ;  /* 0x0011201c01007387 */ /* 0x0007e20000100a00 */
[----:B-1----:R-:W-:-:S02]  /*4c60*/  LEA R18, P2, R92, R3, 0x2 ;  /* 0x000000035c127211 */ /* 0x002fc400078410ff */
[----:B------:R-:W-:Y:S01]  /*4c70*/  LEA.HI.X.SX32 R23, R88, R11, 0x2, P0 ;  /* 0x0000000b58177211 */ /* 0x000fe200000f16ff */
[----:B------:R1:W-:Y:S01]  /*4c80*/  STL.64 [R1+0x1128], R26 ;  /* 0x0011281a01007387 */ /* 0x0003e20000100a00 */
[-C--:B--2---:R-:W-:Y:S02]  /*4c90*/  LEA R16, P3, R94, R3.reuse, 0x2 ;  /* 0x000000035e107211 */ /* 0x084fe400078610ff */
[----:B------:R-:W-:Y:S01]  /*4ca0*/  LEA R184, P4, R96, R3, 0x2 ;  /* 0x0000000360b87211 */ /* 0x000fe200078810ff */
[----:B------:R2:W-:Y:S01]  /*4cb0*/  STL.64 [R1+0x1130], R24 ;  /* 0x0011301801007387 */ /* 0x0005e20000100a00 */
[-C--:B------:R-:W-:Y:S01]  /*4cc0*/  LEA.HI.X.SX32 R21, R90, R11.reuse, 0x2, P1 ;  /* 0x0000000b5a157211 */ /* 0x080fe200008f16ff */
[----:B------:R-:W-:Y:S01]  /*4cd0*/  IMAD R90, R2, 0x65, RZ ;  /* 0x00000065025a7824 */ /* 0x000fe200078e02ff */
[----:B------:R-:W-:Y:S01]  /*4ce0*/  LEA.HI.X.SX32 R19, R92, R11, 0x2, P2 ;  /* 0x0000000b5c137211 */ /* 0x000fe200010f16ff */
[----:B------:R4:W-:Y:S01]  /*4cf0*/  STL.64 [R1+0x1138], R22 ;  /* 0x0011381601007387 */ /* 0x0009e20000100a00 */
[----:B---3--:R-:W-:-:S02]  /*4d00*/  LEA R28, P5, R98, R3, 0x2 ;  /* 0x00000003621c7211 */ /* 0x008fc400078a10ff */
[----:B------:R-:W-:Y:S01]  /*4d10*/  LEA.HI.X.SX32 R17, R94, R11, 0x2, P3 ;  /* 0x0000000b5e117211 */ /* 0x000fe200018f16ff */
[----:B------:R3:W-:Y:S01]  /*4d20*/  STL.64 [R1+0x1140], R20 ;  /* 0x0011401401007387 */ /* 0x0007e20000100a00 */
[----:B-1----:R-:W-:Y:S02]  /*4d30*/  LEA R26, P6, R100, R3, 0x2 ;  /* 0x00000003641a7211 */ /* 0x002fe400078c10ff */
[----:B------:R-:W-:Y:S01]  /*4d40*/  LEA.HI.X.SX32 R185, R96, R11, 0x2, P4 ;  /* 0x0000000b60b97211 */ /* 0x000fe200020f16ff */
[----:B------:R1:W-:Y:S01]  /*4d50*/  STL.64 [R1+0x1148], R18 ;  /* 0x0011481201007387 */ /* 0x0003e20000100a00 */
[----:B--2---:R-:W-:Y:S02]  /*4d60*/  LEA R24, P0, R102, R3, 0x2 ;  /* 0x0000000366187211 */ /* 0x004fe400078010ff */
[----:B------:R-:W-:Y:S01]  /*4d70*/  LEA.HI.X.SX32 R29, R98, R11, 0x2, P5 ;  /* 0x0000000b621d7211 */ /* 0x000fe200028f16ff */
[----:B------:R2:W-:Y:S01]  /*4d80*/  STL.64 [R1+0x1150], R16 ;  /* 0x0011501001007387 */ /* 0x0005e20000100a00 */
[----:B----4-:R-:W-:Y:S01]  /*4d90*/  LEA R22, P1, R104, R3, 0x2 ;  /* 0x0000000368167211 */ /* 0x010fe200078210ff */
[----:B------:R-:W-:Y:S01]  /*4da0*/  IMAD R98, R2, 0x66, RZ ;  /* 0x0000006602627824 */ /* 0x000fe200078e02ff */
[----:B------:R-:W-:Y:S01]  /*4db0*/  LEA.HI.X.SX32 R27, R100, R11, 0x2, P6 ;  /* 0x0000000b641b7211 */ /* 0x000fe200030f16ff */
[----:B------:R-:W-:Y:S01]  /*4dc0*/  STL.64 [R1+0x1170], R184 ;  /* 0x001170b801007387 */ /* 0x000fe20000100a00 */
[----:B---3--:R-:W-:-:S02]  /*4dd0*/  LEA R20, P2, R106, R3, 0x2 ;  /* 0x000000036a147211 */ /* 0x008fc400078410ff */
[----:B------:R-:W-:Y:S01]  /*4de0*/  LEA.HI.X.SX32 R25, R102, R11, 0x2, P0 ;  /* 0x0000000b66197211 */ /* 0x000fe200000f16ff */
[----:B------:R3:W-:Y:S01]  /*4df0*/  STL.64 [R1+0x11d0], R28 ;  /* 0x0011d01c01007387 */ /* 0x0007e20000100a00 */
[----:B-1----:R-:W-:Y:S02]  /*4e00*/  LEA R18, P3, R108, R3, 0x2 ;  /* 0x000000036c127211 */ /* 0x002fe400078610ff */
        /* <DEDUP_REMOVED lines=37> */
[----:B------:R-:W-:Y:S01]  /*5060*/  STL.64 [R1+0x13a8], R20 ;  /* 0x0013a81401007387 */ /* 0x000fe20000100a00 */
        /* <DEDUP_REMOVED lines=8> */
[-C--:B------:R-:W-:Y:S01]  /*50f0*/  LEA.HI.X.SX32 R27, R132, R11.reuse, 0x2, P1 ;  /* 0x0000000b841b7211 */ /* 0x080fe200008f16ff */
[----:B------:R-:W-:Y:S01]  /*5100*/  STL.64 [R1+0x13e8], R182 ;  /* 0x0013e8b601007387 */ /* 0x000fe20000100a00 */
[----:B------:R-:W-:-:S02]  /*5110*/  LEA.HI.X.SX32 R25, R134, R11, 0x2, P2 ;  /* 0x0000000b86197211 */ /* 0x000fc400010f16ff */
[----:B------:R-:W-:Y:S01]  /*5120*/  LEA.HI.X.SX32 R23, R136, R11, 0x2, P3 ;  /* 0x0000000b88177211 */ /* 0x000fe200018f16ff */
[----:B------:R-:W-:Y:S01]  /*5130*/  STL.64 [R1+0x13f8], R28 ;  /* 0x0013f81c01007387 */ /* 0x000fe20000100a00 */
[-C--:B-1----:R-:W-:Y:S02]  /*5140*/  LEA R18, P5, R140, R3.reuse, 0x2 ;  /* 0x000000038c127211 */ /* 0x082fe400078a10ff */
[-C--:B------:R-:W-:Y:S01]  /*5150*/  LEA R20, P4, R138, R3.reuse, 0x2 ;  /* 0x000000038a147211 */ /* 0x080fe200078810ff */
[----:B------:R-:W-:Y:S01]  /*5160*/  STL.64 [R1+0x1408], R26 ;  /* 0x0014081a01007387 */ /* 0x000fe20000100a00 */
[----:B--2---:R-:W-:Y:S02]  /*5170*/  LEA R16, P6, R142, R3, 0x2 ;  /* 0x000000038e107211 */ /* 0x004fe400078c10ff */
[----:B------:R-:W1:Y:S01]  /*5180*/  LDC R3, c[0x0][0x230] ;  /* 0x00008c00ff037b82 */ /* 0x000e620000000800 */
[----:B------:R-:W-:Y:S01]  /*5190*/  STL.64 [R1+0x1418], R24 ;  /* 0x0014181801007387 */ /* 0x000fe20000100a00 */
[----:B------:R-:W-:-:S02]  /*51a0*/  LEA.HI.X.SX32 R19, R140, R11, 0x2, P5 ;  /* 0x0000000b8c137211 */ /* 0x000fc400028f16ff */
[-C--:B------:R-:W-:Y:S01]  /*51b0*/  LEA.HI.X.SX32 R21, R138, R11.reuse, 0x2, P4 ;  /* 0x0000000b8a157211 */ /* 0x080fe200020f16ff */
[----:B------:R2:W-:Y:S01]  /*51c0*/  STL.64 [R1+0x1420], R22 ;  /* 0x0014201601007387 */ /* 0x0005e20000100a00 */
[----:B------:R-:W-:Y:S01]  /*51d0*/  LEA.HI.X.SX32 R17, R142, R11, 0x2, P6 ;  /* 0x0000000b8e117211 */ /* 0x000fe200030f16ff */
[----:B------:R-:W-:Y:S01]  /*51e0*/  IMAD R138, R2, 0x4b, RZ ;  /* 0x0000004b028a7824 */ /* 0x000fe200078e02ff */
[----:B------:R-:W-:Y:S01]  /*51f0*/  ISETP.GE.U32.AND P2, PT, R13, 0x7fffff80, PT ;  /* 0x7fffff800d00780c */ /* 0x000fe20003f46070 */
[----:B------:R-:W3:Y:S01]  /*5200*/  LDC R11, c[0x0][0x230] ;  /* 0x00008c00ff0b7b82 */ /* 0x000ee20000000800 */
[C---:B------:R-:W-:Y:S01]  /*5210*/  LEA R52, P4, R5.reuse, UR6, 0x2 ;  /* 0x0000000605347c11 */ /* 0x040fe2000f8810ff */
[----:B------:R4:W-:Y:S01]  /*5220*/  STL.64 [R1+0x1440], R20 ;  /* 0x0014401401007387 */ /* 0x0009e20000100a00 */
[C---:B------:R-:W-:Y:S02]  /*5230*/  LEA R54, P6, R6.reuse, UR6, 0x2 ;  /* 0x0000000606367c11 */ /* 0x040fe4000f8c10ff */
[----:B------:R-:W-:Y:S01]  /*5240*/  LEA.HI.X.SX32 R53, R5, UR7, 0x2, P4 ;  /* 0x0000000705357c11 */ /* 0x000fe2000a0f16ff */
[----:B------:R3:W-:Y:S01]  /*5250*/  STL.64 [R1+0x1448], R18 ;  /* 0x0014481201007387 */ /* 0x0007e20000100a00 */
[----:B------:R-:W-:Y:S01]  /*5260*/  LEA.HI.X.SX32 R55, R6, UR7, 0x2, P6 ;  /* 0x0000000706377c11 */ /* 0x000fe2000b0f16ff */
[----:B------:R-:W3:Y:S01]  /*5270*/  LDC R13, c[0x0][0x230] ;  /* 0x00008c00ff0d7b82 */ /* 0x000ee20000000800 */
[----:B--2---:R-:W-:Y:S01]  /*5280*/  LEA R22, P5, R4, UR6, 0x2 ;  /* 0x0000000604167c11 */ /* 0x004fe2000f8a10ff */
[----:B------:R-:W-:Y:S01]  /*5290*/  IMAD.WIDE R26, R2, 0x4, R52 ;  /* 0x00000004021a7825 */ /* 0x000fe200078e0234 */
[----:B------:R-:W-:Y:S01]  /*52a0*/  LEA R24, P0, R9, UR6, 0x2 ;  /* 0x0000000609187c11 */ /* 0x000fe2000f8010ff */
[----:B------:R2:W-:Y:S01]  /*52b0*/  STL.64 [R1+0x1450], R16 ;  /* 0x0014501001007387 */ /* 0x0005e20000100a00 */
[----:B------:R-:W-:Y:S01]  /*52c0*/  LEA.HI.X.SX32 R23, R4, UR7, 0x2, P5 ;  /* 0x0000000704177c11 */ /* 0x000fe2000a8f16ff */
[--C-:B----4-:R-:W-:Y:S01]  /*52d0*/  IMAD.WIDE R20, R2, 0x4, R54.reuse ;  /* 0x0000000402147825 */ /* 0x110fe200078e0236 */
[----:B------:R-:W-:Y:S01]  /*52e0*/  SHF.L.U32 R4, R0, 0x4, RZ ;  /* 0x0000000400047819 */ /* 0x000fe200000006ff */
[----:B------:R-:W4:Y:S01]  /*52f0*/  LDC R5, c[0x0][0x230] ;  /* 0x00008c00ff057b82 */ /* 0x000f220000000800 */
[----:B------:R-:W-:Y:S01]  /*5300*/  ISETP.GE.U32.AND P1, PT, R14, 0x7fffff7f, PT ;  /* 0x7fffff7f0e00780c */ /* 0x000fe20003f26070 */
[----:B-1----:R-:W-:Y:S01]  /*5310*/  VIADD R0, R3, 0xffffffde ;  /* 0xffffffde03007836 */ /* 0x002fe20000000000 */
[----:B------:R-:W-:Y:S01]  /*5320*/  LOP3.LUT R4, R4, 0x70, RZ, 0xc0, !PT ;  /* 0x0000007004047812 */ /* 0x000fe200078ec0ff */
[----:B------:R-:W-:Y:S01]  /*5330*/  IMAD.WIDE R250, R249, 0x4, R54 ;  /* 0x00000004f9fa7825 */ /* 0x000fe200078e0236 */
[----:B------:R-:W-:Y:S01]  /*5340*/  LEA.HI.X.SX32 R25, R9, UR7, 0x2, P0 ;  /* 0x0000000709197c11 */ /* 0x000fe200080f16ff */
[----:B------:R-:W-:Y:S01]  /*5350*/  ULDC.64 UR6, c[0x0][0x238] ;  /* 0x00008e0000067ab9 */ /* 0x000fe20000000a00 */
[----:B------:R-:W-:Y:S01]  /*5360*/  LEA R6, R252, R4, 0x7 ;  /* 0x00000004fc067211 */ /* 0x000fe200078e38ff */
[----:B------:R-:W1:Y:S01]  /*5370*/  LDC R9, c[0x0][0x230] ;  /* 0x00008c00ff097b82 */ /* 0x000e620000000800 */
[----:B---3--:R-:W-:Y:S01]  /*5380*/  VIADD R3, R11, 0xffffffdd ;  /* 0xffffffdd0b037836 */ /* 0x008fe20000000000 */
[----:B------:R-:W-:Y:S01]  /*5390*/  ISETP.GE.U32.AND P5, PT, R0, 0x7fffff5f, PT ;  /* 0x7fffff5f0000780c */ /* 0x000fe20003fa6070 */
[----:B------:R-:W-:Y:S01]  /*53a0*/  IMAD.WIDE R28, R2, 0x4, R24 ;  /* 0x00000004021c7825 */ /* 0x000fe200078e0218 */
[----:B------:R-:W-:Y:S01]  /*53b0*/  ISETP.GE.U32.AND P4, PT, R10, 0x7fffff60, PT ;  /* 0x7fffff600a00780c */ /* 0x000fe20003f86070 */
[----:B------:R-:W-:Y:S01]  /*53c0*/  USHF.L.U32 UR6, UR6, 0x7, URZ ;  /* 0x0000000706067899 */ /* 0x000fe2000800063f */
[----:B------:R-:W-:Y:S01]  /*53d0*/  ISETP.GE.U32.AND P3, PT, R15, 0x7fffff7e, PT ;  /* 0x7fffff7e0f00780c */ /* 0x000fe20003f66070 */
[----:B------:R-:W-:Y:S01]  /*53e0*/  VIADD R19, R6, UR10 ;  /* 0x0000000a06137c36 */ /* 0x000fe20008000000 */
[----:B------:R-:W3:Y:S01]  /*53f0*/  LDC R4, c[0x0][0x230] ;  /* 0x00008c00ff047b82 */ /* 0x000ee20000000800 */
[----:B------:R-:W-:Y:S01]  /*5400*/  VIADD R0, R13, 0xffffffdc ;  /* 0xffffffdc0d007836 */ /* 0x000fe20000000000 */
[----:B------:R-:W-:Y:S01]  /*5410*/  ISETP.GE.U32.AND P6, PT, R3, 0x7fffff5e, PT ;  /* 0x7fffff5e0300780c */ /* 0x000fe20003fc6070 */
[C---:B--2---:R-:W-:Y:S01]  /*5420*/  IMAD.WIDE R16, R2.reuse, 0x4, R22 ;  /* 0x0000000402107825 */ /* 0x044fe200078e0216 */
[----:B------:R-:W-:Y:S01]  /*5430*/  @!PT LDS RZ, [RZ] ;  /* 0x00000000fffff984 */ /* 0x000fe20000000800 */
[----:B------:R-:W-:Y:S01]  /*5440*/  @!PT LDS RZ, [RZ] ;  /* 0x00000000fffff984 */ /* 0x000fe20000000800 */
[----:B------:R-:W-:Y:S01]  /*5450*/  @!PT LDS RZ, [RZ] ;  /* 0x00000000fffff984 */ /* 0x000fe20000000800 */
[----:B------:R-:W-:Y:S01]  /*5460*/  LDGSTS.E [R19], desc[UR8][R24.64], !P2 ;  /* 0x0000000018137fae */ /* 0x000fe2000d121848 */
[----:B------:R-:W-:-:S02]  /*5470*/  SHF.L.U32 R3, R2, 0x1, RZ ;  /* 0x0000000102037819 */ /* 0x000fc400000006ff */
[----:B------:R-:W-:Y:S01]  /*5480*/  ISETP.GE.U32.AND P0, PT, R12, 0x7fffff7d, PT ;  /* 0x7fffff7d0c00780c */ /* 0x000fe20003f06070 */
[----:B------:R-:W-:Y:S01]  /*5490*/  LDGSTS.E [R19+0x4000], desc[UR8][R52.64], !P2 ;  /* 0x0400000034137fae */ /* 0x000fe2000d121848 */
[----:B------:R-:W2:Y:S01]  /*54a0*/  LDC R10, c[0x0][0x230] ;  /* 0x00008c00ff0a7b82 */ /* 0x000ea20000000800 */
[C---:B------:R-:W-:Y:S01]  /*54b0*/  IMAD.WIDE R14, R3.reuse, 0x4, R54 ;  /* 0x00000004030e7825 */ /* 0x040fe200078e0236 */
[----:B------:R-:W-:Y:S01]  /*54c0*/  LOP3.LUT R18, R6, 0x10, RZ, 0x3c, !PT ;  /* 0x0000001006127812 */ /* 0x000fe200078e3cff */
[----:B------:R-:W-:Y:S02]  /*54d0*/  LDGSTS.E [R19+0x8000], desc[UR8][R54.64], !P2 ;  /* 0x0800000036137fae */ /* 0x000fe4000d121848 */
[----:B------:R-:W-:Y:S02]  /*54e0*/  IMAD.WIDE R12, R3, 0x4, R22 ;  /* 0x00000004030c7825 */ /* 0x000fe400078e0216 */
[----:B------:R-:W-:Y:S01]  /*54f0*/  LDGSTS.E [R19+0xc000], desc[UR8][R22.64], !P2 ;  /* 0x0c00000016137fae */ /* 0x000fe2000d121848 */
[----:B------:R-:W-:Y:S01]  /*5500*/  ISETP.GE.U32.AND P2, PT, R0, 0x7fffff5d, PT ;  /* 0x7fffff5d0000780c */ /* 0x000fe20003f46070 */
[----:B----4-:R-:W-:Y:S01]  /*5510*/  VIADD R0, R5, 0xffffffbf ;  /* 0xffffffbf05007836 */ /* 0x010fe20000000000 */
[----:B------:R-:W4:Y:S01]  /*5520*/  LDC R11, c[0x0][0x230] ;  /* 0x00008c00ff0b7b82 */ /* 0x000f220000000800 */
[----:B------:R1:W-:Y:S01]  /*5530*/  STL.64 [R1+0x448], R28 ;  /* 0x0004481c01007387 */ /* 0x0003e20000100a00 */
[----:B------:R-:W-:-:S02]  /*5540*/  IMAD R5, R2, 0x3, RZ ;  /* 0x0000000302057824 */ /* 0x000fc400078e02ff */
[C---:B------:R-:W-:Y:S01]  /*5550*/  IMAD.WIDE R34, R45.reuse, 0x4, R24 ;  /* 0x000000042d227825 */ /* 0x040fe200078e0218 */
[----:B------:R1:W-:Y:S03]  /*5560*/  LDGSTS.E [R19+0x4], desc[UR8][R28.64], !P1 ;  /* 0x000040001c137fae */ /* 0x0003e6000c921848 */
[C---:B------:R-:W-:Y:S01]  /*5570*/  IMAD.WIDE R36, R45.reuse, 0x4, R54 ;  /* 0x000000042d247825 */ /* 0x040fe200078e0236 */
[----:B------:R1:W-:Y:S03]  /*5580*/  STL.64 [R1+0x440], R26 ;  /* 0x0004401a01007387 */ /* 0x0003e60000100a00 */
[C---:B------:R-:W-:Y:S01]  /*5590*/  IMAD.WIDE R50, R42.reuse, 0x4, R24 ;  /* 0x000000042a327825 */ /* 0x040fe200078e0218 */
[----:B------:R3:W-:Y:S03]  /*55a0*/  LDGSTS.E [R19+0x4004], desc[UR8][R26.64], !P1 ;  /* 0x040040001a137fae */ /* 0x0007e6000c921848 */
[C---:B------:R-:W-:Y:S01]  /*55b0*/  IMAD.WIDE R48, R42.reuse, 0x4, R54 ;  /* 0x000000042a307825 */ /* 0x040fe200078e0236 */
[----:B------:R3:W-:Y:S03]  /*55c0*/  STL.64 [R1+0x438], R20 ;  /* 0x0004381401007387 */ /* 0x0007e60000100a00 */
[C---:B-1----:R-:W-:Y:S01]  /*55d0*/  IMAD.WIDE R28, R42.reuse, 0x4, R52 ;  /* 0x000000042a1c7825 */ /* 0x042fe200078e0234 */
[----:B------:R1:W-:Y:S03]  /*55e0*/  LDGSTS.E [R19+0x8004], desc[UR8][R20.64], !P1 ;  /* 0x0800400014137fae */ /* 0x0003e6000c921848 */
[----:B------:R-:W-:Y:S01]  /*55f0*/  IMAD.WIDE R42, R42, 0x4, R22 ;  /* 0x000000042a2a7825 */ /* 0x000fe200078e0216 */
[----:B------:R2:W-:Y:S03]  /*5600*/  STL.64 [R1+0x430], R16 ;  /* 0x0004301001007387 */ /* 0x0005e60000100a00 */
[----:B---3--:R-:W-:Y:S01]  /*5610*/  IMAD.WIDE R26, R45, 0x4, R52 ;  /* 0x000000042d1a7825 */ /* 0x008fe200078e0234 */
[----:B------:R2:W-:Y:S01]  /*5620*/  LDGSTS.E [R19+0xc004], desc[UR8][R16.64], !P1 ;  /* 0x0c00400010137fae */ /* 0x0005e2000c921848 */
[----:B------:R-:W-:-:S02]  /*5630*/  ISETP.GE.U32.AND P1, PT, R0, 0x7fffff40, PT ;  /* 0x7fffff400000780c */ /* 0x000fc40003f26070 */
[----:B------:R-:W-:Y:S02]  /*5640*/  VIADD R0, R4, 0xffffffbe ;  /* 0xffffffbe04007836 */ /* 0x000fe40000000000 */
[----:B-1----:R-:W-:Y:S01]  /*5650*/  IMAD.WIDE R20, R3, 0x4, R24 ;  /* 0x0000000403147825 */ /* 0x002fe200078e0218 */
[----:B------:R-:W1:Y:S03]  /*5660*/  LDC R4, c[0x0][0x230] ;  /* 0x00008c00ff047b82 */ /* 0x000e660000000800 */
[----:B------:R-:W-:Y:S01]  /*5670*/  IMAD.WIDE R44, R45, 0x4, R22 ;  /* 0x000000042d2c7825 */ /* 0x000fe200078e0216 */
[----:B------:R3:W-:Y:S03]  /*5680*/  STL.64 [R1+0x428], R20 ;  /* 0x0004281401007387 */ /* 0x0007e60000100a00 */
[----:B--2---:R-:W-:Y:S01]  /*5690*/  IMAD.WIDE R16, R3, 0x4, R52 ;  /* 0x0000000403107825 */ /* 0x004fe200078e0234 */
[----:B------:R3:W-:Y:S01]  /*56a0*/  LDGSTS.E [R19+0x8], desc[UR8][R20.64], !P3 ;  /* 0x0000800014137fae */ /* 0x0007e2000d921848 */
[----:B------:R-:W-:-:S02]  /*56b0*/  SHF.L.U32 R3, R2, 0x5, RZ ;  /* 0x0000000502037819 */ /* 0x000fc400000006ff */
[C---:B------:R-:W-:Y:S01]  /*56c0*/  IMAD.WIDE R56, R38.reuse, 0x4, R24 ;  /* 0x0000000426387825 */ /* 0x040fe200078e0218 */
[----:B------:R2:W-:Y:S03]  /*56d0*/  STL.64 [R1+0x420], R16 ;  /* 0x0004201001007387 */ /* 0x0005e60000100a00 */
[----:B------:R-:W-:Y:S01]  /*56e0*/  IMAD.WIDE R30, R38, 0x4, R52 ;  /* 0x00000004261e7825 */ /* 0x000fe200078e0234 */
[----:B------:R2:W-:Y:S03]  /*56f0*/  LDGSTS.E [R19+0x4008], desc[UR8][R16.64], !P3 ;  /* 0x0400800010137fae */ /* 0x0005e6000d921848 */
[C-C-:B------:R-:W-:Y:S01]  /*5700*/  IMAD.WIDE R58, R40.reuse, 0x4, R24.reuse ;  /* 0x00000004283a7825 */ /* 0x140fe200078e0218 */
[----:B------:R4:W-:Y:S03]  /*5710*/  STL.64 [R1+0x418], R14 ;  /* 0x0004180e01007387 */ /* 0x0009e60000100a00 */
[C---:B---3--:R-:W-:Y:S01]  /*5720*/  IMAD.WIDE R20, R5.reuse, 0x4, R24 ;  /* 0x0000000405147825 */ /* 0x048fe200078e0218 */
[----:B------:R4:W-:Y:S03]  /*5730*/  LDGSTS.E [R19+0x8008], desc[UR8][R14.64], !P3 ;  /* 0x080080000e137fae */ /* 0x0009e6000d921848 */
[--C-:B------:R-:W-:Y:S01]  /*5740*/  IMAD.WIDE R32, R40, 0x4, R52.reuse ;  /* 0x0000000428207825 */ /* 0x100fe200078e0234 */
[----:B------:R3:W-:Y:S03]  /*5750*/  STL.64 [R1+0x410], R12 ;  /* 0x0004100c01007387 */ /* 0x0007e60000100a00 */
[----:B--2---:R-:W-:Y:S01]  /*5760*/  IMAD.WIDE R16, R5, 0x4, R52 ;  /* 0x0000000405107825 */ /* 0x004fe200078e0234 */
[----:B------:R3:W-:Y:S01]  /*5770*/  LDGSTS.E [R19+0xc008], desc[UR8][R12.64], !P3 ;  /* 0x0c0080000c137fae */ /* 0x0007e2000d921848 */
[----:B------:R-:W-:-:S02]  /*5780*/  ISETP.GE.U32.AND P3, PT, R0, 0x7fffff3f, PT ;  /* 0x7fffff3f0000780c */ /* 0x000fc40003f66070 */
[----:B------:R-:W-:Y:S01]  /*5790*/  VIADD R0, R9, 0xffffffbd ;  /* 0xffffffbd09007836 */ /* 0x000fe20000000000 */
[----:B------:R2:W-:Y:S01]  /*57a0*/  LDGSTS.E [R19+0xc], desc[UR8][R20.64], !P0 ;  /* 0x0000c00014137fae */ /* 0x0005e2000c121848 */
[--C-:B----4-:R-:W-:Y:S01]  /*57b0*/  IMAD.WIDE R14, R5, 0x4, R54.reuse ;  /* 0x00000004050e7825 */ /* 0x110fe200078e0236 */
[----:B------:R-:W4:Y:S02]  /*57c0*/  LDC R9, c[0x0][0x230] ;  /* 0x00008c00ff097b82 */ /* 0x000f240000000800 */
[----:B------:R1:W-:Y:S01]  /*57d0*/  LDGSTS.E [R19+0x400c], desc[UR8][R16.64], !P0 ;  /* 0x0400c00010137fae */ /* 0x0003e2000c121848 */
[----:B------:R-:W-:-:S03]  /*57e0*/  IMAD.WIDE R46, R40, 0x4, R54 ;  /* 0x00000004282e7825 */ /* 0x000fc600078e0236 */
[----:B------:R1:W-:Y:S01]  /*57f0*/  LDGSTS.E [R19+0x800c], desc[UR8][R14.64], !P0 ;  /* 0x0800c0000e137fae */ /* 0x0003e2000c121848 */
[----:B---3--:R-:W-:-:S03]  /*5800*/  IMAD.WIDE R12, R5, 0x4, R22 ;  /* 0x00000004050c7825 */ /* 0x008fc600078e0216 */
[----:B------:R2:W-:Y:S01]  /*5810*/  STL.64 [R1+0x408], R20 ;  /* 0x0004081401007387 */ /* 0x0005e20000100a00 */
[----:B------:R-:W-:Y:S02]  /*5820*/  IMAD R5, R2, 0x21, RZ ;  /* 0x0000002102057824 */ /* 0x000fe400078e02ff */
[----:B------:R-:W-:Y:S01]  /*5830*/  IMAD.WIDE R40, R40, 0x4, R22 ;  /* 0x0000000428287825 */ /* 0x000fe200078e0216 */
[----:B------:R3:W-:Y:S01]  /*5840*/  LDGSTS.E [R19+0xc00c], desc[UR8][R12.64], !P0 ;  /* 0x0c00c0000c137fae */ /* 0x0007e2000c121848 */
[----:B------:R-:W-:Y:S02]  /*5850*/  ISETP.GE.U32.AND P0, PT, R0, 0x7fffff3e, PT ;  /* 0x7fffff3e0000780c */ /* 0x000fe40003f06070 */
[----:B------:R-:W-:Y:S01]  /*5860*/  VIADD R0, R10, 0xffffffbc ;  /* 0xffffffbc0a007836 */ /* 0x000fe20000000000 */
[----:B------:R1:W-:Y:S01]  /*5870*/  STL.64 [R1+0x400], R16 ;  /* 0x0004001001007387 */ /* 0x0003e20000100a00 */
[----:B------:R-:W4:Y:S01]  /*5880*/  LDC R10, c[0x0][0x230] ;  /* 0x00008c00ff0a7b82 */ /* 0x000f220000000800 */
[----:B------:R-:W-:-:S02]  /*5890*/  VIADD R18, R18, UR10 ;  /* 0x0000000a12127c36 */ /* 0x000fc40008000000 */
[C-C-:B--2---:R-:W-:Y:S01]  /*58a0*/  IMAD.WIDE R20, R3.reuse, 0x4, R24.reuse ;  /* 0x0000000403147825 */ /* 0x144fe200078e0218 */
[----:B------:R2:W-:Y:S03]  /*58b0*/  STL.64 [R1+0x3f8], R14 ;  /* 0x0003f80e01007387 */ /* 0x0005e60000100a00 */
[C---:B------:R-:W-:Y:S01]  /*58c0*/  IMAD.WIDE R246, R240.reuse, 0x4, R24 ;  /* 0x00000004f0f67825 */ /* 0x040fe200078e0218 */
[----:B------:R3:W-:Y:S03]  /*58d0*/  STL.64 [R1+0x3f0], R12 ;  /* 0x0003f00c01007387 */ /* 0x0007e60000100a00 */
[C-C-:B-1----:R-:W-:Y:S01]  /*58e0*/  IMAD.WIDE R16, R3.reuse, 0x4, R52.reuse ;  /* 0x0000000403107825 */ /* 0x142fe200078e0234 */
[----:B------:R1:W-:Y:S03]  /*58f0*/  LDGSTS.E [R19+0x10000], desc[UR8][R20.64], !P4 ;  /* 0x1000000014137fae */ /* 0x0003e6000e121848 */
[----:B------:R-:W-:Y:S01]  /*5900*/  IMAD.WIDE R244, R240, 0x4, R52 ;  /* 0x00000004f0f47825 */ /* 0x000fe200078e0234 */
[----:B------:R1:W-:Y:S03]  /*5910*/  STL.64 [R1+0x268], R20 ;  /* 0x0002681401007387 */ /* 0x0003e60000100a00 */
[C---:B--2---:R-:W-:Y:S01]  /*5920*/  IMAD.WIDE R14, R3.reuse, 0x4, R54 ;  /* 0x00000004030e7825 */ /* 0x044fe200078e0236 */
[----:B------:R2:W-:Y:S03]  /*5930*/  LDGSTS.E [R19+0x14000], desc[UR8][R16.64], !P4 ;  /* 0x1400000010137fae */ /* 0x0005e6000e121848 */
[----:B---3--:R-:W-:Y:S01]  /*5940*/  IMAD.WIDE R12, R3, 0x4, R22 ;  /* 0x00000004030c7825 */ /* 0x008fe200078e0216 */
[----:B------:R2:W-:Y:S03]  /*5950*/  STL.64 [R1+0x260], R16 ;  /* 0x0002601001007387 */ /* 0x0005e60000100a00 */
[----:B------:R-:W-:Y:S01]  /*5960*/  IMAD R3, R2, 0x22, RZ ;  /* 0x0000002202037824 */ /* 0x000fe200078e02ff */
[----:B------:R3:W-:Y:S01]  /*5970*/  LDGSTS.E [R19+0x18000], desc[UR8][R14.64], !P4 ;  /* 0x180000000e137fae */ /* 0x0007e2000e121848 */
[----:B-1----:R-:W-:-:S03]  /*5980*/  IMAD.WIDE R20, R5, 0x4, R24 ;  /* 0x0000000405147825 */ /* 0x002fc600078e0218 */
[----:B------:R3:W-:Y:S01]  /*5990*/  STL.64 [R1+0x258], R14 ;  /* 0x0002580e01007387 */ /* 0x0007e20000100a00 */
[----:B------:R-:W-:-:S03]  /*59a0*/  IMAD.WIDE R242, R240, 0x4, R54 ;  /* 0x00000004f0f27825 */ /* 0x000fc600078e0236 */
[----:B------:R1:W-:Y:S01]  /*59b0*/  LDGSTS.E [R19+0x1c000], desc[UR8][R12.64], !P4 ;  /* 0x1c0000000c137fae */ /* 0x0003e2000e121848 */
[C---:B--2---:R-:W-:Y:S01]  /*59c0*/  IMAD.WIDE R16, R5.reuse, 0x4, R52 ;  /* 0x0000000405107825 */ /* 0x044fe200078e0234 */
[----:B------:R-:W-:Y:S02]  /*59d0*/  ISETP.GE.U32.AND P4, PT, R0, 0x7fffff3d, PT ;  /* 0x7fffff3d0000780c */ /* 0x000fe40003f86070 */
[----:B------:R1:W-:Y:S01]  /*59e0*/  STL.64 [R1+0x250], R12 ;  /* 0x0002500c01007387 */ /* 0x0003e20000100a00 */
[----:B------:R-:W-:Y:S01]  /*59f0*/  IADD3 R0, R4, -0x61, RZ ;  /* 0xffffff9f04007810 */ /* 0x000fe20007ffe0ff */
[----:B------:R-:W-:Y:S01]  /*5a00*/  IMAD.WIDE R240, R240, 0x4, R22 ;  /* 0x00000004f0f07825 */ /* 0x000fe200078e0216 */
[----:B------:R-:W2:Y:S01]  /*5a10*/  LDC R4, c[0x0][0x230] ;  /* 0x00008c00ff047b82 */ /* 0x000ea20000000800 */
[----:B------:R4:W-:Y:S02]  /*5a20*/  STL.64 [R1+0x248], R20 ;  /* 0x0002481401007387 */ /* 0x0009e40000100a00 */
[----:B---3--:R-:W-:-:S02]  /*5a30*/  IMAD.WIDE R14, R5, 0x4, R54 ;  /* 0x00000004050e7825 */ /* 0x008fc400078e0236 */
[----:B------:R4:W-:Y:S02]  /*5a40*/  LDGSTS.E [R19+0x10004], desc[UR8][R20.64], !P5 ;  /* 0x1000400014137fae */ /* 0x0009e4000e921848 */
[----:B------:R-:W-:Y:S02]  /*5a50*/  IMAD.WIDE R238, R230, 0x4, R24 ;  /* 0x00000004e6ee7825 */ /* 0x000fe400078e0218 */
[----:B------:R3:W-:Y:S02]  /*5a60*/  STL.64 [R1+0x240], R16 ;  /* 0x0002401001007387 */ /* 0x0007e40000100a00 */
[----:B-1----:R-:W-:Y:S02]  /*5a70*/  IMAD.WIDE R12, R5, 0x4, R22 ;  /* 0x00000004050c7825 */ /* 0x002fe400078e0216 */
[----:B------:R3:W-:Y:S02]  /*5a80*/  LDGSTS.E [R19+0x14004], desc[UR8][R16.64], !P5 ;  /* 0x1400400010137fae */ /* 0x0007e4000e921848 */
[----:B------:R-:W-:-:S02]  /*5a90*/  IMAD R5, R2, 0x23, RZ ;  /* 0x0000002302057824 */ /* 0x000fc400078e02ff */
[C---:B----4-:R-:W-:Y:S01]  /*5aa0*/  IMAD.WIDE R20, R3.reuse, 0x4, R24 ;  /* 0x0000000403147825 */ /* 0x050fe200078e0218 */
[----:B------:R1:W-:Y:S03]  /*5ab0*/  STL.64 [R1+0x238], R14 ;  /* 0x0002380e01007387 */ /* 0x0003e60000100a00 */
[C-C-:B------:R-:W-:Y:S01]  /*5ac0*/  IMAD.WIDE R236, R230.reuse, 0x4, R52.reuse ;  /* 0x00000004e6ec7825 */ /* 0x140fe200078e0234 */
[----:B------:R1:W-:Y:S03]  /*5ad0*/  LDGSTS.E [R19+0x18004], desc[UR8][R14.64], !P5 ;  /* 0x180040000e137fae */ /* 0x0003e6000e921848 */
[----:B---3--:R-:W-:Y:S01]  /*5ae0*/  IMAD.WIDE R16, R3, 0x4, R52 ;  /* 0x0000000403107825 */ /* 0x008fe200078e0234 */
[----:B------:R3:W-:Y:S03]  /*5af0*/  STL.64 [R1+0x230], R12 ;  /* 0x0002300c01007387 */ /* 0x0007e60000100a00 */
[----:B------:R-:W-:Y:S01]  /*5b00*/  IMAD.WIDE R234, R230, 0x4, R54 ;  /* 0x00000004e6ea7825 */ /* 0x000fe200078e0236 */
[----:B------:R3:W-:Y:S01]  /*5b10*/  LDGSTS.E [R19+0x1c004], desc[UR8][R12.64], !P5 ;  /* 0x1c0040000c137fae */ /* 0x0007e2000e921848 */
[----:B------:R-:W-:-:S02]  /*5b20*/  ISETP.GE.U32.AND P5, PT, R0, 0x7fffff20, PT ;  /* 0x7fffff200000780c */ /* 0x000fc40003fa6070 */
[----:B------:R-:W-:Y:S01]  /*5b30*/  VIADD R0, R9, 0xffffff9e ;  /* 0xffffff9e09007836 */ /* 0x000fe20000000000 */
[----:B------:R4:W-:Y:S01]  /*5b40*/  STL.64 [R1+0x228], R20 ;  /* 0x0002281401007387 */ /* 0x0009e20000100a00 */
[----:B-1----:R-:W-:Y:S01]  /*5b50*/  IMAD.WIDE R14, R3, 0x4, R54 ;  /* 0x00000004030e7825 */ /* 0x002fe200078e0236 */
[----:B------:R-:W1:Y:S02]  /*5b60*/  LDC R9, c[0x0][0x230] ;  /* 0x00008c00ff097b82 */ /* 0x000e640000000800 */
[----:B------:R4:W-:Y:S01]  /*5b70*/  LDGSTS.E [R19+0x10008], desc[UR8][R20.64], !P6 ;  /* 0x1000800014137fae */ /* 0x0009e2000f121848 */
[----:B------:R-:W-:-:S03]  /*5b80*/  IMAD.WIDE R230, R230, 0x4, R22 ;  /* 0x00000004e6e67825 */ /* 0x000fc600078e0216 */
[----:B------:R2:W-:Y:S01]  /*5b90*/  STL.64 [R1+0x220], R16 ;  /* 0x0002201001007387 */ /* 0x0005e20000100a00 */
[----:B---3--:R-:W-:-:S03]  /*5ba0*/  IMAD.WIDE R12, R3, 0x4, R22 ;  /* 0x00000004030c7825 */ /* 0x008fc600078e0216 */
[----:B------:R2:W-:Y:S01]  /*5bb0*/  LDGSTS.E [R19+0x14008], desc[UR8][R16.64], !P6 ;  /* 0x1400800010137fae */ /* 0x0005e2000f121848 */
[----:B------:R-:W-:Y:S02]  /*5bc0*/  IMAD.SHL.U32 R3, R2, 0x40, RZ ;  /* 0x0000004002037824 */ /* 0x000fe400078e00ff */
[C-C-:B------:R-:W-:Y:S01]  /*5bd0*/  IMAD.WIDE R60, R66.reuse, 0x4, R24.reuse ;  /* 0x00000004423c7825 */ /* 0x140fe200078e0218 */
[----:B------:R3:W-:Y:S03]  /*5be0*/  STL.64 [R1+0x218], R14 ;  /* 0x0002180e01007387 */ /* 0x0007e60000100a00 */
[C---:B----4-:R-:W-:Y:S01]  /*5bf0*/  IMAD.WIDE R20, R5.reuse, 0x4, R24 ;  /* 0x0000000405147825 */ /* 0x050fe200078e0218 */
[----:B------:R3:W-:Y:S03]  /*5c00*/  LDGSTS.E [R19+0x18008], desc[UR8][R14.64], !P6 ;  /* 0x180080000e137fae */ /* 0x0007e6000f121848 */
[--C-:B------:R-:W-:Y:S01]  /*5c10*/  IMAD.WIDE R62, R66, 0x4, R52.reuse ;  /* 0x00000004423e7825 */ /* 0x100fe200078e0234 */
[----:B------:R4:W-:Y:S03]  /*5c20*/  STL.64 [R1+0x210], R12 ;  /* 0x0002100c01007387 */ /* 0x0009e60000100a00 */
[----:B--2---:R-:W-:Y:S01]  /*5c30*/  IMAD.WIDE R16, R5, 0x4, R52 ;  /* 0x0000000405107825 */ /* 0x004fe200078e0234 */
[----:B------:R4:W-:Y:S01]  /*5c40*/  LDGSTS.E [R19+0x1c008], desc[UR8][R12.64], !P6 ;  /* 0x1c0080000c137fae */ /* 0x0009e2000f121848 */
[----:B------:R-:W-:-:S02]  /*5c50*/  ISETP.GE.U32.AND P6, PT, R0, 0x7fffff1f, PT ;  /* 0x7fffff1f0000780c */ /* 0x000fc40003fc6070 */
[----:B------:R-:W-:Y:S01]  /*5c60*/  IADD3 R0, R10, -0x63, RZ ;  /* 0xffffff9d0a007810 */ /* 0x000fe20007ffe0ff */
[C-C-:B---3--:R-:W-:Y:S01]  /*5c70*/  IMAD.WIDE R14, R5.reuse, 0x4, R54.reuse ;  /* 0x00000004050e7825 */ /* 0x148fe200078e0236 */
[----:B------:R2:W-:Y:S01]  /*5c80*/  STL.64 [R1+0x208], R20 ;  /* 0x0002081401007387 */ /* 0x0005e20000100a00 */
[----:B------:R-:W3:Y:S02]  /*5c90*/  LDC R10, c[0x0][0x230] ;  /* 0x00008c00ff0a7b82 */ /* 0x000ee40000000800 */
[----:B------:R-:W-:Y:S01]  /*5ca0*/  IMAD.WIDE R64, R66, 0x4, R54 ;  /* 0x0000000442407825 */ /* 0x000fe200078e0236 */
[----:B------:R2:W-:Y:S03]  /*5cb0*/  LDGSTS.E [R19+0x1000c], desc[UR8][R20.64], !P2 ;  /* 0x1000c00014137fae */ /* 0x0005e6000d121848 */
[--C-:B----4-:R-:W-:Y:S01]  /*5cc0*/  IMAD.WIDE R12, R5, 0x4, R22.reuse ;  /* 0x00000004050c7825 */ /* 0x110fe200078e0216 */
[----:B------:R4:W-:Y:S03]  /*5cd0*/  STL.64 [R1+0x200], R16 ;  /* 0x0002001001007387 */ /* 0x0009e60000100a00 */
[----:B------:R-:W-:Y:S01]  /*5ce0*/  IMAD R5, R2, 0x41, RZ ;  /* 0x0000004102057824 */ /* 0x000fe200078e02ff */
[----:B------:R4:W-:Y:S01]  /*5cf0*/  LDGSTS.E [R19+0x1400c], desc[UR8][R16.64], !P2 ;  /* 0x1400c00010137fae */ /* 0x0009e2000d121848 */
[----:B------:R-:W-:-:S03]  /*5d00*/  IMAD.WIDE R66, R66, 0x4, R22 ;  /* 0x0000000442427825 */ /* 0x000fc600078e0216 */
[----:B------:R1:W-:Y:S01]  /*5d10*/  STL.64 [R1+0x1f8], R14 ;  /* 0x0001f80e01007387 */ /* 0x0003e20000100a00 */
[----:B--2---:R-:W-:-:S03]  /*5d20*/  IMAD.WIDE R20, R3, 0x4, R24 ;  /* 0x0000000403147825 */ /* 0x004fc600078e0218 */
[----:B------:R1:W-:Y:S01]  /*5d30*/  LDGSTS.E [R19+0x1800c], desc[UR8][R14.64], !P2 ;  /* 0x1800c0000e137fae */ /* 0x0003e2000d121848 */
[----:B------:R-:W-:-:S03]  /*5d40*/  IMAD.WIDE R68, R74, 0x4, R24 ;  /* 0x000000044a447825 */ /* 0x000fc600078e0218 */
[----:B------:R2:W-:Y:S01]  /*5d50*/  STL.64 [R1+0x1f0], R12 ;  /* 0x0001f00c01007387 */ /* 0x0005e20000100a00 */
[----:B----4-:R-:W-:-:S03]  /*5d60*/  IMAD.WIDE R16, R3, 0x4, R52 ;  /* 0x0000000403107825 */ /* 0x010fc600078e0234 */
[----:B------:R2:W-:Y:S01]  /*5d70*/  LDGSTS.E [R19+0x1c00c], desc[UR8][R12.64], !P2 ;  /* 0x1c00c0000c137fae */ /* 0x0005e2000d121848 */
[----:B------:R-:W-:Y:S01]  /*5d80*/  ISETP.GE.U32.AND P2, PT, R0, 0x7fffff1e, PT ;  /* 0x7fffff1e0000780c */ /* 0x000fe20003f46070 */
[----:B------:R-:W-:Y:S02]  /*5d90*/  VIADD R0, R11, 0xffffff9c ;  /* 0xffffff9c0b007836 */ /* 0x000fe40000000000 */
[C---:B-1----:R-:W-:Y:S01]  /*5da0*/  IMAD.WIDE R14, R3.reuse, 0x4, R54 ;  /* 0x00000004030e7825 */ /* 0x042fe200078e0236 */
[----:B------:R1:W-:Y:S03]  /*5db0*/  LDGSTS.E [R19+0x20000], desc[UR8][R20.64], !P1 ;  /* 0x2000000014137fae */ /* 0x0003e6000c921848 */
[----:B------:R-:W-:Y:S01]  /*5dc0*/  IMAD.WIDE R70, R74, 0x4, R52 ;  /* 0x000000044a467825 */ /* 0x000fe200078e0234 */
[----:B------:R4:W-:Y:S03]  /*5dd0*/  LDGSTS.E [R19+0x24000], desc[UR8][R16.64], !P1 ;  /* 0x2400000010137fae */ /* 0x0009e6000c921848 */
[----:B--2---:R-:W-:Y:S01]  /*5de0*/  IMAD.WIDE R12, R3, 0x4, R22 ;  /* 0x00000004030c7825 */ /* 0x004fe200078e0216 */
[----:B------:R2:W-:Y:S03]  /*5df0*/  LDGSTS.E [R19+0x28000], desc[UR8][R14.64], !P1 ;  /* 0x280000000e137fae */ /* 0x0005e6000c921848 */
[----:B------:R-:W-:Y:S01]  /*5e00*/  IMAD R3, R2, 0x42, RZ ;  /* 0x0000004202037824 */ /* 0x000fe200078e02ff */
[----:B------:R3:W-:Y:S01]  /*5e10*/  LDGSTS.E [R19+0x2c000], desc[UR8][R12.64], !P1 ;  /* 0x2c0000000c137fae */ /* 0x0007e2000c921848 */
[----:B------:R-:W-:Y:S01]  /*5e20*/  ISETP.GE.U32.AND P1, PT, R0, 0x7fffff1d, PT ;  /* 0x7fffff1d0000780c */ /* 0x000fe20003f26070 */
[----:B------:R-:W-:-:S02]  /*5e30*/  VIADD R0, R4, 0xfffffffb ;  /* 0xfffffffb04007836 */ /* 0x000fc40000000000 */
[----:B------:R1:W-:Y:S01]  /*5e40*/  STL.64 [R1+0x68], R20 ;  /* 0x0000681401007387 */ /* 0x0003e20000100a00 */
[----:B------:R-:W3:Y:S01]  /*5e50*/  LDC R4, c[0x0][0x230] ;  /* 0x00008c00ff047b82 */ /* 0x000ee20000000800 */
[C---:B------:R-:W-:Y:S02]  /*5e60*/  IMAD.WIDE R72, R74.reuse, 0x4, R54 ;  /* 0x000000044a487825 */ /* 0x040fe400078e0236 */
[----:B------:R4:W-:Y:S02]  /*5e70*/  STL.64 [R1+0x60], R16 ;  /* 0x0000601001007387 */ /* 0x0009e40000100a00 */
[----:B------:R-:W-:Y:S02]  /*5e80*/  IMAD.WIDE R74, R74, 0x4, R22 ;  /* 0x000000044a4a7825 */ /* 0x000fe400078e0216 */
[----:B------:R2:W-:Y:S02]  /*5e90*/  STL.64 [R1+0x58], R14 ;  /* 0x0000580e01007387 */ /* 0x0005e40000100a00 */
[----:B------:R-:W-:-:S02]  /*5ea0*/  IMAD.WIDE R76, R82, 0x4, R24 ;  /* 0x00000004524c7825 */ /* 0x000fc400078e0218 */
[----:B------:R3:W-:Y:S02]  /*5eb0*/  STL.64 [R1+0x50], R12 ;  /* 0x0000500c01007387 */ /* 0x0007e40000100a00 */
[----:B-1----:R-:W-:-:S04]  /*5ec0*/  IMAD.WIDE R20, R5, 0x4, R24 ;  /* 0x0000000405147825 */ /* 0x002fc800078e0218 */
[C---:B----4-:R-:W-:Y:S01]  /*5ed0*/  IMAD.WIDE R16, R5.reuse, 0x4, R52 ;  /* 0x0000000405107825 */ /* 0x050fe200078e0234 */
[----:B------:R1:W-:Y:S03]  /*5ee0*/  STL.64 [R1+0x48], R20 ;  /* 0x0000481401007387 */ /* 0x0003e60000100a00 */
[C---:B--2---:R-:W-:Y:S01]  /*5ef0*/  IMAD.WIDE R14, R5.reuse, 0x4, R54 ;  /* 0x00000004050e7825 */ /* 0x044fe200078e0236 */
[----:B------:R1:W-:Y:S03]  /*5f00*/  LDGSTS.E [R19+0x20004], desc[UR8][R20.64], !P3 ;  /* 0x2000400014137fae */ /* 0x0003e6000d921848 */
[----:B---3--:R-:W-:Y:S01]  /*5f10*/  IMAD.WIDE R12, R5, 0x4, R22 ;  /* 0x00000004050c7825 */ /* 0x008fe200078e0216 */
[----:B------:R2:W-:Y:S01]  /*5f20*/  STL.64 [R1+0x40], R16 ;  /* 0x0000401001007387 */ /* 0x0005e20000100a00 */
[----:B------:R-:W3:Y:S02]  /*5f30*/  LDC R5, c[0x0][0x230] ;  /* 0x00008c00ff057b82 */ /* 0x000ee40000000800 */
[----:B------:R-:W-:Y:S01]  /*5f40*/  VIADD R4, R4, 0xfffffff8 ;  /* 0xfffffff804047836 */ /* 0x000fe20000000000 */
[----:B------:R2:W-:Y:S01]  /*5f50*/  LDGSTS.E [R19+0x24004], desc[UR8][R16.64], !P3 ;  /* 0x2400400010137fae */ /* 0x0005e2000d921848 */
[----:B------:R-:W-:-:S03]  /*5f60*/  IMAD.WIDE R78, R82, 0x4, R52 ;  /* 0x00000004524e7825 */ /* 0x000fc600078e0234 */
[----:B------:R4:W-:Y:S01]  /*5f70*/  STL.64 [R1+0x38], R14 ;  /* 0x0000380e01007387 */ /* 0x0009e20000100a00 */
[----:B-1----:R-:W-:-:S03]  /*5f80*/  IMAD.WIDE R20, R3, 0x4, R24 ;  /* 0x0000000403147825 */ /* 0x002fc600078e0218 */
[----:B------:R4:W-:Y:S01]  /*5f90*/  LDGSTS.E [R19+0x28004], desc[UR8][R14.64], !P3 ;  /* 0x280040000e137fae */ /* 0x0009e2000d921848 */
[----:B------:R-:W-:-:S03]  /*5fa0*/  IMAD.WIDE R80, R82, 0x4, R54 ;  /* 0x0000000452507825 */ /* 0x000fc600078e0236 */
[----:B------:R1:W-:Y:S01]  /*5fb0*/  STL.64 [R1+0x30], R12 ;  /* 0x0000300c01007387 */ /* 0x0003e20000100a00 */
[----:B--2---:R-:W-:-:S03]  /*5fc0*/  IMAD.WIDE R16, R3, 0x4, R52 ;  /* 0x0000000403107825 */ /* 0x004fc600078e0234 */
[----:B------:R1:W-:Y:S01]  /*5fd0*/  LDGSTS.E [R19+0x2c004], desc[UR8][R12.64], !P3 ;  /* 0x2c0040000c137fae */ /* 0x0003e2000d921848 */
[----:B------:R-:W-:Y:S01]  /*5fe0*/  ISETP.GE.U32.AND P3, PT, R0, 0x7fffff7c, PT ;  /* 0x7fffff7c0000780c */ /* 0x000fe20003f66070 */
[----:B------:R-:W-:Y:S01]  /*5ff0*/  IMAD.WIDE R82, R82, 0x4, R22 ;  /* 0x0000000452527825 */ /* 0x000fe200078e0216 */
[----:B------:R-:W-:Y:S01]  /*6000*/  IADD3 R0, R9, -0x6, RZ ;  /* 0xfffffffa09007810 */ /* 0x000fe20007ffe0ff */
[----:B------:R2:W-:Y:S01]  /*6010*/  STL.64 [R1+0x28], R20 ;  /* 0x0000281401007387 */ /* 0x0005e20000100a00 */
[----:B------:R-:W3:Y:S01]  /*6020*/  LDC R9, c[0x0][0x230] ;  /* 0x00008c00ff097b82 */ /* 0x000ee20000000800 */
[----:B----4-:R-:W-:Y:S02]  /*6030*/  IMAD.WIDE R14, R3, 0x4, R54 ;  /* 0x00000004030e7825 */ /* 0x010fe400078e0236 */
[----:B------:R2:W-:Y:S02]  /*6040*/  LDGSTS.E [R19+0x20008], desc[UR8][R20.64], !P0 ;  /* 0x2000800014137fae */ /* 0x0005e4000c121848 */
[----:B------:R-:W-:-:S02]  /*6050*/  IMAD.WIDE R84, R90, 0x4, R24 ;  /* 0x000000045a547825 */ /* 0x000fc400078e0218 */
[----:B------:R-:W-:Y:S02]  /*6060*/  STL.64 [R1+0x20], R16 ;  /* 0x0000201001007387 */ /* 0x000fe40000100a00 */
[----:B-1----:R-:W-:Y:S02]  /*6070*/  IMAD.WIDE R12, R3, 0x4, R22 ;  /* 0x00000004030c7825 */ /* 0x002fe400078e0216 */
[----:B------:R-:W-:Y:S02]  /*6080*/  LDGSTS.E [R19+0x24008], desc[UR8][R16.64], !P0 ;  /* 0x2400800010137fae */ /* 0x000fe4000c121848 */
[----:B------:R-:W-:Y:S02]  /*6090*/  VIADD R3, R10, 0xfffffff9 ;  /* 0xfffffff90a037836 */ /* 0x000fe40000000000 */
[----:B------:R1:W-:Y:S01]  /*60a0*/  STL.64 [R1+0x18], R14 ;  /* 0x0000180e01007387 */ /* 0x0003e20000100a00 */
[----:B--2---:R-:W-:-:S03]  /*60b0*/  IMAD.WIDE R20, R38, 0x4, R54 ;  /* 0x0000000426147825 */ /* 0x004fc600078e0236 */
[----:B------:R1:W-:Y:S01]  /*60c0*/  LDGSTS.E [R19+0x28008], desc[UR8][R14.64], !P0 ;  /* 0x280080000e137fae */ /* 0x0003e2000c121848 */
[----:B------:R-:W-:-:S03]  /*60d0*/  IMAD.WIDE R38, R38, 0x4, R22 ;  /* 0x0000000426267825 */ /* 0x000fc600078e0216 */
[----:B------:R2:W-:Y:S01]  /*60e0*/  STL.64 [R1+0x10], R12 ;  /* 0x0000100c01007387 */ /* 0x0005e20000100a00 */
[----:B------:R-:W-:-:S03]  /*60f0*/  IMAD.WIDE R86, R90, 0x4, R52 ;  /* 0x000000045a567825 */ /* 0x000fc600078e0234 */
[----:B------:R2:W-:Y:S01]  /*6100*/  LDGSTS.E [R19+0x2c008], desc[UR8][R12.64], !P0 ;  /* 0x2c0080000c137fae */ /* 0x0005e2000c121848 */
[----:B------:R-:W-:Y:S01]  /*6110*/  ISETP.GE.U32.AND P0, PT, R0, 0x7fffff7b, PT ;  /* 0x7fffff7b0000780c */ /* 0x000fe20003f06070 */
[----:B------:R-:W-:Y:S01]  /*6120*/  IMAD.WIDE R88, R90, 0x4, R54 ;  /* 0x000000045a587825 */ /* 0x000fe200078e0236 */
[----:B------:R-:W4:Y:S03]  /*6130*/  LDC R0, c[0x0][0x230] ;  /* 0x00008c00ff007b82 */ /* 0x000f260000000800 */
[----:B-1----:R-:W-:-:S04]  /*6140*/  IMAD.WIDE R14, R249, 0x4, R24 ;  /* 0x00000004f90e7825 */ /* 0x002fc800078e0218 */
[----:B------:R-:W-:Y:S01]  /*6150*/  IMAD.WIDE R90, R90, 0x4, R22 ;  /* 0x000000045a5a7825 */ /* 0x000fe200078e0216 */
[----:B------:R-:W-:Y:S03]  /*6160*/  LDGSTS.E [R19+0x2000c], desc[UR8][R14.64], !P4 ;  /* 0x2000c0000e137fae */ /* 0x000fe6000e121848 */
[C---:B--2---:R-:W-:Y:S01]  /*6170*/  IMAD.WIDE R12, R249.reuse, 0x4, R52 ;  /* 0x00000004f90c7825 */ /* 0x044fe200078e0234 */
[----:B------:R-:W-:Y:S03]  /*6180*/  STL.64 [R1+0x8], R14 ;  /* 0x0000080e01007387 */ /* 0x000fe60000100a00 */
[----:B------:R-:W-:Y:S01]  /*6190*/  IMAD.WIDE R248, R249, 0x4, R22 ;  /* 0x00000004f9f87825 */ /* 0x000fe200078e0216 */
[----:B------:R-:W-:Y:S03]  /*61a0*/  LDGSTS.E [R19+0x2400c], desc[UR8][R12.64], !P4 ;  /* 0x2400c0000c137fae */ /* 0x000fe6000e121848 */
[C---:B------:R-:W-:Y:S01]  /*61b0*/  IMAD.WIDE R92, R98.reuse, 0x4, R24 ;  /* 0x00000004625c7825 */ /* 0x040fe200078e0218 */
[----:B------:R1:W-:Y:S03]  /*61c0*/  LDGSTS.E [R19+0x2800c], desc[UR8][R250.64], !P4 ;  /* 0x2800c000fa137fae */ /* 0x0003e6000e121848 */
[----:B------:R-:W-:Y:S01]  /*61d0*/  IMAD.WIDE R94, R98, 0x4, R52 ;  /* 0x00000004625e7825 */ /* 0x000fe200078e0234 */
[----:B------:R-:W-:Y:S01]  /*61e0*/  LDGSTS.E [R19+0x2c00c], desc[UR8][R248.64], !P4 ;  /* 0x2c00c000f8137fae */ /* 0x000fe2000e121848 */
[----:B------:R-:W-:-:S02]  /*61f0*/  ISETP.GE.U32.AND P4, PT, R3, 0x7fffff7a, PT ;  /* 0x7fffff7a0300780c */ /* 0x000fc40003f86070 */
[----:B------:R-:W2:Y:S01]  /*6200*/  LDC R3, c[0x0][0x230] ;  /* 0x00008c00ff037b82 */ /* 0x000ea20000000800 */
[----:B------:R3:W-:Y:S01]  /*6210*/  LDGSTS.E [R19+0x30000], desc[UR8][R34.64], !P5 ;  /* 0x3000000022137fae */ /* 0x0007e2000e921848 */
[----:B----4-:R-:W-:Y:S01]  /*6220*/  IADD3 R0, R0, -0x25, RZ ;  /* 0xffffffdb00007810 */ /* 0x010fe20007ffe0ff */
[C---:B------:R-:W-:Y:S02]  /*6230*/  IMAD.WIDE R96, R98.reuse, 0x4, R54 ;  /* 0x0000000462607825 */ /* 0x040fe400078e0236 */
[----:B------:R4:W-:Y:S02]  /*6240*/  LDGSTS.E [R19+0x34000], desc[UR8][R26.64], !P5 ;  /* 0x340000001a137fae */ /* 0x0009e4000e921848 */
[----:B------:R-:W-:Y:S02]  /*6250*/  IMAD.WIDE R98, R98, 0x4, R22 ;  /* 0x0000000462627825 */ /* 0x000fe400078e0216 */
[----:B------:R4:W-:Y:S02]  /*6260*/  LDGSTS.E [R19+0x38000], desc[UR8][R36.64], !P5 ;  /* 0x3800000024137fae */ /* 0x0009e4000e921848 */
[----:B------:R-:W-:-:S02]  /*6270*/  IMAD.WIDE R100, R106, 0x4, R24 ;  /* 0x000000046a647825 */ /* 0x000fc400078e0218 */
[----:B------:R4:W-:Y:S01]  /*6280*/  LDGSTS.E [R19+0x3c000], desc[UR8][R44.64], !P5 ;  /* 0x3c0000002c137fae */ /* 0x0009e2000e921848 */
[----:B------:R-:W-:Y:S01]  /*6290*/  ISETP.GE.U32.AND P5, PT, R4, 0x7fffff79, PT ;  /* 0x7fffff790400780c */ /* 0x000fe20003fa6070 */
[C---:B------:R-:W-:Y:S01]  /*62a0*/  IMAD.WIDE R102, R106.reuse, 0x4, R52 ;  /* 0x000000046a667825 */ /* 0x040fe200078e0234 */
[----:B------:R-:W4:Y:S01]  /*62b0*/  LDC R4, c[0x0][0x230] ;  /* 0x00008c00ff047b82 */ /* 0x000f220000000800 */
[----:B------:R-:W-:Y:S02]  /*62c0*/  LDGSTS.E [R19+0x30004], desc[UR8][R50.64], !P6 ;  /* 0x3000400032137fae */ /* 0x000fe4000f121848 */
[C---:B------:R-:W-:Y:S02]  /*62d0*/  IMAD.WIDE R104, R106.reuse, 0x4, R54 ;  /* 0x000000046a687825 */ /* 0x040fe400078e0236 */
[----:B------:R-:W-:Y:S02]  /*62e0*/  LDGSTS.E [R19+0x34004], desc[UR8][R28.64], !P6 ;  /* 0x340040001c137fae */ /* 0x000fe4000f121848 */
[----:B------:R-:W-:-:S02]  /*62f0*/  IMAD.WIDE R106, R106, 0x4, R22 ;  /* 0x000000046a6a7825 */ /* 0x000fc400078e0216 */
[----:B------:R-:W-:Y:S02]  /*6300*/  STL.64 [R1], R12 ;  /* 0x0000000c01007387 */ /* 0x000fe40000100a00 */
[C---:B------:R-:W-:Y:S02]  /*6310*/  IMAD.WIDE R108, R114.reuse, 0x4, R24 ;  /* 0x00000004726c7825 */ /* 0x040fe400078e0218 */
[----:B------:R4:W-:Y:S02]  /*6320*/  LDGSTS.E [R19+0x38004], desc[UR8][R48.64], !P6 ;  /* 0x3800400030137fae */ /* 0x0009e4000f121848 */
[C---:B------:R-:W-:Y:S02]  /*6330*/  IMAD.WIDE R110, R114.reuse, 0x4, R52 ;  /* 0x00000004726e7825 */ /* 0x040fe400078e0234 */
[----:B------:R1:W-:Y:S02]  /*6340*/  STL.64 [R1+0x1b88], R250 ;  /* 0x001b88fa01007387 */ /* 0x0003e40000100a00 */
[----:B------:R-:W-:-:S02]  /*6350*/  IMAD.WIDE R112, R114, 0x4, R54 ;  /* 0x0000000472707825 */ /* 0x000fc400078e0236 */
[----:B------:R-:W-:Y:S01]  /*6360*/  LDGSTS.E [R19+0x3c004], desc[UR8][R42.64], !P6 ;  /* 0x3c0040002a137fae */ /* 0x000fe2000f121848 */
[----:B------:R-:W-:Y:S01]  /*6370*/  ISETP.GE.U32.AND P6, PT, R0, 0x7fffff5c, PT ;  /* 0x7fffff5c0000780c */ /* 0x000fe20003fc6070 */
[----:B--2---:R-:W-:Y:S02]  /*6380*/  VIADD R0, R3, 0xffffffda ;  /* 0xffffffda03007836 */ /* 0x004fe40000000000 */
[----:B------:R-:W-:Y:S01]  /*6390*/  STL.64 [R1+0x1b90], R248 ;  /* 0x001b90f801007387 */ /* 0x000fe20000100a00 */
[----:B------:R-:W-:Y:S02]  /*63a0*/  IMAD.SHL.U32 R3, R2, 0x4, RZ ;  /* 0x0000000402037824 */ /* 0x000fe400078e00ff */
[----:B------:R-:W-:Y:S01]  /*63b0*/  IMAD.WIDE R114, R114, 0x4, R22 ;  /* 0x0000000472727825 */ /* 0x000fe200078e0216 */
[----:B------:R3:W-:Y:S01]  /*63c0*/  STL.64 [R1+0x1b98], R34 ;  /* 0x001b982201007387 */ /* 0x0007e20000100a00 */
[----:B-1----:R-:W-:Y:S02]  /*63d0*/  MOV R250, R174 ;  /* 0x000000ae00fa7202 */ /* 0x002fe40000000f00 */
[C---:B------:R-:W-:Y:S01]  /*63e0*/  IMAD.WIDE R16, R3.reuse, 0x4, R24 ;  /* 0x0000000403107825 */ /* 0x040fe200078e0218 */
[----:B------:R4:W-:Y:S03]  /*63f0*/  STL.64 [R1+0x1ba0], R26 ;  /* 0x001ba01a01007387 */ /* 0x0009e60000100a00 */
[C---:B------:R-:W-:Y:S01]  /*6400*/  IMAD.WIDE R14, R3.reuse, 0x4, R52 ;  /* 0x00000004030e7825 */ /* 0x040fe200078e0234 */
[----:B------:R-:W-:Y:S03]  /*6410*/  LDGSTS.E [R19+0x30008], desc[UR8][R56.64], !P2 ;  /* 0x3000800038137fae */ /* 0x000fe6000d121848 */
[----:B------:R-:W-:Y:S01]  /*6420*/  IMAD.WIDE R12, R3, 0x4, R54 ;  /* 0x00000004030c7825 */ /* 0x000fe200078e0236 */
[----:B------:R1:W-:Y:S01]  /*6430*/  STL.64 [R1+0x1ba8], R36 ;  /* 0x001ba82401007387 */ /* 0x0003e20000100a00 */
[----:B---3--:R-:W-:-:S02]  /*6440*/  MOV R35, R181 ;  /* 0x000000b500237202 */ /* 0x008fc40000000f00 */
[----:B------:R-:W-:Y:S01]  /*6450*/  IMAD.WIDE R10, R3, 0x4, R22 ;  /* 0x00000004030a7825 */ /* 0x000fe200078e0216 */
[----:B------:R-:W-:Y:S01]  /*6460*/  LDGSTS.E [R19+0x34008], desc[UR8][R30.64], !P2 ;  /* 0x340080001e137fae */ /* 0x000fe2000d121848 */
[----:B----4-:R-:W-:Y:S02]  /*6470*/  MOV R27, R187 ;  /* 0x000000bb001b7202 */ /* 0x010fe40000000f00 */
[----:B------:R-:W-:Y:S01]  /*6480*/  VIADD R3, R5, 0xffffffd8 ;  /* 0xffffffd805037836 */ /* 0x000fe20000000000 */
[----:B------:R2:W-:Y:S01]  /*6490*/  STL.64 [R1+0x1bb0], R44 ;  /* 0x001bb02c01007387 */ /* 0x0005e20000100a00 */
[----:B------:R-:W3:Y:S01]  /*64a0*/  LDC R5, c[0x0][0x230] ;  /* 0x00008c00ff057b82 */ /* 0x000ee20000000800 */
[C---:B------:R-:W-:Y:S02]  /*64b0*/  IMAD.WIDE R116, R122.reuse, 0x4, R24 ;  /* 0x000000047a747825 */ /* 0x040fe400078e0218 */
[----:B------:R-:W-:Y:S01]  /*64c0*/  LDGSTS.E [R19+0x38008], desc[UR8][R20.64], !P2 ;  /* 0x3800800014137fae */ /* 0x000fe2000d121848 */
[----:B-1----:R-:W-:Y:S01]  /*64d0*/  MOV R37, R193 ;  /* 0x000000c100257202 */ /* 0x002fe20000000f00 */
[----:B------:R-:W-:-:S02]  /*64e0*/  IMAD.WIDE R118, R122, 0x4, R52 ;  /* 0x000000047a767825 */ /* 0x000fc400078e0234 */
[----:B------:R-:W-:Y:S02]  /*64f0*/  STL.64 [R1+0x1bb8], R50 ;  /* 0x001bb83201007387 */ /* 0x000fe40000100a00 */
[----:B------:R-:W-:Y:S02]  /*6500*/  IMAD.WIDE R120, R122, 0x4, R54 ;  /* 0x000000047a787825 */ /* 0x000fe400078e0236 */
[----:B------:R-:W-:Y:S01]  /*6510*/  LDGSTS.E [R19+0x3c008], desc[UR8][R38.64], !P2 ;  /* 0x3c00800026137fae */ /* 0x000fe2000d121848 */
[----:B------:R-:W-:Y:S01]  /*6520*/  ISETP.GE.U32.AND P2, PT, R0, 0x7fffff5b, PT ;  /* 0x7fffff5b0000780c */ /* 0x000fe20003f46070 */
[----:B------:R-:W-:Y:S01]  /*6530*/  IMAD.WIDE R122, R122, 0x4, R22 ;  /* 0x000000047a7a7825 */ /* 0x000fe200078e0216 */
[----:B------:R-:W-:Y:S01]  /*6540*/  IADD3 R0, R4, -0x27, RZ ;  /* 0xffffffd904007810 */ /* 0x000fe20007ffe0ff */
[----:B------:R-:W-:Y:S01]  /*6550*/  STL.64 [R1+0x1bc0], R28 ;  /* 0x001bc01c01007387 */ /* 0x000fe20000100a00 */
[----:B------:R-:W1:Y:S01]  /*6560*/  LDC R4, c[0x0][0x230] ;  /* 0x00008c00ff047b82 */ /* 0x000e620000000800 */
[C---:B------:R-:W-:Y:S01]  /*6570*/  IMAD.WIDE R124, R130.reuse, 0x4, R24 ;  /* 0x00000004827c7825 */ /* 0x040fe200078e0218 */
[----:B--2---:R-:W-:Y:S01]  /*6580*/  MOV R45, R173 ;  /* 0x000000ad002d7202 */ /* 0x004fe20000000f00 */
[----:B------:R2:W-:Y:S02]  /*6590*/  STL.64 [R1+0x1bc8], R48 ;  /* 0x001bc83001007387 */ /* 0x0005e40000100a00 */
[----:B------:R-:W-:-:S02]  /*65a0*/  IMAD.WIDE R126, R130, 0x4, R52 ;  /* 0x00000004827e7825 */ /* 0x000fc400078e0234 */
[----:B------:R-:W-:Y:S02]  /*65b0*/  STL.64 [R1+0x1bd0], R42 ;  /* 0x001bd02a01007387 */ /* 0x000fe40000100a00 */
[C---:B------:R-:W-:Y:S02]  /*65c0*/  IMAD.WIDE R128, R130.reuse, 0x4, R54 ;  /* 0x0000000482807825 */ /* 0x040fe400078e0236 */
[----:B------:R-:W-:Y:S02]  /*65d0*/  STL.64 [R1+0x1bd8], R56 ;  /* 0x001bd83801007387 */ /* 0x000fe40000100a00 */
[----:B------:R-:W-:Y:S02]  /*65e0*/  IMAD.WIDE R130, R130, 0x4, R22 ;  /* 0x0000000482827825 */ /* 0x000fe400078e0216 */
[----:B------:R-:W-:Y:S01]  /*65f0*/  STL.64 [R1+0x1be0], R30 ;  /* 0x001be01e01007387 */ /* 0x000fe20000100a00 */
[----:B--2---:R-:W-:Y:S01]  /*6600*/  MOV R48, R188 ;  /* 0x000000bc00307202 */ /* 0x004fe20000000f00 */
[----:B------:R-:W-:-:S02]  /*6610*/  IMAD.WIDE R132, R138, 0x4, R24 ;  /* 0x000000048a847825 */ /* 0x000fc400078e0218 */
[----:B------:R-:W-:Y:S02]  /*6620*/  LDGSTS.E [R19+0x3000c], desc[UR8][R58.64], !P1 ;  /* 0x3000c0003a137fae */ /* 0x000fe4000c921848 */
[C---:B------:R-:W-:Y:S02]  /*6630*/  IMAD.WIDE R134, R138.reuse, 0x4, R52 ;  /* 0x000000048a867825 */ /* 0x040fe400078e0234 */
[----:B------:R-:W-:Y:S02]  /*6640*/  STL.64 [R1+0x1be8], R20 ;  /* 0x001be81401007387 */ /* 0x000fe40000100a00 */
[C---:B------:R-:W-:Y:S02]  /*6650*/  IMAD.WIDE R136, R138.reuse, 0x4, R54 ;  /* 0x000000048a887825 */ /* 0x040fe400078e0236 */
[----:B------:R-:W-:Y:S02]  /*6660*/  LDGSTS.E [R19+0x3400c], desc[UR8][R32.64], !P1 ;  /* 0x3400c00020137fae */ /* 0x000fe4000c921848 */
[----:B------:R-:W-:-:S02]  /*6670*/  IMAD.WIDE R138, R138, 0x4, R22 ;  /* 0x000000048a8a7825 */ /* 0x000fc400078e0216 */
[----:B------:R-:W-:Y:S02]  /*6680*/  STL.64 [R1+0x1bf0], R38 ;  /* 0x001bf02601007387 */ /* 0x000fe40000100a00 */
[C---:B------:R-:W-:Y:S02]  /*6690*/  IMAD.WIDE R140, R146.reuse, 0x4, R24 ;  /* 0x00000004928c7825 */ /* 0x040fe400078e0218 */
[----:B------:R-:W-:Y:S02]  /*66a0*/  LDGSTS.E [R19+0x3800c], desc[UR8][R46.64], !P1 ;  /* 0x3800c0002e137fae */ /* 0x000fe4000c921848 */
[C---:B------:R-:W-:Y:S02]  /*66b0*/  IMAD.WIDE R142, R146.reuse, 0x4, R52 ;  /* 0x00000004928e7825 */ /* 0x040fe400078e0234 */
[----:B------:R-:W-:Y:S02]  /*66c0*/  STL.64 [R1+0x1bf8], R58 ;  /* 0x001bf83a01007387 */ /* 0x000fe40000100a00 */
[----:B------:R-:W-:-:S02]  /*66d0*/  IMAD.WIDE R144, R146, 0x4, R54 ;  /* 0x0000000492907825 */ /* 0x000fc400078e0236 */
[----:B------:R-:W-:Y:S01]  /*66e0*/  LDGSTS.E [R19+0x3c00c], desc[UR8][R40.64], !P1 ;  /* 0x3c00c00028137fae */ /* 0x000fe2000c921848 */
[----:B------:R-:W-:Y:S01]  /*66f0*/  ISETP.GE.U32.AND P1, PT, R0, 0x7fffff5a, PT ;  /* 0x7fffff5a0000780c */ /* 0x000fe20003f26070 */
[----:B------:R-:W-:Y:S02]  /*6700*/  IMAD R0, R2, 0x5, RZ ;  /* 0x0000000502007824 */ /* 0x000fe400078e02ff */
[----:B------:R-:W-:Y:S01]  /*6710*/  STL.64 [R1+0x1c00], R32 ;  /* 0x001c002001007387 */ /* 0x000fe20000100a00 */
[----:B------:R-:W-:-:S03]  /*6720*/  IMAD.WIDE R146, R146, 0x4, R22 ;  /* 0x0000000492927825 */ /* 0x000fc600078e0216 */
[----:B------:R-:W-:Y:S01]  /*6730*/  STL.64 [R1+0x1c08], R46 ;  /* 0x001c082e01007387 */ /* 0x000fe20000100a00 */
[----:B------:R-:W-:-:S03]  /*6740*/  IMAD.WIDE R148, R154, 0x4, R24 ;  /* 0x000000049a947825 */ /* 0x000fc600078e0218 */
[----:B------:R-:W-:Y:S01]  /*6750*/  STL.64 [R1+0x1c10], R40 ;  /* 0x001c102801007387 */ /* 0x000fe20000100a00 */
[----:B------:R-:W-:-:S03]  /*6760*/  IMAD.WIDE R150, R154, 0x4, R52 ;  /* 0x000000049a967825 */ /* 0x000fc600078e0234 */
[----:B------:R2:W-:Y:S01]  /*6770*/  LDGSTS.E [R18], desc[UR8][R16.64], !P3 ;  /* 0x0000000010127fae */ /* 0x0005e2000d921848 */
[----:B------:R-:W-:-:S03]  /*6780*/  IMAD.WIDE R152, R154, 0x4, R54 ;  /* 0x000000049a987825 */ /* 0x000fc600078e0236 */
[----:B------:R2:W-:Y:S01]  /*6790*/  STL.64 [R1+0x3e8], R16 ;  /* 0x0003e81001007387 */ /* 0x0005e20000100a00 */
[----:B------:R-:W-:-:S03]  /*67a0*/  IMAD.WIDE R154, R154, 0x4, R22 ;  /* 0x000000049a9a7825 */ /* 0x000fc600078e0216 */
[----:B------:R4:W-:Y:S01]  /*67b0*/  LDGSTS.E [R18+0x4000], desc[UR8][R14.64], !P3 ;  /* 0x040000000e127fae */ /* 0x0009e2000d921848 */
[----:B------:R-:W-:-:S03]  /*67c0*/  IMAD.WIDE R156, R162, 0x4, R24 ;  /* 0x00000004a29c7825 */ /* 0x000fc600078e0218 */
[----:B------:R4:W-:Y:S01]  /*67d0*/  STL.64 [R1+0x3e0], R14 ;  /* 0x0003e00e01007387 */ /* 0x0009e20000100a00 */
[----:B------:R-:W-:-:S03]  /*67e0*/  IMAD.WIDE R158, R162, 0x4, R52 ;  /* 0x00000004a29e7825 */ /* 0x000fc600078e0234 */
[----:B------:R3:W-:Y:S01]  /*67f0*/  LDGSTS.E [R18+0x8000], desc[UR8][R12.64], !P3 ;  /* 0x080000000c127fae */ /* 0x0007e2000d921848 */
[----:B--2---:R-:W-:-:S03]  /*6800*/  IMAD.WIDE R16, R0, 0x4, R24 ;  /* 0x0000000400107825 */ /* 0x004fc600078e0218 */
[----:B------:R3:W-:Y:S01]  /*6810*/  STL.64 [R1+0x3d8], R12 ;  /* 0x0003d80c01007387 */ /* 0x0007e20000100a00 */
[----:B------:R-:W-:-:S03]  /*6820*/  IMAD.WIDE R160, R162, 0x4, R54 ;  /* 0x00000004a2a07825 */ /* 0x000fc600078e0236 */
[----:B------:R2:W-:Y:S01]  /*6830*/  LDGSTS.E [R18+0xc000], desc[UR8][R10.64], !P3 ;  /* 0x0c0000000a127fae */ /* 0x0005e2000d921848 */
[----:B------:R-:W-:Y:S01]  /*6840*/  ISETP.GE.U32.AND P3, PT, R3, 0x7fffff59, PT ;  /* 0x7fffff590300780c */ /* 0x000fe20003f66070 */
[----:B----4-:R-:W-:Y:S02]  /*6850*/  IMAD.WIDE R14, R0, 0x4, R52 ;  /* 0x00000004000e7825 */ /* 0x010fe400078e0234 */
[----:B------:R2:W-:Y:S02]  /*6860*/  STL.64 [R1+0x3d0], R10 ;  /* 0x0003d00a01007387 */ /* 0x0005e40000100a00 */
[----:B------:R-:W-:Y:S02]  /*6870*/  IMAD R3, R2, 0x6, RZ ;  /* 0x0000000602037824 */ /* 0x000fe400078e02ff */
[----:B---3--:R-:W-:Y:S01]  /*6880*/  IMAD.WIDE R12, R0, 0x4, R54 ;  /* 0x00000004000c7825 */ /* 0x008fe200078e0236 */
[----:B------:R3:W-:Y:S03]  /*6890*/  STL.64 [R1+0x3c8], R16 ;  /* 0x0003c81001007387 */ /* 0x0007e60000100a00 */
[--C-:B------:R-:W-:Y:S01]  /*68a0*/  IMAD.WIDE R162, R162, 0x4, R22.reuse ;  /* 0x00000004a2a27825 */ /* 0x100fe200078e0216 */
[----:B------:R3:W-:Y:S03]  /*68b0*/  LDGSTS.E [R18+0x4], desc[UR8][R16.64], !P0 ;  /* 0x0000400010127fae */ /* 0x0007e6000c121848 */
[----:B--2---:R-:W-:Y:S01]  /*68c0*/  IMAD.WIDE R10, R0, 0x4, R22 ;  /* 0x00000004000a7825 */ /* 0x004fe200078e0216 */
[----:B------:R-:W-:Y:S01]  /*68d0*/  IADD3 R0, R9, -0x45, RZ ;  /* 0xffffffbb09007810 */ /* 0x000fe20007ffe0ff */
[----:B------:R2:W-:Y:S01]  /*68e0*/  STL.64 [R1+0x3c0], R14 ;  /* 0x0003c00e01007387 */ /* 0x0005e20000100a00 */
[----:B------:R-:W4:Y:S01]  /*68f0*/  LDC R9, c[0x0][0x230] ;  /* 0x00008c00ff097b82 */ /* 0x000f220000000800 */
[----:B------:R-:W-:-:S02]  /*6900*/  IMAD.WIDE R164, R170, 0x4, R24 ;  /* 0x00000004aaa47825 */ /* 0x000fc400078e0218 */
[----:B------:R2:W-:Y:S02]  /*6910*/  LDGSTS.E [R18+0x4004], desc[UR8][R14.64], !P0 ;  /* 0x040040000e127fae */ /* 0x0005e4000c121848 */
[C---:B------:R-:W-:Y:S02]  /*6920*/  IMAD.WIDE R166, R170.reuse, 0x4, R52 ;  /* 0x00000004aaa67825 */ /* 0x040fe400078e0234 */
[----:B------:R1:W-:Y:S02]  /*6930*/  STL.64 [R1+0x3b8], R12 ;  /* 0x0003b80c01007387 */ /* 0x0003e40000100a00 */
[----:B---3--:R-:W-:Y:S02]  /*6940*/  IMAD.WIDE R16, R3, 0x4, R24 ;  /* 0x0000000403107825 */ /* 0x008fe400078e0218 */
[----:B------:R1:W-:Y:S02]  /*6950*/  LDGSTS.E [R18+0x8004], desc[UR8][R12.64], !P0 ;  /* 0x080040000c127fae */ /* 0x0003e4000c121848 */
[----:B------:R-:W-:-:S02]  /*6960*/  IMAD.WIDE R168, R170, 0x4, R54 ;  /* 0x00000004aaa87825 */ /* 0x000fc400078e0236 */
[----:B------:R3:W-:Y:S02]  /*6970*/  STL.64 [R1+0x3b0], R10 ;  /* 0x0003b00a01007387 */ /* 0x0007e40000100a00 */
[C---:B--2---:R-:W-:Y:S02]  /*6980*/  IMAD.WIDE R14, R3.reuse, 0x4, R52 ;  /* 0x00000004030e7825 */ /* 0x044fe400078e0234 */
[----:B------:R3:W-:Y:S01]  /*6990*/  LDGSTS.E [R18+0xc004], desc[UR8][R10.64], !P0 ;  /* 0x0c0040000a127fae */ /* 0x0007e2000c121848 */
[----:B------:R-:W-:Y:S01]  /*69a0*/  ISETP.GE.U32.AND P0, PT, R0, 0x7fffff3c, PT ;  /* 0x7fffff3c0000780c */ /* 0x000fe20003f06070 */
[----:B------:R-:W-:Y:S02]  /*69b0*/  IMAD R0, R2, 0x7, RZ ;  /* 0x0000000702007824 */ /* 0x000fe400078e02ff */
[C---:B-1----:R-:W-:Y:S01]  /*69c0*/  IMAD.WIDE R12, R3.reuse, 0x4, R54 ;  /* 0x00000004030c7825 */ /* 0x042fe200078e0236 */
[----:B------:R1:W-:Y:S03]  /*69d0*/  STL.64 [R1+0x3a8], R16 ;  /* 0x0003a81001007387 */ /* 0x0003e60000100a00 */
[--C-:B------:R-:W-:Y:S01]  /*69e0*/  IMAD.WIDE R170, R170, 0x4, R22.reuse ;  /* 0x00000004aaaa7825 */ /* 0x100fe200078e0216 */
[----:B------:R1:W-:Y:S03]  /*69f0*/  LDGSTS.E [R18+0x8], desc[UR8][R16.64], !P4 ;  /* 0x0000800010127fae */ /* 0x0003e6000e121848 */
[----:B---3--:R-:W-:Y:S01]  /*6a00*/  IMAD.WIDE R10, R3, 0x4, R22 ;  /* 0x00000004030a7825 */ /* 0x008fe200078e0216 */
[----:B------:R2:W-:Y:S03]  /*6a10*/  STL.64 [R1+0x3a0], R14 ;  /* 0x0003a00e01007387 */ /* 0x0005e60000100a00 */
[----:B------:R-:W-:Y:S01]  /*6a20*/  VIADD R3, R4, 0xffffffba ;  /* 0xffffffba04037836 */ /* 0x000fe20000000000 */
[----:B------:R2:W-:Y:S01]  /*6a30*/  LDGSTS.E [R18+0x4008], desc[UR8][R14.64], !P4 ;  /* 0x040080000e127fae */ /* 0x0005e2000e121848 */
[----:B------:R-:W3:Y:S01]  /*6a40*/  LDC R4, c[0x0][0x230] ;  /* 0x00008c00ff047b82 */ /* 0x000ee20000000800 */
[----:B------:R-:W-:-:S02]  /*6a50*/  IMAD.MOV.U32 R44, RZ, RZ, R172 ;  /* 0x000000ffff2c7224 */ /* 0x000fc400078e00ac */
[----:B------:R4:W-:Y:S01]  /*6a60*/  STL.64 [R1+0x398], R12 ;  /* 0x0003980c01007387 */ /* 0x0009e20000100a00 */
[----:B-1----:R-:W-:-:S03]  /*6a70*/  IMAD.WIDE R16, R0, 0x4, R24 ;  /* 0x0000000400107825 */ /* 0x002fc600078e0218 */
[----:B------:R4:W-:Y:S01]  /*6a80*/  LDGSTS.E [R18+0x8008], desc[UR8][R12.64], !P4 ;  /* 0x080080000c127fae */ /* 0x0009e2000e121848 */
[----:B------:R-:W-:Y:S02]  /*6a90*/  IMAD.MOV.U32 R251, RZ, RZ, R175 ;  /* 0x000000fffffb7224 */ /* 0x000fe400078e00af */
[----:B------:R-:W-:Y:S01]  /*6aa0*/  IMAD.WIDE R172, R178, 0x4, R24 ;  /* 0x00000004b2ac7825 */ /* 0x000fe200078e0218 */
[----:B------:R1:W-:Y:S03]  /*6ab0*/  STL.64 [R1+0x390], R10 ;  /* 0x0003900a01007387 */ /* 0x0003e60000100a00 */
[----:B--2---:R-:W-:Y:S01]  /*6ac0*/  IMAD.WIDE R14, R0, 0x4, R52 ;  /* 0x00000004000e7825 */ /* 0x004fe200078e0234 */
[----:B------:R1:W-:Y:S01]  /*6ad0*/  LDGSTS.E [R18+0xc008], desc[UR8][R10.64], !P4 ;  /* 0x0c0080000a127fae */ /* 0x0003e2000e121848 */
[----:B------:R-:W-:Y:S02]  /*6ae0*/  ISETP.GE.U32.AND P4, PT, R3, 0x7fffff3b, PT ;  /* 0x7fffff3b0300780c */ /* 0x000fe40003f86070 */
[----:B------:R-:W-:Y:S01]  /*6af0*/  IMAD R3, R2, 0x24, RZ ;  /* 0x0000002402037824 */ /* 0x000fe200078e02ff */
[----:B------:R2:W-:Y:S01]  /*6b00*/  STL.64 [R1+0x388], R16 ;  /* 0x0003881001007387 */ /* 0x0005e20000100a00 */
[----:B----4-:R-:W-:-:S03]  /*6b10*/  IMAD.WIDE R12, R0, 0x4, R54 ;  /* 0x00000004000c7825 */ /* 0x010fc600078e0236 */
[----:B------:R2:W-:Y:S01]  /*6b20*/  LDGSTS.E [R18+0xc], desc[UR8][R16.64], !P5 ;  /* 0x0000c00010127fae */ /* 0x0005e2000e921848 */
[----:B------:R-:W-:Y:S02]  /*6b30*/  IMAD.MOV.U32 R26, RZ, RZ, R186 ;  /* 0x000000ffff1a7224 */ /* 0x000fe400078e00ba */
[----:B------:R-:W-:Y:S01]  /*6b40*/  IMAD.MOV.U32 R50, RZ, RZ, R176 ;  /* 0x000000ffff327224 */ /* 0x000fe200078e00b0 */
[----:B------:R4:W-:Y:S01]  /*6b50*/  STL.64 [R1+0x380], R14 ;  /* 0x0003800e01007387 */ /* 0x0009e20000100a00 */
[----:B-1----:R-:W-:-:S03]  /*6b60*/  IMAD.WIDE R10, R0, 0x4, R22 ;  /* 0x00000004000a7825 */ /* 0x002fc600078e0216 */
[----:B------:R4:W-:Y:S01]  /*6b70*/  LDGSTS.E [R18+0x400c], desc[UR8][R14.64], !P5 ;  /* 0x0400c0000e127fae */ /* 0x0009e2000e921848 */
[----:B------:R-:W-:Y:S02]  /*6b80*/  VIADD R0, R5, 0xffffffb9 ;  /* 0xffffffb905007836 */ /* 0x000fe40000000000 */
[----:B------:R-:W1:Y:S01]  /*6b90*/  LDC R5, c[0x0][0x230] ;  /* 0x00008c00ff057b82 */ /* 0x000e620000000800 */
[----:B--2---:R-:W-:Y:S01]  /*6ba0*/  IMAD.WIDE R16, R3, 0x4, R24 ;  /* 0x0000000403107825 */ /* 0x004fe200078e0218 */
[----:B------:R2:W-:Y:S03]  /*6bb0*/  STL.64 [R1+0x378], R12 ;  /* 0x0003780c01007387 */ /* 0x0005e60000100a00 */
[----:B------:R-:W-:Y:S01]  /*6bc0*/  IMAD.MOV.U32 R51, RZ, RZ, R177 ;  /* 0x000000ffff337224 */ /* 0x000fe200078e00b1 */
[----:B------:R2:W-:Y:S01]  /*6bd0*/  LDGSTS.E [R18+0x800c], desc[UR8][R12.64], !P5 ;  /* 0x0800c0000c127fae */ /* 0x0005e2000e921848 */
[----:B------:R-:W-:-:S03]  /*6be0*/  IMAD.WIDE R174, R178, 0x4, R52 ;  /* 0x00000004b2ae7825 */ /* 0x000fc600078e0234 */
[----:B------:R3:W-:Y:S01]  /*6bf0*/  STL.64 [R1+0x370], R10 ;  /* 0x0003700a01007387 */ /* 0x0007e20000100a00 */
[----:B----4-:R-:W-:-:S03]  /*6c00*/  IMAD.WIDE R14, R3, 0x4, R52 ;  /* 0x00000004030e7825 */ /* 0x010fc600078e0234 */
[----:B------:R3:W-:Y:S01]  /*6c10*/  LDGSTS.E [R18+0xc00c], desc[UR8][R10.64], !P5 ;  /* 0x0c00c0000a127fae */ /* 0x0007e2000e921848 */
[----:B------:R-:W-:Y:S01]  /*6c20*/  ISETP.GE.U32.AND P5, PT, R0, 0x7fffff3a, PT ;  /* 0x7fffff3a0000780c */ /* 0x000fe20003fa6070 */
[C---:B------:R-:W-:Y:S02]  /*6c30*/  IMAD R0, R2.reuse, 0x25, RZ ;  /* 0x0000002502007824 */ /* 0x040fe400078e02ff */
[--C-:B--2---:R-:W-:Y:S01]  /*6c40*/  IMAD.WIDE R12, R3, 0x4, R54.reuse ;  /* 0x00000004030c7825 */ /* 0x104fe200078e0236 */
[----:B------:R2:W-:Y:S03]  /*6c50*/  LDGSTS.E [R18+0x10000], desc[UR8][R16.64], !P6 ;  /* 0x1000000010127fae */ /* 0x0005e6000f121848 */
[----:B------:R-:W-:Y:S01]  /*6c60*/  IMAD R186, R2, 0x4d, RZ ;  /* 0x0000004d02ba7824 */ /* 0x000fe200078e02ff */
[----:B------:R4:W-:Y:S01]  /*6c70*/  LDGSTS.E [R18+0x14000], desc[UR8][R14.64], !P6 ;  /* 0x140000000e127fae */ /* 0x0009e2000f121848 */
[----:B------:R-:W-:-:S03]  /*6c80*/  IMAD.WIDE R176, R178, 0x4, R54 ;  /* 0x00000004b2b07825 */ /* 0x000fc600078e0236 */
[----:B------:R2:W-:Y:S01]  /*6c90*/  STL.64 [R1+0x1e8], R16 ;  /* 0x0001e81001007387 */ /* 0x0005e20000100a00 */
[--C-:B---3--:R-:W-:Y:S01]  /*6ca0*/  IMAD.WIDE R10, R3, 0x4, R22.reuse ;  /* 0x00000004030a7825 */ /* 0x108fe200078e0216 */
[----:B------:R-:W-:Y:S02]  /*6cb0*/  IADD3 R3, R9, -0x48, RZ ;  /* 0xffffffb809037810 */ /* 0x000fe40007ffe0ff */
[----:B------:R3:W-:Y:S01]  /*6cc0*/  LDGSTS.E [R18+0x18000], desc[UR8][R12.64], !P6 ;  /* 0x180000000c127fae */ /* 0x0007e2000f121848 */
[----:B------:R-:W1:Y:S01]  /*6cd0*/  LDC R9, c[0x0][0x230] ;  /* 0x00008c00ff097b82 */ /* 0x000e620000000800 */
[----:B------:R-:W-:Y:S02]  /*6ce0*/  IMAD.WIDE R178, R178, 0x4, R22 ;  /* 0x00000004b2b27825 */ /* 0x000fe400078e0216 */
[----:B------:R4:W-:Y:S02]  /*6cf0*/  STL.64 [R1+0x1e0], R14 ;  /* 0x0001e00e01007387 */ /* 0x0009e40000100a00 */
[----:B------:R-:W-:-:S02]  /*6d00*/  IMAD.MOV.U32 R34, RZ, RZ, R180 ;  /* 0x000000ffff227224 */ /* 0x000fc400078e00b4 */
[----:B------:R3:W-:Y:S01]  /*6d10*/  LDGSTS.E [R18+0x1c000], desc[UR8][R10.64], !P6 ;  /* 0x1c0000000a127fae */ /* 0x0007e2000f121848 */
[--C-:B--2---:R-:W-:Y:S01]  /*6d20*/  IMAD.WIDE R16, R0, 0x4, R24.reuse ;  /* 0x0000000400107825 */ /* 0x104fe200078e0218 */
[----:B------:R-:W-:Y:S02]  /*6d30*/  ISETP.GE.U32.AND P6, PT, R3, 0x7fffff39, PT ;  /* 0x7fffff390300780c */ /* 0x000fe40003fc6070 */
[----:B------:R3:W-:Y:S01]  /*6d40*/  STL.64 [R1+0x1d8], R12 ;  /* 0x0001d80c01007387 */ /* 0x0007e20000100a00 */
[----:B------:R-:W-:Y:S02]  /*6d50*/  IMAD R3, R2, 0x26, RZ ;  /* 0x0000002602037824 */ /* 0x000fe400078e02ff */
[----:B------:R-:W-:Y:S01]  /*6d60*/  IMAD.WIDE R180, R186, 0x4, R24 ;  /* 0x00000004bab47825 */ /* 0x000fe200078e0218 */
[----:B------:R2:W-:Y:S03]  /*6d70*/  STL.64 [R1+0x1d0], R10 ;  /* 0x0001d00a01007387 */ /* 0x0005e60000100a00 */
[C---:B----4-:R-:W-:Y:S01]  /*6d80*/  IMAD.WIDE R14, R0.reuse, 0x4, R52 ;  /* 0x00000004000e7825 */ /* 0x050fe200078e0234 */
[----:B------:R4:W-:Y:S03]  /*6d90*/  STL.64 [R1+0x1c8], R16 ;  /* 0x0001c81001007387 */ /* 0x0009e60000100a00 */
[----:B------:R-:W-:Y:S01]  /*6da0*/  IMAD.MOV.U32 R28, RZ, RZ, R184 ;  /* 0x000000ffff1c7224 */ /* 0x000fe200078e00b8 */
[----:B------:R4:W-:Y:S01]  /*6db0*/  LDGSTS.E [R18+0x10004], desc[UR8][R16.64], !P2 ;  /* 0x1000400010127fae */ /* 0x0009e2000d121848 */
[----:B---3--:R-:W-:-:S03]  /*6dc0*/  IMAD.WIDE R12, R0, 0x4, R54 ;  /* 0x00000004000c7825 */ /* 0x008fc600078e0236 */
[----:B------:R3:W-:Y:S01]  /*6dd0*/  STL.64 [R1+0x1c0], R14 ;  /* 0x0001c00e01007387 */ /* 0x0007e20000100a00 */
[----:B--2---:R-:W-:-:S03]  /*6de0*/  IMAD.WIDE R10, R0, 0x4, R22 ;  /* 0x00000004000a7825 */ /* 0x004fc600078e0216 */
[----:B------:R3:W-:Y:S01]  /*6df0*/  LDGSTS.E [R18+0x14004], desc[UR8][R14.64], !P2 ;  /* 0x140040000e127fae */ /* 0x0007e2000d121848 */
[----:B------:R-:W-:Y:S02]  /*6e00*/  VIADD R0, R4, 0xffffff9b ;  /* 0xffffff9b04007836 */ /* 0x000fe40000000000 */
[----:B------:R-:W2:Y:S01]  /*6e10*/  LDC R4, c[0x0][0x230] ;  /* 0x00008c00ff047b82 */ /* 0x000ea20000000800 */
[----:B----4-:R-:W-:Y:S01]  /*6e20*/  IMAD.WIDE R16, R3, 0x4, R24 ;  /* 0x0000000403107825 */ /* 0x010fe200078e0218 */
[----:B------:R4:W-:Y:S03]  /*6e30*/  STL.64 [R1+0x1b8], R12 ;  /* 0x0001b80c01007387 */ /* 0x0009e60000100a00 */
[----:B------:R-:W-:Y:S01]  /*6e40*/  IMAD.MOV.U32 R29, RZ, RZ, R185 ;  /* 0x000000ffff1d7224 */ /* 0x000fe200078e00b9 */
[----:B------:R4:W-:Y:S01]  /*6e50*/  LDGSTS.E [R18+0x18004], desc[UR8][R12.64], !P2 ;  /* 0x180040000c127fae */ /* 0x0009e2000d121848 */
[----:B------:R-:W-:-:S03]  /*6e60*/  IMAD.WIDE R184, R186, 0x4, R54 ;  /* 0x00000004bab87825 */ /* 0x000fc600078e0236 */
[----:B------:R1:W-:Y:S01]  /*6e70*/  STL.64 [R1+0x1b0], R10 ;  /* 0x0001b00a01007387 */ /* 0x0003e20000100a00 */
[----:B---3--:R-:W-:-:S03]  /*6e80*/  IMAD.WIDE R14, R3, 0x4, R52 ;  /* 0x00000004030e7825 */ /* 0x008fc600078e0234 */
[----:B------:R1:W-:Y:S01]  /*6e90*/  LDGSTS.E [R18+0x1c004], desc[UR8][R10.64], !P2 ;  /* 0x1c0040000a127fae */ /* 0x0003e2000d121848 */
[----:B------:R-:W-:Y:S01]  /*6ea0*/  ISETP.GE.U32.AND P2, PT, R0, 0x7fffff1c, PT ;  /* 0x7fffff1c0000780c */ /* 0x000fe20003f46070 */
[----:B------:R-:W-:Y:S02]  /*6eb0*/  IMAD R0, R2, 0x27, RZ ;  /* 0x0000002702007824 */ /* 0x000fe400078e02ff */
[----:B----4-:R-:W-:Y:S01]  /*6ec0*/  IMAD.WIDE R12, R3, 0x4, R54 ;  /* 0x00000004030c7825 */ /* 0x010fe200078e0236 */
[----:B------:R3:W-:Y:S03]  /*6ed0*/  LDGSTS.E [R18+0x10008], desc[UR8][R16.64], !P1 ;  /* 0x1000800010127fae */ /* 0x0007e6000c921848 */
[----:B------:R-:W-:Y:S01]  /*6ee0*/  IMAD.MOV.U32 R49, RZ, RZ, R189 ;  /* 0x000000ffff317224 */ /* 0x000fe200078e00bd */
[----:B------:R4:W-:Y:S01]  /*6ef0*/  LDGSTS.E [R18+0x14008], desc[UR8][R14.64], !P1 ;  /* 0x140080000e127fae */ /* 0x0009e2000c921848 */
[----:B------:R-:W-:-:S02]  /*6f00*/  IMAD.MOV.U32 R248, RZ, RZ, R190 ;  /* 0x000000fffff87224 */ /* 0x000fc400078e00be */
[----:B-1----:R-:W-:Y:S01]  /*6f10*/  IMAD.WIDE R10, R3, 0x4, R22 ;  /* 0x00000004030a7825 */ /* 0x002fe200078e0216 */
[----:B------:R1:W-:Y:S03]  /*6f20*/  LDGSTS.E [R18+0x18008], desc[UR8][R12.64], !P1 ;  /* 0x180080000c127fae */ /* 0x0003e6000c921848 */
[----:B------:R-:W-:Y:S01]  /*6f30*/  VIADD R3, R5, 0xffffff9a ;  /* 0xffffff9a05037836 */ /* 0x000fe20000000000 */
[----:B------:R1:W-:Y:S01]  /*6f40*/  LDGSTS.E [R18+0x1c008], desc[UR8][R10.64], !P1 ;  /* 0x1c0080000a127fae */ /* 0x0003e2000c921848 */
[----:B------:R-:W2:Y:S01]  /*6f50*/  LDC R5, c[0x0][0x230] ;  /* 0x00008c00ff057b82 */ /* 0x000ea20000000800 */
[----:B------:R-:W-:Y:S02]  /*6f60*/  IMAD.MOV.U32 R249, RZ, RZ, R191 ;  /* 0x000000fffff97224 */ /* 0x000fe400078e00bf */
[----:B------:R-:W-:Y:S01]  /*6f70*/  ISETP.GE.U32.AND P1, PT, R3, 0x7fffff1b, PT ;  /* 0x7fffff1b0300780c */ /* 0x000fe20003f26070 */
[----:B------:R3:W-:Y:S01]  /*6f80*/  STL.64 [R1+0x1a8], R16 ;  /* 0x0001a81001007387 */ /* 0x0007e20000100a00 */
[----:B------:R-:W-:-:S02]  /*6f90*/  IMAD.MOV.U32 R36, RZ, RZ, R192 ;  /* 0x000000ffff247224 */ /* 0x000fc400078e00c0 */
[C---:B------:R-:W-:Y:S01]  /*6fa0*/  IMAD.WIDE R196, R202.reuse, 0x4, R24 ;  /* 0x00000004cac47825 */ /* 0x040fe200078e0218 */
[----:B------:R-:W2:Y:S01]  /*6fb0*/  LDC R3, c[0x0][0x230] ;  /* 0x00008c00ff037b82 */ /* 0x000ea20000000800 */
[----:B------:R4:W-:Y:S02]  /*6fc0*/  STL.64 [R1+0x1a0], R14 ;  /* 0x0001a00e01007387 */ /* 0x0009e40000100a00 */
[C---:B------:R-:W-:Y:S02]  /*6fd0*/  IMAD.WIDE R198, R202.reuse, 0x4, R52 ;  /* 0x00000004cac67825 */ /* 0x040fe400078e0234 */
[----:B------:R1:W-:Y:S02]  /*6fe0*/  STL.64 [R1+0x198], R12 ;  /* 0x0001980c01007387 */ /* 0x0003e40000100a00 */
[----:B------:R-:W-:Y:S02]  /*6ff0*/  IMAD.WIDE R200, R202, 0x4, R54 ;  /* 0x00000004cac87825 */ /* 0x000fe400078e0236 */
[----:B------:R1:W-:Y:S02]  /*7000*/  STL.64 [R1+0x190], R10 ;  /* 0x0001900a01007387 */ /* 0x0003e40000100a00 */
[----:B---3--:R-:W-:-:S04]  /*7010*/  IMAD.WIDE R16, R0, 0x4, R24 ;  /* 0x0000000400107825 */ /* 0x008fc800078e0218 */
[C---:B----4-:R-:W-:Y:S01]  /*7020*/  IMAD.WIDE R14, R0.reuse, 0x4, R52 ;  /* 0x00000004000e7825 */ /* 0x050fe200078e0234 */
[----:B------:R3:W-:Y:S03]  /*7030*/  LDGSTS.E [R18+0x1000c], desc[UR8][R16.64], !P3 ;  /* 0x1000c00010127fae */ /* 0x0007e6000d921848 */
[C---:B-1----:R-:W-:Y:S01]  /*7040*/  IMAD.WIDE R12, R0.reuse, 0x4, R54 ;  /* 0x00000004000c7825 */ /* 0x042fe200078e0236 */
[----:B------:R1:W-:Y:S03]  /*7050*/  LDGSTS.E [R18+0x1400c], desc[UR8][R14.64], !P3 ;  /* 0x1400c0000e127fae */ /* 0x0003e6000d921848 */
[--C-:B------:R-:W-:Y:S01]  /*7060*/  IMAD.WIDE R10, R0, 0x4, R22.reuse ;  /* 0x00000004000a7825 */ /* 0x100fe200078e0216 */
[----:B------:R-:W-:Y:S01]  /*7070*/  IADD3 R0, R9, -0x67, RZ ;  /* 0xffffff9909007810 */ /* 0x000fe20007ffe0ff */
[----:B------:R4:W-:Y:S01]  /*7080*/  LDGSTS.E [R18+0x1800c], desc[UR8][R12.64], !P3 ;  /* 0x1800c0000c127fae */ /* 0x0009e2000d921848 */
[----:B------:R-:W4:Y:S01]  /*7090*/  LDC R9, c[0x0][0x230] ;  /* 0x00008c00ff097b82 */ /* 0x000f220000000800 */
[----:B------:R-:W-:-:S02]  /*70a0*/  IMAD.WIDE R202, R202, 0x4, R22 ;  /* 0x00000004caca7825 */ /* 0x000fc400078e0216 */
[----:B------:R4:W-:Y:S01]  /*70b0*/  LDGSTS.E [R18+0x1c00c], desc[UR8][R10.64], !P3 ;  /* 0x1c00c0000a127fae */ /* 0x0009e2000d921848 */
[----:B------:R-:W-:Y:S01]  /*70c0*/  ISETP.GE.U32.AND P3, PT, R0, 0x7fffff1a, PT ;  /* 0x7fffff1a0000780c */ /* 0x000fe20003f66070 */
[----:B--2---:R-:W-:Y:S02]  /*70d0*/  VIADD R0, R4, 0xffffff98 ;  /* 0xffffff9804007836 */ /* 0x004fe40000000000 */
[----:B------:R-:W-:Y:S01]  /*70e0*/  LDGSTS.E [R18+0x20000], desc[UR8][R246.64], !P0 ;  /* 0x20000000f6127fae */ /* 0x000fe2000c121848 */
[----:B------:R-:W2:Y:S01]  /*70f0*/  LDC R4, c[0x0][0x230] ;  /* 0x00008c00ff047b82 */ /* 0x000ea20000000800 */
[C---:B------:R-:W-:Y:S02]  /*7100*/  IMAD.WIDE R204, R210.reuse, 0x4, R24 ;  /* 0x00000004d2cc7825 */ /* 0x040fe400078e0218 */
[----:B------:R-:W-:Y:S02]  /*7110*/  LDGSTS.E [R18+0x24000], desc[UR8][R244.64], !P0 ;  /* 0x24000000f4127fae */ /* 0x000fe4000c121848 */
[----:B------:R-:W-:-:S02]  /*7120*/  IMAD.WIDE R206, R210, 0x4, R52 ;  /* 0x00000004d2ce7825 */ /* 0x000fc400078e0234 */
[----:B------:R-:W-:Y:S02]  /*7130*/  LDGSTS.E [R18+0x28000], desc[UR8][R242.64], !P0 ;  /* 0x28000000f2127fae */ /* 0x000fe4000c121848 */
[----:B------:R-:W-:Y:S02]  /*7140*/  IMAD.WIDE R208, R210, 0x4, R54 ;  /* 0x00000004d2d07825 */ /* 0x000fe400078e0236 */
[----:B------:R-:W-:Y:S01]  /*7150*/  LDGSTS.E [R18+0x2c000], desc[UR8][R240.64], !P0 ;  /* 0x2c000000f0127fae */ /* 0x000fe2000c121848 */
[----:B------:R-:W-:Y:S01]  /*7160*/  ISETP.GE.U32.AND P0, PT, R0, 0x7fffff19, PT ;  /* 0x7fffff190000780c */ /* 0x000fe20003f06070 */
[----:B------:R-:W-:Y:S02]  /*7170*/  VIADD R0, R3, 0xfffffff7 ;  /* 0xfffffff703007836 */ /* 0x000fe40000000000 */
[----:B------:R-:W-:Y:S01]  /*7180*/  LDGSTS.E [R18+0x20004], desc[UR8][R238.64], !P4 ;  /* 0x20004000ee127fae */ /* 0x000fe2000e121848 */
[----:B------:R-:W3:Y:S01]  /*7190*/  LDC R3, c[0x0][0x230] ;  /* 0x00008c00ff037b82 */ /* 0x000ee20000000800 */
[----:B------:R-:W-:-:S02]  /*71a0*/  IMAD.WIDE R210, R210, 0x4, R22 ;  /* 0x00000004d2d27825 */ /* 0x000fc400078e0216 */
[----:B------:R-:W-:Y:S02]  /*71b0*/  LDGSTS.E [R18+0x24004], desc[UR8][R236.64], !P4 ;  /* 0x24004000ec127fae */ /* 0x000fe4000e121848 */
[C---:B------:R-:W-:Y:S02]  /*71c0*/  IMAD.WIDE R212, R218.reuse, 0x4, R24 ;  /* 0x00000004dad47825 */ /* 0x040fe400078e0218 */
[----:B------:R-:W-:Y:S02]  /*71d0*/  LDGSTS.E [R18+0x28004], desc[UR8][R234.64], !P4 ;  /* 0x28004000ea127fae */ /* 0x000fe4000e121848 */
[----:B------:R-:W-:Y:S02]  /*71e0*/  IMAD.WIDE R214, R218, 0x4, R52 ;  /* 0x00000004dad67825 */ /* 0x000fe400078e0234 */
[----:B------:R-:W-:Y:S01]  /*71f0*/  LDGSTS.E [R18+0x2c004], desc[UR8][R230.64], !P4 ;  /* 0x2c004000e6127fae */ /* 0x000fe2000e121848 */
[----:B------:R-:W-:Y:S01]  /*7200*/  ISETP.GE.U32.AND P4, PT, R0, 0x7fffff78, PT ;  /* 0x7fffff780000780c */ /* 0x000fe20003f86070 */
[C---:B------:R-:W-:Y:S01]  /*7210*/  IMAD.WIDE R216, R218.reuse, 0x4, R54 ;  /* 0x00000004dad87825 */ /* 0x040fe200078e0236 */
[----:B------:R-:W-:Y:S01]  /*7220*/  IADD3 R0, R5, -0xa, RZ ;  /* 0xfffffff605007810 */ /* 0x000fe20007ffe0ff */
[----:B------:R-:W-:Y:S01]  /*7230*/  LDGSTS.E [R18+0x20008], desc[UR8][R60.64], !P5 ;  /* 0x200080003c127fae */ /* 0x000fe2000e921848 */
[----:B------:R-:W1:Y:S01]  /*7240*/  LDC R5, c[0x0][0x230] ;  /* 0x00008c00ff057b82 */ /* 0x000e620000000800 */
[----:B------:R-:W-:-:S02]  /*7250*/  IMAD.WIDE R218, R218, 0x4, R22 ;  /* 0x00000004dada7825 */ /* 0x000fc400078e0216 */
[----:B------:R-:W-:Y:S02]  /*7260*/  LDGSTS.E [R18+0x24008], desc[UR8][R62.64], !P5 ;  /* 0x240080003e127fae */ /* 0x000fe4000e921848 */
[C---:B------:R-:W-:Y:S02]  /*7270*/  IMAD.WIDE R220, R226.reuse, 0x4, R24 ;  /* 0x00000004e2dc7825 */ /* 0x040fe400078e0218 */
[----:B------:R-:W-:Y:S02]  /*7280*/  LDGSTS.E [R18+0x28008], desc[UR8][R64.64], !P5 ;  /* 0x2800800040127fae */ /* 0x000fe4000e921848 */
[----:B------:R-:W-:Y:S02]  /*7290*/  IMAD.WIDE R222, R226, 0x4, R52 ;  /* 0x00000004e2de7825 */ /* 0x000fe400078e0234 */
[----:B------:R-:W-:Y:S01]  /*72a0*/  LDGSTS.E [R18+0x2c008], desc[UR8][R66.64], !P5 ;  /* 0x2c00800042127fae */ /* 0x000fe2000e921848 */
[----:B------:R-:W-:Y:S01]  /*72b0*/  ISETP.GE.U32.AND P5, PT, R0, 0x7fffff77, PT ;  /* 0x7fffff770000780c */ /* 0x000fe20003fa6070 */
[----:B--2---:R-:W-:-:S02]  /*72c0*/  VIADD R0, R4, 0xfffffff5 ;  /* 0xfffffff504007836 */ /* 0x004fc40000000000 */
[----:B------:R-:W-:Y:S01]  /*72d0*/  LDGSTS.E [R18+0x2000c], desc[UR8][R68.64], !P6 ;  /* 0x2000c00044127fae */ /* 0x000fe2000f121848 */
[----:B------:R-:W2:Y:S01]  /*72e0*/  LDC R4, c[0x0][0x230] ;  /* 0x00008c00ff047b82 */ /* 0x000ea20000000800 */
[C---:B------:R-:W-:Y:S02]  /*72f0*/  IMAD.WIDE R224, R226.reuse, 0x4, R54 ;  /* 0x00000004e2e07825 */ /* 0x040fe400078e0236 */
[----:B------:R-:W-:Y:S02]  /*7300*/  LDGSTS.E [R18+0x2400c], desc[UR8][R70.64], !P6 ;  /* 0x2400c00046127fae */ /* 0x000fe4000f121848 */
[----:B------:R-:W-:Y:S02]  /*7310*/  IMAD.WIDE R226, R226, 0x4, R22 ;  /* 0x00000004e2e27825 */ /* 0x000fe400078e0216 */
[----:B------:R-:W-:Y:S02]  /*7320*/  LDGSTS.E [R18+0x2800c], desc[UR8][R72.64], !P6 ;  /* 0x2800c00048127fae */ /* 0x000fe4000f121848 */
[----:B------:R-:W-:Y:S01]  /*7330*/  IMAD.MOV.U32 R42, RZ, RZ, R28 ;  /* 0x000000ffff2a7224 */ /* 0x000fe200078e001c */
[----:B------:R-:W-:Y:S01]  /*7340*/  MOV R28, R50 ;  /* 0x00000032001c7202 */ /* 0x000fe20000000f00 */
[----:B------:R-:W-:Y:S01]  /*7350*/  LDGSTS.E [R18+0x2c00c], desc[UR8][R74.64], !P6 ;  /* 0x2c00c0004a127fae */ /* 0x000fe2000f121848 */
[----:B------:R-:W-:Y:S01]  /*7360*/  ISETP.GE.U32.AND P6, PT, R0, 0x7fffff76, PT ;  /* 0x7fffff760000780c */ /* 0x000fe20003fc6070 */
[----:B---3--:R-:W-:Y:S01]  /*7370*/  VIADD R0, R3, 0xfffffff4 ;  /* 0xfffffff403007836 */ /* 0x008fe20000000000 */
[----:B------:R-:W-:Y:S01]  /*7380*/  MOV R56, R28 ;  /* 0x0000001c00387202 */ /* 0x000fe20000000f00 */
[----:B------:R-:W-:Y:S01]  /*7390*/  LDGSTS.E [R18+0x30000], desc[UR8][R76.64], !P2 ;  /* 0x300000004c127fae */ /* 0x000fe2000d121848 */
[----:B------:R-:W3:Y:S01]  /*73a0*/  LDC R3, c[0x0][0x230] ;  /* 0x00008c00ff037b82 */ /* 0x000ee20000000800 */
[----:B------:R-:W-:-:S02]  /*73b0*/  IMAD.MOV.U32 R43, RZ, RZ, R29 ;  /* 0x000000ffff2b7224 */ /* 0x000fc400078e001d */
[----:B------:R-:W-:Y:S01]  /*73c0*/  LDGSTS.E [R18+0x34000], desc[UR8][R78.64], !P2 ;  /* 0x340000004e127fae */ /* 0x000fe2000d121848 */
[----:B------:R-:W-:Y:S01]  /*73d0*/  IMAD.MOV.U32 R29, RZ, RZ, R51 ;  /* 0x000000ffff1d7224 */ /* 0x000fe200078e0033 */
[----:B------:R-:W-:Y:S01]  /*73e0*/  MOV R51, R35 ;  /* 0x0000002300337202 */ /* 0x000fe20000000f00 */
[----:B------:R-:W-:Y:S01]  /*73f0*/  IMAD.MOV.U32 R50, RZ, RZ, R34 ;  /* 0x000000ffff327224 */ /* 0x000fe200078e0022 */
[----:B------:R-:W-:Y:S01]  /*7400*/  LDGSTS.E [R18+0x38000], desc[UR8][R80.64], !P2 ;  /* 0x3800000050127fae */ /* 0x000fe2000d121848 */
[----:B------:R-:W-:Y:S01]  /*7410*/  IMAD.MOV.U32 R57, RZ, RZ, R29 ;  /* 0x000000ffff397224 */ /* 0x000fe200078e001d */
[----:B------:R-:W-:Y:S01]  /*7420*/  MOV R29, R51 ;  /* 0x00000033001d7202 */ /* 0x000fe20000000f00 */
[----:B------:R-:W-:Y:S01]  /*7430*/  IMAD.MOV.U32 R51, RZ, RZ, R45 ;  /* 0x000000ffff337224 */ /* 0x000fe200078e002d */
[----:B------:R-:W-:Y:S01]  /*7440*/  LDGSTS.E [R18+0x3c000], desc[UR8][R82.64], !P2 ;  /* 0x3c00000052127fae */ /* 0x000fe2000d121848 */
[----:B------:R-:W-:Y:S01]  /*7450*/  ISETP.GE.U32.AND P2, PT, R0, 0x7fffff75, PT ;  /* 0x7fffff750000780c */ /* 0x000fe20003f46070 */
[----:B------:R-:W-:Y:S01]  /*7460*/  IMAD.MOV.U32 R45, RZ, RZ, R37 ;  /* 0x000000ffff2d7224 */ /* 0x000fe200078e0025 */
[----:B-1----:R-:W-:Y:S01]  /*7470*/  IADD3 R0, R5, -0x29, RZ ;  /* 0xffffffd705007810 */ /* 0x002fe20007ffe0ff */
[----:B------:R-:W-:Y:S01]  /*7480*/  LDGSTS.E [R18+0x30004], desc[UR8][R84.64], !P1 ;  /* 0x3000400054127fae */ /* 0x000fe2000c921848 */
[----:B------:R-:W1:Y:S01]  /*7490*/  LDC R5, c[0x0][0x230] ;  /* 0x00008c00ff057b82 */ /* 0x000e620000000800 */
[----:B------:R-:W-:-:S02]  /*74a0*/  IMAD.MOV.U32 R28, RZ, RZ, R50 ;  /* 0x000000ffff1c7224 */ /* 0x000fc400078e0032 */
[----:B------:R-:W-:Y:S01]  /*74b0*/  LDGSTS.E [R18+0x34004], desc[UR8][R86.64], !P1 ;  /* 0x3400400056127fae */ /* 0x000fe2000c921848 */
[----:B------:R-:W-:Y:S01]  /*74c0*/  IMAD.MOV.U32 R50, RZ, RZ, R44 ;  /* 0x000000ffff327224 */ /* 0x000fe200078e002c */
[----:B------:R-:W-:Y:S02]  /*74d0*/  MOV R44, R36 ;  /* 0x00000024002c7202 */ /* 0x000fe40000000f00 */
[----:B------:R-:W-:Y:S01]  /*74e0*/  LDGSTS.E [R18+0x38004], desc[UR8][R88.64], !P1 ;  /* 0x3800400058127fae */ /* 0x000fe2000c921848 */
[----:B---3--:R-:W-:-:S03]  /*74f0*/  IADD3 R3, R3, -0x2b, RZ ;  /* 0xffffffd503037810 */ /* 0x008fc60007ffe0ff */
[----:B------:R-:W-:Y:S01]  /*7500*/  LDGSTS.E [R18+0x3c004], desc[UR8][R90.64], !P1 ;  /* 0x3c0040005a127fae */ /* 0x000fe2000c921848 */
[----:B------:R-:W-:Y:S01]  /*7510*/  ISETP.GE.U32.AND P1, PT, R0, 0x7fffff58, PT ;  /* 0x7fffff580000780c */ /* 0x000fe20003f26070 */
[----:B--2---:R-:W-:Y:S02]  /*7520*/  VIADD R0, R4, 0xffffffd6 ;  /* 0xffffffd604007836 */ /* 0x004fe40000000000 */
[----:B------:R-:W-:Y:S01]  /*7530*/  LDGSTS.E [R18+0x30008], desc[UR8][R92.64], !P3 ;  /* 0x300080005c127fae */ /* 0x000fe2000d921848 */
[----:B------:R-:W2:Y:S03]  /*7540*/  LDC R4, c[0x0][0x230] ;  /* 0x00008c00ff047b82 */ /* 0x000ea60000000800 */
[----:B------:R-:W-:Y:S04]  /*7550*/  LDGSTS.E [R18+0x34008], desc[UR8][R94.64], !P3 ;  /* 0x340080005e127fae */ /* 0x000fe8000d921848 */
[----:B------:R-:W-:Y:S04]  /*7560*/  LDGSTS.E [R18+0x38008], desc[UR8][R96.64], !P3 ;  /* 0x3800800060127fae */ /* 0x000fe8000d921848 */
[----:B------:R-:W-:Y:S01]  /*7570*/  LDGSTS.E [R18+0x3c008], desc[UR8][R98.64], !P3 ;  /* 0x3c00800062127fae */ /* 0x000fe2000d921848 */
[----:B------:R-:W-:Y:S01]  /*7580*/  ISETP.GE.U32.AND P3, PT, R0, 0x7fffff57, PT ;  /* 0x7fffff570000780c */ /* 0x000fe20003f66070 */
[----:B------:R-:W-:-:S02]  /*7590*/  IMAD.SHL.U32 R0, R2, 0x8, RZ ;  /* 0x0000000802007824 */ /* 0x000fc400078e00ff */
[----:B------:R3:W-:Y:S02]  /*75a0*/  STL.64 [R1+0x188], R16 ;  /* 0x0001881001007387 */ /* 0x0007e40000100a00 */
[----:B------:R-:W-:Y:S02]  /*75b0*/  IMAD.WIDE R20, R0, 0x4, R24 ;  /* 0x0000000400147825 */ /* 0x000fe400078e0218 */
[----:B------:R4:W-:Y:S04]  /*75c0*/  STL.64 [R1+0x180], R14 ;  /* 0x0001800e01007387 */ /* 0x0009e80000100a00 */
[----:B------:R1:W-:Y:S01]  /*75d0*/  STL.64 [R1+0x178], R12 ;  /* 0x0001780c01007387 */ /* 0x0003e20000100a00 */
[----:B---3--:R-:W-:-:S03]  /*75e0*/  LOP3.LUT R17, R6, 0x20, RZ, 0x3c, !PT ;  /* 0x0000002006117812 */ /* 0x008fc600078e3cff */
[----:B------:R3:W-:Y:S01]  /*75f0*/  STL.64 [R1+0x170], R10 ;  /* 0x0001700a01007387 */ /* 0x0007e20000100a00 */
[----:B------:R-:W-:Y:S01]  /*7600*/  LOP3.LUT R16, R6, 0x30, RZ, 0x3c, !PT ;  /* 0x0000003006107812 */ /* 0x000fe200078e3cff */
[----:B----4-:R-:W-:Y:S02]  /*7610*/  IMAD.WIDE R14, R0, 0x4, R52 ;  /* 0x00000004000e7825 */ /* 0x010fe400078e0234 */
[----:B------:R-:W-:Y:S01]  /*7620*/  LDGSTS.E [R18+0x3000c], desc[UR8][R100.64], !P0 ;  /* 0x3000c00064127fae */ /* 0x000fe2000c121848 */
[----:B------:R-:W-:Y:S01]  /*7630*/  IADD3 R16, R16, UR10, RZ ;  /* 0x0000000a10107c10 */ /* 0x000fe2000fffe0ff */
[----:B-1----:R-:W-:Y:S02]  /*7640*/  IMAD.WIDE R12, R0, 0x4, R54 ;  /* 0x00000004000c7825 */ /* 0x002fe400078e0236 */
[----:B------:R-:W-:Y:S02]  /*7650*/  LDGSTS.E [R18+0x3400c], desc[UR8][R102.64], !P0 ;  /* 0x3400c00066127fae */ /* 0x000fe4000c121848 */
[----:B------:R-:W-:-:S02]  /*7660*/  VIADD R17, R17, UR10 ;  /* 0x0000000a11117c36 */ /* 0x000fc40008000000 */
[----:B------:R-:W-:Y:S01]  /*7670*/  LDGSTS.E [R18+0x3800c], desc[UR8][R104.64], !P0 ;  /* 0x3800c00068127fae */ /* 0x000fe2000c121848 */
[----:B---3--:R-:W-:-:S03]  /*7680*/  IMAD.WIDE R10, R0, 0x4, R22 ;  /* 0x00000004000a7825 */ /* 0x008fc600078e0216 */
[----:B------:R-:W-:Y:S01]  /*7690*/  STL.64 [R1+0x1c18], R246 ;  /* 0x001c18f601007387 */ /* 0x000fe20000100a00 */
[----:B------:R-:W-:Y:S02]  /*76a0*/  VIADD R0, R5, 0xffffffd4 ;  /* 0xffffffd405007836 */ /* 0x000fe40000000000 */
[----:B------:R-:W1:Y:S01]  /*76b0*/  LDC R5, c[0x0][0x230] ;  /* 0x00008c00ff057b82 */ /* 0x000e620000000800 */
[----:B------:R-:W-:Y:S01]  /*76c0*/  LDGSTS.E [R18+0x3c00c], desc[UR8][R106.64], !P0 ;  /* 0x3c00c0006a127fae */ /* 0x000fe2000c121848 */
[----:B------:R-:W-:Y:S01]  /*76d0*/  ISETP.GE.U32.AND P0, PT, R3, 0x7fffff56, PT ;  /* 0x7fffff560300780c */ /* 0x000fe20003f06070 */
[----:B------:R-:W-:Y:S02]  /*76e0*/  IMAD R3, R2, 0x9, RZ ;  /* 0x0000000902037824 */ /* 0x000fe400078e02ff */
[----:B------:R-:W-:Y:S04]  /*76f0*/  STL.64 [R1+0x1c20], R244 ;  /* 0x001c20f401007387 */ /* 0x000fe80000100a00 */
[----:B------:R-:W-:Y:S04]  /*7700*/  STL.64 [R1+0x1c28], R242 ;  /* 0x001c28f201007387 */ /* 0x000fe80000100a00 */
[----:B------:R-:W-:Y:S04]  /*7710*/  STL.64 [R1+0x1c30], R240 ;  /* 0x001c30f001007387 */ /* 0x000fe80000100a00 */
[----:B------:R3:W-:Y:S04]  /*7720*/  LDGSTS.E [R17], desc[UR8][R20.64], !P4 ;  /* 0x0000000014117fae */ /* 0x0007e8000e121848 */
[----:B------:R-:W-:Y:S04]  /*7730*/  STL.64 [R1+0x1c38], R238 ;  /* 0x001c38ee01007387 */ /* 0x000fe80000100a00 */
[----:B------:R4:W-:Y:S04]  /*7740*/  LDGSTS.E [R17+0x4000], desc[UR8][R14.64], !P4 ;  /* 0x040000000e117fae */ /* 0x0009e8000e121848 */
[----:B------:R3:W-:Y:S04]  /*7750*/  STL.64 [R1+0x368], R20 ;  /* 0x0003681401007387 */ /* 0x0007e80000100a00 */
[----:B------:R2:W-:Y:S04]  /*7760*/  LDGSTS.E [R17+0x8000], desc[UR8][R12.64], !P4 ;  /* 0x080000000c117fae */ /* 0x0005e8000e121848 */
[----:B------:R4:W-:Y:S04]  /*7770*/  STL.64 [R1+0x360], R14 ;  /* 0x0003600e01007387 */ /* 0x0009e80000100a00 */
[----:B------:R1:W-:Y:S01]  /*7780*/  LDGSTS.E [R17+0xc000], desc[UR8][R10.64], !P4 ;  /* 0x0c0000000a117fae */ /* 0x0003e2000e121848 */
[----:B---3--:R-:W-:Y:S01]  /*7790*/  IMAD.WIDE R20, R3, 0x4, R24 ;  /* 0x0000000403147825 */ /* 0x008fe200078e0218 */
[----:B------:R-:W-:-:S02]  /*77a0*/  ISETP.GE.U32.AND P4, PT, R0, 0x7fffff55, PT ;  /* 0x7fffff550000780c */ /* 0x000fc40003f86070 */
[----:B------:R2:W-:Y:S01]  /*77b0*/  STL.64 [R1+0x358], R12 ;  /* 0x0003580c01007387 */ /* 0x0005e20000100a00 */
[----:B------:R-:W-:Y:S02]  /*77c0*/  IMAD R0, R2, 0xa, RZ ;  /* 0x0000000a02007824 */ /* 0x000fe400078e02ff */
[C---:B----4-:R-:W-:Y:S01]  /*77d0*/  IMAD.WIDE R14, R3.reuse, 0x4, R52 ;  /* 0x00000004030e7825 */ /* 0x050fe200078e0234 */
[----:B------:R1:W-:Y:S04]  /*77e0*/  STL.64 [R1+0x350], R10 ;  /* 0x0003500a01007387 */ /* 0x0003e80000100a00 */
[----:B------:R3:W-:Y:S01]  /*77f0*/  STL.64 [R1+0x348], R20 ;  /* 0x0003481401007387 */ /* 0x0007e20000100a00 */
[----:B--2---:R-:W-:-:S03]  /*7800*/  IMAD.WIDE R12, R3, 0x4, R54 ;  /* 0x00000004030c7825 */ /* 0x004fc600078e0236 */
[----:B------:R3:W-:Y:S01]  /*7810*/  LDGSTS.E [R17+0x4], desc[UR8][R20.64], !P5 ;  /* 0x0000400014117fae */ /* 0x0007e2000e921848 */
[----:B-1----:R-:W-:Y:S01]  /*7820*/  IMAD.WIDE R10, R3, 0x4, R22 ;  /* 0x00000004030a7825 */ /* 0x002fe200078e0216 */
[----:B------:R-:W-:Y:S02]  /*7830*/  IADD3 R3, R4, -0x49, RZ ;  /* 0xffffffb704037810 */ /* 0x000fe40007ffe0ff */
[----:B------:R1:W-:Y:S01]  /*7840*/  STL.64 [R1+0x340], R14 ;  /* 0x0003400e01007387 */ /* 0x0003e20000100a00 */
[----:B------:R-:W2:Y:S03]  /*7850*/  LDC R4, c[0x0][0x230] ;  /* 0x00008c00ff047b82 */ /* 0x000ea60000000800 */
[----:B------:R1:W-:Y:S01]  /*7860*/  LDGSTS.E [R17+0x4004], desc[UR8][R14.64], !P5 ;  /* 0x040040000e117fae */ /* 0x0003e2000e921848 */
[----:B---3--:R-:W-:-:S03]  /*7870*/  IMAD.WIDE R20, R0, 0x4, R24 ;  /* 0x0000000400147825 */ /* 0x008fc600078e0218 */
[----:B------:R3:W-:Y:S04]  /*7880*/  STL.64 [R1+0x338], R12 ;  /* 0x0003380c01007387 */ /* 0x0007e80000100a00 */
[----:B------:R3:W-:Y:S01]  /*7890*/  LDGSTS.E [R17+0x8004], desc[UR8][R12.64], !P5 ;  /* 0x080040000c117fae */ /* 0x0007e2000e921848 */
[----:B-1----:R-:W-:-:S03]  /*78a0*/  IMAD.WIDE R14, R0, 0x4, R52 ;  /* 0x00000004000e7825 */ /* 0x002fc600078e0234 */
[----:B------:R1:W-:Y:S04]  /*78b0*/  STL.64 [R1+0x330], R10 ;  /* 0x0003300a01007387 */ /* 0x0003e80000100a00 */
[----:B------:R1:W-:Y:S01]  /*78c0*/  LDGSTS.E [R17+0xc004], desc[UR8][R10.64], !P5 ;  /* 0x0c0040000a117fae */ /* 0x0003e2000e921848 */
[----:B------:R-:W-:Y:S01]  /*78d0*/  ISETP.GE.U32.AND P5, PT, R3, 0x7fffff38, PT ;  /* 0x7fffff380300780c */ /* 0x000fe20003fa6070 */
[----:B------:R-:W-:Y:S02]  /*78e0*/  IMAD R3, R2, 0xb, RZ ;  /* 0x0000000b02037824 */ /* 0x000fe400078e02ff */
[C---:B---3--:R-:W-:Y:S01]  /*78f0*/  IMAD.WIDE R12, R0.reuse, 0x4, R54 ;  /* 0x00000004000c7825 */ /* 0x048fe200078e0236 */
[----:B------:R3:W-:Y:S04]  /*7900*/  STL.64 [R1+0x328], R20 ;  /* 0x0003281401007387 */ /* 0x0007e80000100a00 */
[----:B------:R3:W-:Y:S01]  /*7910*/  LDGSTS.E [R17+0x8], desc[UR8][R20.64], !P6 ;  /* 0x0000800014117fae */ /* 0x0007e2000f121848 */
[----:B-1----:R-:W-:-:S03]  /*7920*/  IMAD.WIDE R10, R0, 0x4, R22 ;  /* 0x00000004000a7825 */ /* 0x002fc600078e0216 */
[----:B------:R1:W-:Y:S01]  /*7930*/  STL.64 [R1+0x320], R14 ;  /* 0x0003200e01007387 */ /* 0x0003e20000100a00 */
[----:B------:R-:W-:-:S03]  /*7940*/  VIADD R0, R9, 0xffffffb6 ;  /* 0xffffffb609007836 */ /* 0x000fc60000000000 */
[----:B------:R1:W-:Y:S01]  /*7950*/  LDGSTS.E [R17+0x4008], desc[UR8][R14.64], !P6 ;  /* 0x040080000e117fae */ /* 0x0003e2000f121848 */
[----:B------:R-:W4:Y:S03]  /*7960*/  LDC R9, c[0x0][0x230] ;  /* 0x00008c00ff097b82 */ /* 0x000f260000000800 */
[----:B------:R2:W-:Y:S01]  /*7970*/  STL.64 [R1+0x318], R12 ;  /* 0x0003180c01007387 */ /* 0x0005e20000100a00 */
[----:B---3--:R-:W-:-:S03]  /*7980*/  IMAD.WIDE R20, R3, 0x4, R24 ;  /* 0x0000000403147825 */ /* 0x008fc600078e0218 */
[----:B------:R2:W-:Y:S04]  /*7990*/  LDGSTS.E [R17+0x8008], desc[UR8][R12.64], !P6 ;  /* 0x080080000c117fae */ /* 0x0005e8000f121848 */
[----:B------:R3:W-:Y:S01]  /*79a0*/  STL.64 [R1+0x310], R10 ;  /* 0x0003100a01007387 */ /* 0x0007e20000100a00 */
[----:B-1----:R-:W-:-:S03]  /*79b0*/  IMAD.WIDE R14, R3, 0x4, R52 ;  /* 0x00000004030e7825 */ /* 0x002fc600078e0234 */
[----:B------:R3:W-:Y:S01]  /*79c0*/  LDGSTS.E [R17+0xc008], desc[UR8][R10.64], !P6 ;  /* 0x0c0080000a117fae */ /* 0x0007e2000f121848 */
[----:B------:R-:W-:Y:S01]  /*79d0*/  ISETP.GE.U32.AND P6, PT, R0, 0x7fffff37, PT ;  /* 0x7fffff370000780c */ /* 0x000fe20003fc6070 */
[----:B------:R-:W-:Y:S02]  /*79e0*/  IMAD R0, R2, 0x28, RZ ;  /* 0x0000002802007824 */ /* 0x000fe400078e02ff */
[C---:B--2---:R-:W-:Y:S01]  /*79f0*/  IMAD.WIDE R12, R3.reuse, 0x4, R54 ;  /* 0x00000004030c7825 */ /* 0x044fe200078e0236 */
[----:B------:R1:W-:Y:S04]  /*7a00*/  LDGSTS.E [R17+0xc], desc[UR8][R20.64], !P2 ;  /* 0x0000c00014117fae */ /* 0x0003e8000d121848 */
[----:B------:R2:W-:Y:S01]  /*7a10*/  LDGSTS.E [R17+0x400c], desc[UR8][R14.64], !P2 ;  /* 0x0400c0000e117fae */ /* 0x0005e2000d121848 */
[----:B---3--:R-:W-:-:S03]  /*7a20*/  IMAD.WIDE R10, R3, 0x4, R22 ;  /* 0x00000004030a7825 */ /* 0x008fc600078e0216 */
[----:B------:R1:W-:Y:S01]  /*7a30*/  STL.64 [R1+0x308], R20 ;  /* 0x0003081401007387 */ /* 0x0003e20000100a00 */
[----:B------:R-:W-:-:S03]  /*7a40*/  VIADD R3, R5, 0xffffffb5 ;  /* 0xffffffb505037836 */ /* 0x000fc60000000000 */
[----:B------:R3:W-:Y:S01]  /*7a50*/  LDGSTS.E [R17+0x800c], desc[UR8][R12.64], !P2 ;  /* 0x0800c0000c117fae */ /* 0x0007e2000d121848 */
[----:B------:R-:W4:Y:S03]  /*7a60*/  LDC R5, c[0x0][0x230] ;  /* 0x00008c00ff057b82 */ /* 0x000f260000000800 */
[----:B------:R2:W-:Y:S04]  /*7a70*/  STL.64 [R1+0x300], R14 ;  /* 0x0003000e01007387 */ /* 0x0005e80000100a00 */
[----:B------:R3:W-:Y:S01]  /*7a80*/  LDGSTS.E [R17+0xc00c], desc[UR8][R10.64], !P2 ;  /* 0x0c00c0000a117fae */ /* 0x0007e2000d121848 */
[----:B-1----:R-:W-:Y:S01]  /*7a90*/  IMAD.WIDE R20, R0, 0x4, R24 ;  /* 0x0000000400147825 */ /* 0x002fe200078e0218 */
[----:B------:R-:W-:-:S02]  /*7aa0*/  ISETP.GE.U32.AND P2, PT, R3, 0x7fffff36, PT ;  /* 0x7fffff360300780c */ /* 0x000fc40003f46070 */
[----:B------:R3:W-:Y:S01]  /*7ab0*/  STL.64 [R1+0x2f8], R12 ;  /* 0x0002f80c01007387 */ /* 0x0007e20000100a00 */
[----:B------:R-:W-:Y:S02]  /*7ac0*/  IMAD R3, R2, 0x29, RZ ;  /* 0x0000002902037824 */ /* 0x000fe400078e02ff */
[C---:B--2---:R-:W-:Y:S01]  /*7ad0*/  IMAD.WIDE R14, R0.reuse, 0x4, R52 ;  /* 0x00000004000e7825 */ /* 0x044fe200078e0234 */
[----:B------:R1:W-:Y:S04]  /*7ae0*/  STL.64 [R1+0x2f0], R10 ;  /* 0x0002f00a01007387 */ /* 0x0003e80000100a00 */
[----:B------:R2:W-:Y:S01]  /*7af0*/  STL.64 [R1+0x168], R20 ;  /* 0x0001681401007387 */ /* 0x0005e20000100a00 */
[----:B---3--:R-:W-:-:S03]  /*7b00*/  IMAD.WIDE R12, R0, 0x4, R54 ;  /* 0x00000004000c7825 */ /* 0x008fc600078e0236 */
[----:B------:R2:W-:Y:S01]  /*7b10*/  LDGSTS.E [R17+0x10000], desc[UR8][R20.64], !P1 ;  /* 0x1000000014117fae */ /* 0x0005e2000c921848 */
[----:B-1----:R-:W-:Y:S01]  /*7b20*/  IMAD.WIDE R10, R0, 0x4, R22 ;  /* 0x00000004000a7825 */ /* 0x002fe200078e0216 */
[----:B------:R-:W-:Y:S02]  /*7b30*/  IADD3 R0, R4, -0x4c, RZ ;  /* 0xffffffb404007810 */ /* 0x000fe40007ffe0ff */
[----:B------:R1:W-:Y:S01]  /*7b40*/  STL.64 [R1+0x160], R14 ;  /* 0x0001600e01007387 */ /* 0x0003e20000100a00 */
[----:B------:R-:W3:Y:S03]  /*7b50*/  LDC R4, c[0x0][0x230] ;  /* 0x00008c00ff047b82 */ /* 0x000ee60000000800 */
[----:B------:R1:W-:Y:S01]  /*7b60*/  LDGSTS.E [R17+0x14000], desc[UR8][R14.64], !P1 ;  /* 0x140000000e117fae */ /* 0x0003e2000c921848 */
[----:B--2---:R-:W-:-:S03]  /*7b70*/  IMAD.WIDE R20, R3, 0x4, R24 ;  /* 0x0000000403147825 */ /* 0x004fc600078e0218 */
[----:B------:R2:W-:Y:S04]  /*7b80*/  STL.64 [R1+0x158], R12 ;  /* 0x0001580c01007387 */ /* 0x0005e80000100a00 */
[----:B------:R2:W-:Y:S01]  /*7b90*/  LDGSTS.E [R17+0x18000], desc[UR8][R12.64], !P1 ;  /* 0x180000000c117fae */ /* 0x0005e2000c921848 */
[----:B-1----:R-:W-:-:S03]  /*7ba0*/  IMAD.WIDE R14, R3, 0x4, R52 ;  /* 0x00000004030e7825 */ /* 0x002fc600078e0234 */
[----:B------:R1:W-:Y:S04]  /*7bb0*/  STL.64 [R1+0x150], R10 ;  /* 0x0001500a01007387 */ /* 0x0003e80000100a00 */
[----:B------:R1:W-:Y:S01]  /*7bc0*/  LDGSTS.E [R17+0x1c000], desc[UR8][R10.64], !P1 ;  /* 0x1c0000000a117fae */ /* 0x0003e2000c921848 */
[----:B------:R-:W-:Y:S01]  /*7bd0*/  ISETP.GE.U32.AND P1, PT, R0, 0x7fffff35, PT ;  /* 0x7fffff350000780c */ /* 0x000fe20003f26070 */
[----:B------:R-:W-:Y:S02]  /*7be0*/  IMAD R0, R2, 0x2a, RZ ;  /* 0x0000002a02007824 */ /* 0x000fe400078e02ff */
[C---:B--2---:R-:W-:Y:S01]  /*7bf0*/  IMAD.WIDE R12, R3.reuse, 0x4, R54 ;  /* 0x00000004030c7825 */ /* 0x044fe200078e0236 */
[----:B------:R2:W-:Y:S04]  /*7c00*/  STL.64 [R1+0x148], R20 ;  /* 0x0001481401007387 */ /* 0x0005e80000100a00 */
[----:B------:R2:W-:Y:S01]  /*7c10*/  LDGSTS.E [R17+0x10004], desc[UR8][R20.64], !P3 ;  /* 0x1000400014117fae */ /* 0x0005e2000d921848 */
[----:B-1----:R-:W-:-:S03]  /*7c20*/  IMAD.WIDE R10, R3, 0x4, R22 ;  /* 0x00000004030a7825 */ /* 0x002fc600078e0216 */
[----:B------:R1:W-:Y:S01]  /*7c30*/  STL.64 [R1+0x140], R14 ;  /* 0x0001400e01007387 */ /* 0x0003e20000100a00 */
[----:B----4-:R-:W-:-:S03]  /*7c40*/  VIADD R3, R9, 0xffffff97 ;  /* 0xffffff9709037836 */ /* 0x010fc60000000000 */
[----:B------:R1:W-:Y:S01]  /*7c50*/  LDGSTS.E [R17+0x14004], desc[UR8][R14.64], !P3 ;  /* 0x140040000e117fae */ /* 0x0003e2000d921848 */
[----:B------:R-:W4:Y:S03]  /*7c60*/  LDC R9, c[0x0][0x230] ;  /* 0x00008c00ff097b82 */ /* 0x000f260000000800 */
[----:B------:R3:W-:Y:S01]  /*7c70*/  STL.64 [R1+0x138], R12 ;  /* 0x0001380c01007387 */ /* 0x0007e20000100a00 */
[----:B--2---:R-:W-:-:S03]  /*7c80*/  IMAD.WIDE R20, R0, 0x4, R24 ;  /* 0x0000000400147825 */ /* 0x004fc600078e0218 */
[----:B------:R3:W-:Y:S04]  /*7c90*/  LDGSTS.E [R17+0x18004], desc[UR8][R12.64], !P3 ;  /* 0x180040000c117fae */ /* 0x0007e8000d921848 */
[----:B------:R2:W-:Y:S01]  /*7ca0*/  STL.64 [R1+0x130], R10 ;  /* 0x0001300a01007387 */ /* 0x0005e20000100a00 */
[----:B-1----:R-:W-:-:S03]  /*7cb0*/  IMAD.WIDE R14, R0, 0x4, R52 ;  /* 0x00000004000e7825 */ /* 0x002fc600078e0234 */
[----:B------:R2:W-:Y:S01]  /*7cc0*/  LDGSTS.E [R17+0x1c004], desc[UR8][R10.64], !P3 ;  /* 0x1c0040000a117fae */ /* 0x0005e2000d921848 */
[----:B------:R-:W-:Y:S01]  /*7cd0*/  ISETP.GE.U32.AND P3, PT, R3, 0x7fffff18, PT ;  /* 0x7fffff180300780c */ /* 0x000fe20003f66070 */
[----:B------:R-:W-:Y:S02]  /*7ce0*/  IMAD R3, R2, 0x2b, RZ ;  /* 0x0000002b02037824 */ /* 0x000fe400078e02ff */
[C---:B---3--:R-:W-:Y:S01]  /*7cf0*/  IMAD.WIDE R12, R0.reuse, 0x4, R54 ;  /* 0x00000004000c7825 */ /* 0x048fe200078e0236 */
[----:B------:R1:W-:Y:S04]  /*7d00*/  STL.64 [R1+0x128], R20 ;  /* 0x0001281401007387 */ /* 0x0003e80000100a00 */
[----:B------:R1:W-:Y:S01]  /*7d10*/  LDGSTS.E [R17+0x10008], desc[UR8][R20.64], !P0 ;  /* 0x1000800014117fae */ /* 0x0003e2000c121848 */
[----:B--2---:R-:W-:-:S03]  /*7d20*/  IMAD.WIDE R10, R0, 0x4, R22 ;  /* 0x00000004000a7825 */ /* 0x004fc600078e0216 */
[----:B------:R2:W-:Y:S01]  /*7d30*/  STL.64 [R1+0x120], R14 ;  /* 0x0001200e01007387 */ /* 0x0005e20000100a00 */
[----:B------:R-:W-:-:S03]  /*7d40*/  VIADD R0, R5, 0xffffff96 ;  /* 0xffffff9605007836 */ /* 0x000fc60000000000 */
[----:B------:R2:W-:Y:S01]  /*7d50*/  LDGSTS.E [R17+0x14008], desc[UR8][R14.64], !P0 ;  /* 0x140080000e117fae */ /* 0x0005e2000c121848 */
[----:B------:R-:W3:Y:S01]  /*7d60*/  LDC R5, c[0x0][0x230] ;  /* 0x00008c00ff057b82 */ /* 0x000ee20000000800 */
[C---:B-1----:R-:W-:Y:S02]  /*7d70*/  IMAD.WIDE R20, R3.reuse, 0x4, R24 ;  /* 0x0000000403147825 */ /* 0x042fe400078e0218 */
[----:B------:R1:W-:Y:S04]  /*7d80*/  STL.64 [R1+0x118], R12 ;  /* 0x0001180c01007387 */ /* 0x0003e80000100a00 */
[----:B------:R1:W-:Y:S01]  /*7d90*/  LDGSTS.E [R17+0x18008], desc[UR8][R12.64], !P0 ;  /* 0x180080000c117fae */ /* 0x0003e2000c121848 */
[----:B--2---:R-:W-:-:S03]  /*7da0*/  IMAD.WIDE R14, R3, 0x4, R52 ;  /* 0x00000004030e7825 */ /* 0x004fc600078e0234 */
[----:B------:R2:W-:Y:S04]  /*7db0*/  STL.64 [R1+0x110], R10 ;  /* 0x0001100a01007387 */ /* 0x0005e80000100a00 */
[----:B------:R2:W-:Y:S01]  /*7dc0*/  LDGSTS.E [R17+0x1c008], desc[UR8][R10.64], !P0 ;  /* 0x1c0080000a117fae */ /* 0x0005e2000c121848 */
[----:B------:R-:W-:Y:S02]  /*7dd0*/  ISETP.GE.U32.AND P0, PT, R0, 0x7fffff17, PT ;  /* 0x7fffff170000780c */ /* 0x000fe40003f06070 */
[----:B------:R-:W-:Y:S01]  /*7de0*/  IADD3 R0, R4, -0x6b, RZ ;  /* 0xffffff9504007810 */ /* 0x000fe20007ffe0ff */
[C---:B-1----:R-:W-:Y:S01]  /*7df0*/  IMAD.WIDE R12, R3.reuse, 0x4, R54 ;  /* 0x00000004030c7825 */ /* 0x042fe200078e0236 */
[----:B------:R1:W-:Y:S01]  /*7e00*/  LDGSTS.E [R17+0x1000c], desc[UR8][R20.64], !P4 ;  /* 0x1000c00014117fae */ /* 0x0003e2000e121848 */
[----:B------:R-:W1:Y:S03]  /*7e10*/  LDC R4, c[0x0][0x230] ;  /* 0x00008c00ff047b82 */ /* 0x000e660000000800 */
[----:B------:R1:W-:Y:S01]  /*7e20*/  LDGSTS.E [R17+0x1400c], desc[UR8][R14.64], !P4 ;  /* 0x1400c0000e117fae */ /* 0x0003e2000e121848 */
[----:B--2---:R-:W-:-:S03]  /*7e30*/  IMAD.WIDE R10, R3, 0x4, R22 ;  /* 0x00000004030a7825 */ /* 0x004fc600078e0216 */
[----:B------:R2:W-:Y:S01]  /*7e40*/  LDGSTS.E [R17+0x1800c], desc[UR8][R12.64], !P4 ;  /* 0x1800c0000c117fae */ /* 0x0005e2000e121848 */
[----:B------:R-:W2:Y:S03]  /*7e50*/  LDC R3, c[0x0][0x230] ;  /* 0x00008c00ff037b82 */ /* 0x000ea60000000800 */
[----:B------:R1:W-:Y:S01]  /*7e60*/  LDGSTS.E [R17+0x1c00c], desc[UR8][R10.64], !P4 ;  /* 0x1c00c0000a117fae */ /* 0x0003e2000e121848 */
[----:B------:R-:W-:Y:S01]  /*7e70*/  ISETP.GE.U32.AND P4, PT, R0, 0x7fffff16, PT ;  /* 0x7fffff160000780c */ /* 0x000fe20003f86070 */
[----:B----4-:R-:W-:Y:S02]  /*7e80*/  VIADD R0, R9, 0xffffff94 ;  /* 0xffffff9409007836 */ /* 0x010fe40000000000 */
[----:B------:R-:W-:Y:S01]  /*7e90*/  LDGSTS.E [R17+0x20000], desc[UR8][R108.64], !P5 ;  /* 0x200000006c117fae */ /* 0x000fe2000e921848 */
[----:B------:R-:W4:Y:S03]  /*7ea0*/  LDC R9, c[0x0][0x230] ;  /* 0x00008c00ff097b82 */ /* 0x000f260000000800 */
[----:B------:R-:W-:Y:S04]  /*7eb0*/  LDGSTS.E [R17+0x24000], desc[UR8][R110.64], !P5 ;  /* 0x240000006e117fae */ /* 0x000fe8000e921848 */
[----:B------:R-:W-:Y:S04]  /*7ec0*/  LDGSTS.E [R17+0x28000], desc[UR8][R112.64], !P5 ;  /* 0x2800000070117fae */ /* 0x000fe8000e921848 */
[----:B------:R-:W-:Y:S01]  /*7ed0*/  LDGSTS.E [R17+0x2c000], desc[UR8][R114.64], !P5 ;  /* 0x2c00000072117fae */ /* 0x000fe2000e921848 */
[----:B------:R-:W-:Y:S01]  /*7ee0*/  ISETP.GE.U32.AND P5, PT, R0, 0x7fffff15, PT ;  /* 0x7fffff150000780c */ /* 0x000fe20003fa6070 */
[----:B---3--:R-:W-:-:S02]  /*7ef0*/  VIADD R0, R5, 0xfffffff3 ;  /* 0xfffffff305007836 */ /* 0x008fc40000000000 */
[----:B------:R-:W3:Y:S01]  /*7f00*/  LDC R5, c[0x0][0x230] ;  /* 0x00008c00ff057b82 */ /* 0x000ee20000000800 */
[----:B------:R-:W-:Y:S04]  /*7f10*/  LDGSTS.E [R17+0x20004], desc[UR8][R116.64], !P6 ;  /* 0x2000400074117fae */ /* 0x000fe8000f121848 */
[----:B------:R-:W-:Y:S04]  /*7f20*/  LDGSTS.E [R17+0x24004], desc[UR8][R118.64], !P6 ;  /* 0x2400400076117fae */ /* 0x000fe8000f121848 */
[----:B------:R-:W-:Y:S04]  /*7f30*/  LDGSTS.E [R17+0x28004], desc[UR8][R120.64], !P6 ;  /* 0x2800400078117fae */ /* 0x000fe8000f121848 */
[----:B------:R-:W-:Y:S01]  /*7f40*/  LDGSTS.E [R17+0x2c004], desc[UR8][R122.64], !P6 ;  /* 0x2c0040007a117fae */ /* 0x000fe2000f121848 */
[----:B------:R-:W-:-:S02]  /*7f50*/  ISETP.GE.U32.AND P6, PT, R0, 0x7fffff74, PT ;  /* 0x7fffff740000780c */ /* 0x000fc40003fc6070 */
[----:B--2---:R-:W-:Y:S01]  /*7f60*/  IADD3 R0, R3, -0xe, RZ ;  /* 0xfffffff203007810 */ /* 0x004fe20007ffe0ff */
[----:B------:R-:W-:Y:S01]  /*7f70*/  LDGSTS.E [R17+0x20008], desc[UR8][R124.64], !P2 ;  /* 0x200080007c117fae */ /* 0x000fe2000d121848 */
[----:B------:R-:W2:Y:S03]  /*7f80*/  LDC R3, c[0x0][0x230] ;  /* 0x00008c00ff037b82 */ /* 0x000ea60000000800 */
[----:B------:R-:W-:Y:S04]  /*7f90*/  LDGSTS.E [R17+0x24008], desc[UR8][R126.64], !P2 ;  /* 0x240080007e117fae */ /* 0x000fe8000d121848 */
[----:B------:R-:W-:Y:S04]  /*7fa0*/  LDGSTS.E [R17+0x28008], desc[UR8][R128.64], !P2 ;  /* 0x2800800080117fae */ /* 0x000fe8000d121848 */
[----:B------:R-:W-:Y:S01]  /*7fb0*/  LDGSTS.E [R17+0x2c008], desc[UR8][R130.64], !P2 ;  /* 0x2c00800082117fae */ /* 0x000fe2000d121848 */
[----:B------:R-:W-:Y:S01]  /*7fc0*/  ISETP.GE.U32.AND P2, PT, R0, 0x7fffff73, PT ;  /* 0x7fffff730000780c */ /* 0x000fe20003f46070 */
[----:B-1----:R-:W-:-:S02]  /*7fd0*/  VIADD R0, R4, 0xfffffff1 ;  /* 0xfffffff104007836 */ /* 0x002fc40000000000 */
[----:B------:R-:W-:Y:S01]  /*7fe0*/  LDGSTS.E [R17+0x2000c], desc[UR8][R132.64], !P1 ;  /* 0x2000c00084117fae */ /* 0x000fe2000c921848 */
[----:B------:R-:W1:Y:S03]  /*7ff0*/  LDC R4, c[0x0][0x230] ;  /* 0x00008c00ff047b82 */ /* 0x000e660000000800 */
        /* <DEDUP_REMOVED lines=13> */
[----:B------:R-:W-:-:S03]  /*80d0*/  IMAD R3, R2, 0xd, RZ ;  /* 0x0000000d02037824 */ /* 0x000fc600078e02ff */
        /* <DEDUP_REMOVED lines=12> */
[----:B------:R-:W-:Y:S01]  /*81a0*/  LDGSTS.E [R17+0x3000c], desc[UR8][R164.64], !P5 ;  /* 0x3000c000a4117fae */ /* 0x000fe2000e921848 */
[----:B------:R-:W2:Y:S03]  /*81b0*/  LDC R5, c[0x0][0x230] ;  /* 0x00008c00ff057b82 */ /* 0x000ea60000000800 */
[----:B------:R-:W-:Y:S04]  /*81c0*/  LDGSTS.E [R17+0x3400c], desc[UR8][R166.64], !P5 ;  /* 0x3400c000a6117fae */ /* 0x000fe8000e921848 */
[----:B------:R-:W-:Y:S04]  /*81d0*/  LDGSTS.E [R17+0x3800c], desc[UR8][R168.64], !P5 ;  /* 0x3800c000a8117fae */ /* 0x000fe8000e921848 */
[----:B------:R-:W-:Y:S01]  /*81e0*/  LDGSTS.E [R17+0x3c00c], desc[UR8][R170.64], !P5 ;  /* 0x3c00c000aa117fae */ /* 0x000fe2000e921848 */
[----:B------:R-:W-:Y:S01]  /*81f0*/  ISETP.GE.U32.AND P5, PT, R0, 0x7fffff52, PT ;  /* 0x7fffff520000780c */ /* 0x000fe20003fa6070 */
[----:B------:R-:W-:-:S02]  /*8200*/  IMAD R0, R2, 0xc, RZ ;  /* 0x0000000c02007824 */ /* 0x000fc400078e02ff */
[----:B------:R3:W-:Y:S04]  /*8210*/  STL.64 [R1+0x108], R20 ;  /* 0x0001081401007387 */ /* 0x0007e80000100a00 */
[----:B------:R4:W-:Y:S04]  /*8220*/  STL.64 [R1+0x100], R14 ;  /* 0x0001000e01007387 */ /* 0x0009e80000100a00 */
[----:B------:R1:W-:Y:S04]  /*8230*/  STL.64 [R1+0xf8], R12 ;  /* 0x0000f80c01007387 */ /* 0x0003e80000100a00 */
[----:B------:R1:W-:Y:S01]  /*8240*/  STL.64 [R1+0xf0], R10 ;  /* 0x0000f00a01007387 */ /* 0x0003e20000100a00 */
[----:B---3--:R-:W-:-:S04]  /*8250*/  IMAD.WIDE R20, R0, 0x4, R24 ;  /* 0x0000000400147825 */ /* 0x008fc800078e0218 */
[C---:B----4-:R-:W-:Y:S01]  /*8260*/  IMAD.WIDE R14, R0.reuse, 0x4, R52 ;  /* 0x00000004000e7825 */ /* 0x050fe200078e0234 */
[----:B------:R3:W-:Y:S03]  /*8270*/  LDGSTS.E [R16], desc[UR8][R20.64], !P6 ;  /* 0x0000000014107fae */ /* 0x0007e6000f121848 */
[C---:B-1----:R-:W-:Y:S01]  /*8280*/  IMAD.WIDE R12, R0.reuse, 0x4, R54 ;  /* 0x00000004000c7825 */ /* 0x042fe200078e0236 */
[----:B------:R3:W-:Y:S03]  /*8290*/  STL.64 [R1+0x2e8], R20 ;  /* 0x0002e81401007387 */ /* 0x0007e60000100a00 */
[----:B------:R-:W-:Y:S01]  /*82a0*/  IMAD.WIDE R10, R0, 0x4, R22 ;  /* 0x00000004000a7825 */ /* 0x000fe200078e0216 */
[----:B------:R1:W-:Y:S03]  /*82b0*/  LDGSTS.E [R16+0x4000], desc[UR8][R14.64], !P6 ;  /* 0x040000000e107fae */ /* 0x0003e6000f121848 */
[----:B------:R-:W-:Y:S01]  /*82c0*/  VIADD R0, R9, 0xffffffd0 ;  /* 0xffffffd009007836 */ /* 0x000fe20000000000 */
[----:B------:R1:W-:Y:S01]  /*82d0*/  STL.64 [R1+0x2e0], R14 ;  /* 0x0002e00e01007387 */ /* 0x0003e20000100a00 */
[----:B------:R-:W4:Y:S03]  /*82e0*/  LDC R9, c[0x0][0x230] ;  /* 0x00008c00ff097b82 */ /* 0x000f260000000800 */
[----:B------:R2:W-:Y:S01]  /*82f0*/  LDGSTS.E [R16+0x8000], desc[UR8][R12.64], !P6 ;  /* 0x080000000c107fae */ /* 0x0005e2000f121848 */
[----:B---3--:R-:W-:-:S03]  /*8300*/  IMAD.WIDE R20, R3, 0x4, R24 ;  /* 0x0000000403147825 */ /* 0x008fc600078e0218 */
[----:B------:R2:W-:Y:S04]  /*8310*/  STL.64 [R1+0x2d8], R12 ;  /* 0x0002d80c01007387 */ /* 0x0005e80000100a00 */
[----:B------:R3:W-:Y:S01]  /*8320*/  LDGSTS.E [R16+0xc000], desc[UR8][R10.64], !P6 ;  /* 0x0c0000000a107fae */ /* 0x0007e2000f121848 */
[----:B------:R-:W-:Y:S01]  /*8330*/  ISETP.GE.U32.AND P6, PT, R0, 0x7fffff51, PT ;  /* 0x7fffff510000780c */ /* 0x000fe20003fc6070 */
[----:B-1----:R-:W-:Y:S02]  /*8340*/  IMAD.WIDE R14, R3, 0x4, R52 ;  /* 0x00000004030e7825 */ /* 0x002fe400078e0234 */
[----:B------:R3:W-:Y:S02]  /*8350*/  STL.64 [R1+0x2d0], R10 ;  /* 0x0002d00a01007387 */ /* 0x0007e40000100a00 */
[----:B------:R-:W-:-:S02]  /*8360*/  IMAD R0, R2, 0xe, RZ ;  /* 0x0000000e02007824 */ /* 0x000fc400078e02ff */
[C---:B--2---:R-:W-:Y:S01]  /*8370*/  IMAD.WIDE R12, R3.reuse, 0x4, R54 ;  /* 0x00000004030c7825 */ /* 0x044fe200078e0236 */
[----:B------:R1:W-:Y:S04]  /*8380*/  STL.64 [R1+0x2c8], R20 ;  /* 0x0002c81401007387 */ /* 0x0003e80000100a00 */
[----:B------:R1:W-:Y:S01]  /*8390*/  LDGSTS.E [R16+0x4], desc[UR8][R20.64], !P2 ;  /* 0x0000400014107fae */ /* 0x0003e2000d121848 */
[----:B---3--:R-:W-:-:S03]  /*83a0*/  IMAD.WIDE R10, R3, 0x4, R22 ;  /* 0x00000004030a7825 */ /* 0x008fc600078e0216 */
        /* <DEDUP_REMOVED lines=10> */
[----:B------:R-:W-:Y:S01]  /*8450*/  ISETP.GE.U32.AND P2, PT, R3, 0x7fffff34, PT ;  /* 0x7fffff340300780c */ /* 0x000fe20003f46070 */
[----:B------:R-:W-:Y:S02]  /*8460*/  IMAD R3, R2, 0xf, RZ ;  /* 0x0000000f02037824 */ /* 0x000fe400078e02ff */
[C---:B-1----:R-:W-:Y:S01]  /*8470*/  IMAD.WIDE R12, R0.reuse, 0x4, R54 ;  /* 0x00000004000c7825 */ /* 0x042fe200078e0236 */
[----:B------:R1:W-:Y:S04]  /*8480*/  STL.64 [R1+0x2a8], R20 ;  /* 0x0002a81401007387 */ /* 0x0003e80000100a00 */
[----:B------:R1:W-:Y:S01]  /*8490*/  LDGSTS.E [R16+0x8], desc[UR8][R20.64], !P1 ;  /* 0x0000800014107fae */ /* 0x0003e2000c921848 */
[----:B--2---:R-:W-:Y:S01]  /*84a0*/  IMAD.WIDE R10, R0, 0x4, R22 ;  /* 0x00000004000a7825 */ /* 0x004fe200078e0216 */
[----:B------:R-:W-:-:S02]  /*84b0*/  IADD3 R0, R5, -0x4e, RZ ;  /* 0xffffffb205007810 */ /* 0x000fc40007ffe0ff */
[----:B------:R2:W-:Y:S01]  /*84c0*/  STL.64 [R1+0x2a0], R14 ;  /* 0x0002a00e01007387 */ /* 0x0005e20000100a00 */
[----:B------:R-:W3:Y:S03]  /*84d0*/  LDC R5, c[0x0][0x230] ;  /* 0x00008c00ff057b82 */ /* 0x000ee60000000800 */
[----:B------:R2:W-:Y:S01]  /*84e0*/  LDGSTS.E [R16+0x4008], desc[UR8][R14.64], !P1 ;  /* 0x040080000e107fae */ /* 0x0005e2000c921848 */
[----:B-1----:R-:W-:-:S03]  /*84f0*/  IMAD.WIDE R20, R3, 0x4, R24 ;  /* 0x0000000403147825 */ /* 0x002fc600078e0218 */
[----:B------:R1:W-:Y:S04]  /*8500*/  STL.64 [R1+0x298], R12 ;  /* 0x0002980c01007387 */ /* 0x0003e80000100a00 */
[----:B------:R1:W-:Y:S04]  /*8510*/  LDGSTS.E [R16+0x8008], desc[UR8][R12.64], !P1 ;  /* 0x080080000c107fae */ /* 0x0003e8000c921848 */
[----:B------:R4:W-:Y:S01]  /*8520*/  STL.64 [R1+0x290], R10 ;  /* 0x0002900a01007387 */ /* 0x0009e20000100a00 */
[----:B--2---:R-:W-:-:S03]  /*8530*/  IMAD.WIDE R14, R3, 0x4, R52 ;  /* 0x00000004030e7825 */ /* 0x004fc600078e0234 */
[----:B------:R4:W-:Y:S01]  /*8540*/  LDGSTS.E [R16+0xc008], desc[UR8][R10.64], !P1 ;  /* 0x0c0080000a107fae */ /* 0x0009e2000c921848 */
[----:B------:R-:W-:Y:S01]  /*8550*/  ISETP.GE.U32.AND P1, PT, R0, 0x7fffff33, PT ;  /* 0x7fffff330000780c */ /* 0x000fe20003f26070 */
[----:B------:R-:W-:Y:S02]  /*8560*/  IMAD R0, R2, 0x2c, RZ ;  /* 0x0000002c02007824 */ /* 0x000fe400078e02ff */
[C---:B-1----:R-:W-:Y:S01]  /*8570*/  IMAD.WIDE R12, R3.reuse, 0x4, R54 ;  /* 0x00000004030c7825 */ /* 0x042fe200078e0236 */
[----:B------:R1:W-:Y:S04]  /*8580*/  LDGSTS.E [R16+0xc], desc[UR8][R20.64], !P3 ;  /* 0x0000c00014107fae */ /* 0x0003e8000d921848 */
[----:B------:R1:W-:Y:S01]  /*8590*/  STL.64 [R1+0x288], R20 ;  /* 0x0002881401007387 */ /* 0x0003e20000100a00 */
[----:B----4-:R-:W-:-:S03]  /*85a0*/  IMAD.WIDE R10, R3, 0x4, R22 ;  /* 0x00000004030a7825 */ /* 0x010fc600078e0216 */
[----:B------:R2:W-:Y:S01]  /*85b0*/  LDGSTS.E [R16+0x400c], desc[UR8][R14.64], !P3 ;  /* 0x0400c0000e107fae */ /* 0x0005e2000d921848 */
[----:B------:R-:W-:-:S03]  /*85c0*/  VIADD R3, R9, 0xffffffb1 ;  /* 0xffffffb109037836 */ /* 0x000fc60000000000 */
[----:B------:R2:W-:Y:S01]  /*85d0*/  STL.64 [R1+0x280], R14 ;  /* 0x0002800e01007387 */ /* 0x0005e20000100a00 */
[----:B------:R-:W4:Y:S03]  /*85e0*/  LDC R9, c[0x0][0x230] ;  /* 0x00008c00ff097b82 */ /* 0x000f260000000800 */
[----:B------:R3:W-:Y:S01]  /*85f0*/  LDGSTS.E [R16+0x800c], desc[UR8][R12.64], !P3 ;  /* 0x0800c0000c107fae */ /* 0x0007e2000d921848 */
[----:B-1----:R-:W-:-:S03]  /*8600*/  IMAD.WIDE R20, R0, 0x4, R24 ;  /* 0x0000000400147825 */ /* 0x002fc600078e0218 */
[----:B------:R3:W-:Y:S04]  /*8610*/  STL.64 [R1+0x278], R12 ;  /* 0x0002780c01007387 */ /* 0x0007e80000100a00 */
[----:B------:R1:W-:Y:S01]  /*8620*/  LDGSTS.E [R16+0xc00c], desc[UR8][R10.64], !P3 ;  /* 0x0c00c0000a107fae */ /* 0x0003e2000d921848 */
[----:B--2---:R-:W-:Y:S01]  /*8630*/  IMAD.WIDE R14, R0, 0x4, R52 ;  /* 0x00000004000e7825 */ /* 0x004fe200078e0234 */
[----:B------:R-:W-:Y:S02]  /*8640*/  ISETP.GE.U32.AND P3, PT, R3, 0x7fffff32, PT ;  /* 0x7fffff320300780c */ /* 0x000fe40003f66070 */
[----:B------:R1:W-:Y:S01]  /*8650*/  STL.64 [R1+0x270], R10 ;  /* 0x0002700a01007387 */ /* 0x0003e20000100a00 */
[----:B------:R-:W-:Y:S02]  /*8660*/  IMAD R3, R2, 0x2d, RZ ;  /* 0x0000002d02037824 */ /* 0x000fe400078e02ff */
[C---:B---3--:R-:W-:Y:S01]  /*8670*/  IMAD.WIDE R12, R0.reuse, 0x4, R54 ;  /* 0x00000004000c7825 */ /* 0x048fe200078e0236 */
[----:B------:R2:W-:Y:S04]  /*8680*/  LDGSTS.E [R16+0x10000], desc[UR8][R20.64], !P0 ;  /* 0x1000000014107fae */ /* 0x0005e8000c121848 */
[----:B------:R2:W-:Y:S01]  /*8690*/  STL.64 [R1+0xe8], R20 ;  /* 0x0000e81401007387 */ /* 0x0005e20000100a00 */
[----:B-1----:R-:W-:-:S03]  /*86a0*/  IMAD.WIDE R10, R0, 0x4, R22 ;  /* 0x00000004000a7825 */ /* 0x002fc600078e0216 */
[----:B------:R1:W-:Y:S01]  /*86b0*/  LDGSTS.E [R16+0x14000], desc[UR8][R14.64], !P0 ;  /* 0x140000000e107fae */ /* 0x0003e2000c121848 */
[----:B------:R-:W-:-:S03]  /*86c0*/  VIADD R0, R4, 0xffffffb0 ;  /* 0xffffffb004007836 */ /* 0x000fc60000000000 */
[----:B------:R1:W-:Y:S01]  /*86d0*/  STL.64 [R1+0xe0], R14 ;  /* 0x0000e00e01007387 */ /* 0x0003e20000100a00 */
[----:B------:R-:W3:Y:S03]  /*86e0*/  LDC R4, c[0x0][0x230] ;  /* 0x00008c00ff047b82 */ /* 0x000ee60000000800 */
[----:B------:R4:W-:Y:S01]  /*86f0*/  LDGSTS.E [R16+0x18000], desc[UR8][R12.64], !P0 ;  /* 0x180000000c107fae */ /* 0x0009e2000c121848 */
[----:B--2---:R-:W-:-:S03]  /*8700*/  IMAD.WIDE R20, R3, 0x4, R24 ;  /* 0x0000000403147825 */ /* 0x004fc600078e0218 */
[----:B------:R4:W-:Y:S04]  /*8710*/  STL.64 [R1+0xd8], R12 ;  /* 0x0000d80c01007387 */ /* 0x0009e80000100a00 */
[----:B------:R2:W-:Y:S01]  /*8720*/  LDGSTS.E [R16+0x1c000], desc[UR8][R10.64], !P0 ;  /* 0x1c0000000a107fae */ /* 0x0005e2000c121848 */
[C---:B-1----:R-:W-:Y:S01]  /*8730*/  IMAD.WIDE R14, R3.reuse, 0x4, R52 ;  /* 0x00000004030e7825 */ /* 0x042fe200078e0234 */
[----:B------:R-:W-:Y:S02]  /*8740*/  ISETP.GE.U32.AND P0, PT, R0, 0x7fffff31, PT ;  /* 0x7fffff310000780c */ /* 0x000fe40003f06070 */
[----:B------:R2:W-:Y:S01]  /*8750*/  STL.64 [R1+0xd0], R10 ;  /* 0x0000d00a01007387 */ /* 0x0005e20000100a00 */
[----:B------:R-:W-:Y:S02]  /*8760*/  IMAD R0, R2, 0x2e, RZ ;  /* 0x0000002e02007824 */ /* 0x000fe400078e02ff */
[C---:B----4-:R-:W-:Y:S01]  /*8770*/  IMAD.WIDE R12, R3.reuse, 0x4, R54 ;  /* 0x00000004030c7825 */ /* 0x050fe200078e0236 */
[----:B------:R1:W-:Y:S04]  /*8780*/  STL.64 [R1+0xc8], R20 ;  /* 0x0000c81401007387 */ /* 0x0003e80000100a00 */
[----:B------:R1:W-:Y:S01]  /*8790*/  LDGSTS.E [R16+0x10004], desc[UR8][R20.64], !P4 ;  /* 0x1000400014107fae */ /* 0x0003e2000e121848 */
[----:B--2---:R-:W-:Y:S01]  /*87a0*/  IMAD.WIDE R10, R3, 0x4, R22 ;  /* 0x00000004030a7825 */ /* 0x004fe200078e0216 */
[----:B------:R-:W-:-:S02]  /*87b0*/  IADD3 R3, R5, -0x6d, RZ ;  /* 0xffffff9305037810 */ /* 0x000fc40007ffe0ff */
[----:B------:R2:W-:Y:S01]  /*87c0*/  STL.64 [R1+0xc0], R14 ;  /* 0x0000c00e01007387 */ /* 0x0005e20000100a00 */
[----:B------:R-:W4:Y:S03]  /*87d0*/  LDC R5, c[0x0][0x230] ;  /* 0x00008c00ff057b82 */ /* 0x000f260000000800 */
        /* <DEDUP_REMOVED lines=10> */
[----:B------:R1:W-:Y:S04]  /*8880*/  STL.64 [R1+0xa8], R20 ;  /* 0x0000a81401007387 */ /* 0x0003e80000100a00 */
[----:B------:R1:W-:Y:S01]  /*8890*/  LDGSTS.E [R16+0x10008], desc[UR8][R20.64], !P5 ;  /* 0x1000800014107fae */ /* 0x0003e2000e921848 */
[----:B---3--:R-:W-:-:S03]  /*88a0*/  IMAD.WIDE R10, R0, 0x4, R22 ;  /* 0x00000004000a7825 */ /* 0x008fc600078e0216 */
[----:B------:R2:W-:Y:S01]  /*88b0*/  STL.64 [R1+0xa0], R14 ;  /* 0x0000a00e01007387 */ /* 0x0005e20000100a00 */
[----:B------:R-:W-:-:S03]  /*88c0*/  VIADD R0, R9, 0xffffff92 ;  /* 0xffffff9209007836 */ /* 0x000fc60000000000 */
[----:B------:R2:W-:Y:S01]  /*88d0*/  LDGSTS.E [R16+0x14008], desc[UR8][R14.64], !P5 ;  /* 0x140080000e107fae */ /* 0x0005e2000e921848 */
[----:B------:R-:W3:Y:S03]  /*88e0*/  LDC R9, c[0x0][0x230] ;  /* 0x00008c00ff097b82 */ /* 0x000ee60000000800 */
[----:B------:R4:W-:Y:S01]  /*88f0*/  STL.64 [R1+0x98], R12 ;  /* 0x0000980c01007387 */ /* 0x0009e20000100a00 */
[----:B-1----:R-:W-:-:S03]  /*8900*/  IMAD.WIDE R20, R3, 0x4, R24 ;  /* 0x0000000403147825 */ /* 0x002fc600078e0218 */
[----:B------:R4:W-:Y:S04]  /*8910*/  LDGSTS.E [R16+0x18008], desc[UR8][R12.64], !P5 ;  /* 0x180080000c107fae */ /* 0x0009e8000e921848 */
[----:B------:R1:W-:Y:S01]  /*8920*/  STL.64 [R1+0x90], R10 ;  /* 0x0000900a01007387 */ /* 0x0003e20000100a00 */
[----:B--2---:R-:W-:-:S03]  /*8930*/  IMAD.WIDE R14, R3, 0x4, R52 ;  /* 0x00000004030e7825 */ /* 0x004fc600078e0234 */
[----:B------:R1:W-:Y:S01]  /*8940*/  LDGSTS.E [R16+0x1c008], desc[UR8][R10.64], !P5 ;  /* 0x1c0080000a107fae */ /* 0x0003e2000e921848 */
[----:B------:R-:W-:Y:S01]  /*8950*/  ISETP.GE.U32.AND P5, PT, R0, 0x7fffff13, PT ;  /* 0x7fffff130000780c */ /* 0x000fe20003fa6070 */
[----:B------:R-:W-:Y:S02]  /*8960*/  VIADD R0, R4, 0xffffff91 ;  /* 0xffffff9104007836 */ /* 0x000fe40000000000 */
[C---:B----4-:R-:W-:Y:S01]  /*8970*/  IMAD.WIDE R12, R3.reuse, 0x4, R54 ;  /* 0x00000004030c7825 */ /* 0x050fe200078e0236 */
[----:B------:R-:W-:Y:S01]  /*8980*/  LDGSTS.E [R16+0x1000c], desc[UR8][R20.64], !P6 ;  /* 0x1000c00014107fae */ /* 0x000fe2000f121848 */
[----:B------:R-:W2:Y:S03]  /*8990*/  LDC R4, c[0x0][0x230] ;  /* 0x00008c00ff047b82 */ /* 0x000ea60000000800 */
[----:B------:R4:W-:Y:S01]  /*89a0*/  LDGSTS.E [R16+0x1400c], desc[UR8][R14.64], !P6 ;  /* 0x1400c0000e107fae */ /* 0x0009e2000f121848 */
[----:B-1----:R-:W-:-:S03]  /*89b0*/  IMAD.WIDE R10, R3, 0x4, R22 ;  /* 0x00000004030a7825 */ /* 0x002fc600078e0216 */
[----:B------:R1:W-:Y:S01]  /*89c0*/  LDGSTS.E [R16+0x1800c], desc[UR8][R12.64], !P6 ;  /* 0x1800c0000c107fae */ /* 0x0003e2000f121848 */
[----:B------:R-:W2:Y:S03]  /*89d0*/  LDC R3, c[0x0][0x230] ;  /* 0x00008c00ff037b82 */ /* 0x000ea60000000800 */
[----:B------:R-:W-:Y:S04]  /*89e0*/  STL.64 [R1+0x88], R20 ;  /* 0x0000881401007387 */ /* 0x000fe80000100a00 */
[----:B------:R3:W-:Y:S01]  /*89f0*/  LDGSTS.E [R16+0x1c00c], desc[UR8][R10.64], !P6 ;  /* 0x1c00c0000a107fae */ /* 0x0007e2000f121848 */
[----:B------:R-:W-:Y:S01]  /*8a00*/  ISETP.GE.U32.AND P6, PT, R0, 0x7fffff12, PT ;  /* 0x7fffff120000780c */ /* 0x000fe20003fc6070 */
[----:B------:R-:W-:-:S02]  /*8a10*/  VIADD R0, R5, 0xffffff90 ;  /* 0xffffff9005007836 */ /* 0x000fc40000000000 */
[----:B------:R4:W-:Y:S01]  /*8a20*/  STL.64 [R1+0x80], R14 ;  /* 0x0000800e01007387 */ /* 0x0009e20000100a00 */
[----:B------:R-:W2:Y:S03]  /*8a30*/  LDC R5, c[0x0][0x230] ;  /* 0x00008c00ff057b82 */ /* 0x000ea60000000800 */
[----:B------:R1:W-:Y:S04]  /*8a40*/  STL.64 [R1+0x78], R12 ;  /* 0x0000780c01007387 */ /* 0x0003e80000100a00 */
[----:B------:R3:W-:Y:S04]  /*8a50*/  STL.64 [R1+0x70], R10 ;  /* 0x0000700a01007387 */ /* 0x0007e80000100a00 */
[----:B------:R-:W-:Y:S01]  /*8a60*/  LDGSTS.E [R16+0x20000], desc[UR8][R172.64], !P2 ;  /* 0x20000000ac107fae */ /* 0x000fe2000d121848 */
[----:B----4-:R-:W-:-:S02]  /*8a70*/  LOP3.LUT R15, R6, 0x40, RZ, 0x3c, !PT ;  /* 0x00000040060f7812 */ /* 0x010fc400078e3cff */
[----:B------:R-:W-:Y:S01]  /*8a80*/  LOP3.LUT R14, R6, 0x50, RZ, 0x3c, !PT ;  /* 0x00000050060e7812 */ /* 0x000fe200078e3cff */
[----:B------:R-:W-:Y:S01]  /*8a90*/  LDGSTS.E [R16+0x24000], desc[UR8][R174.64], !P2 ;  /* 0x24000000ae107fae */ /* 0x000fe2000d121848 */
[----:B-1----:R-:W-:Y:S01]  /*8aa0*/  MOV R12, R194 ;  /* 0x000000c2000c7202 */ /* 0x002fe20000000f00 */
[----:B------:R-:W-:Y:S01]  /*8ab0*/  IMAD R194, R2, 0x4e, RZ ;  /* 0x0000004e02c27824 */ /* 0x000fe200078e02ff */
[----:B------:R-:W-:Y:S01]  /*8ac0*/  IADD3 R14, R14, UR10, RZ ;  /* 0x0000000a0e0e7c10 */ /* 0x000fe2000fffe0ff */
[----:B---3--:R-:W-:Y:S01]  /*8ad0*/  IMAD.MOV.U32 R11, RZ, RZ, R183 ;  /* 0x000000ffff0b7224 */ /* 0x008fe200078e00b7 */
[----:B------:R-:W-:Y:S01]  /*8ae0*/  MOV R10, R182 ;  /* 0x000000b6000a7202 */ /* 0x000fe20000000f00 */
[----:B------:R-:W-:Y:S01]  /*8af0*/  LDGSTS.E [R16+0x28000], desc[UR8][R176.64], !P2 ;  /* 0x28000000b0107fae */ /* 0x000fe2000d121848 */
[----:B------:R-:W-:Y:S02]  /*8b00*/  IMAD.WIDE R182, R186, 0x4, R52 ;  /* 0x00000004bab67825 */ /* 0x000fe400078e0234 */
[----:B------:R-:W-:Y:S01]  /*8b10*/  MOV R37, R11 ;  /* 0x0000000b00257202 */ /* 0x000fe20000000f00 */
[----:B------:R-:W-:Y:S01]  /*8b20*/  LDGSTS.E [R16+0x2c000], desc[UR8][R178.64], !P2 ;  /* 0x2c000000b2107fae */ /* 0x000fe2000d121848 */
[----:B------:R-:W-:Y:S01]  /*8b30*/  ISETP.GE.U32.AND P2, PT, R0, 0x7fffff11, PT ;  /* 0x7fffff110000780c */ /* 0x000fe20003f46070 */
[----:B------:R-:W-:Y:S01]  /*8b40*/  IMAD.WIDE R186, R186, 0x4, R22 ;  /* 0x00000004baba7825 */ /* 0x000fe200078e0216 */
[----:B------:R-:W1:Y:S01]  /*8b50*/  LDC R11, c[0x0][0x230] ;  /* 0x00008c00ff0b7b82 */ /* 0x000e620000000800 */
[----:B------:R-:W-:Y:S02]  /*8b60*/  LDGSTS.E [R16+0x20004], desc[UR8][R180.64], !P1 ;  /* 0x20004000b4107fae */ /* 0x000fe4000c921848 */
[----:B------:R-:W-:-:S02]  /*8b70*/  VIADD R0, R9, 0xffffffef ;  /* 0xffffffef09007836 */ /* 0x000fc40000000000 */
[----:B------:R-:W-:Y:S01]  /*8b80*/  LDGSTS.E [R16+0x24004], desc[UR8][R182.64], !P1 ;  /* 0x24004000b6107fae */ /* 0x000fe2000c921848 */
[C---:B------:R-:W-:Y:S02]  /*8b90*/  IMAD.WIDE R188, R194.reuse, 0x4, R24 ;  /* 0x00000004c2bc7825 */ /* 0x040fe400078e0218 */
[----:B------:R-:W3:Y:S01]  /*8ba0*/  LDC R9, c[0x0][0x230] ;  /* 0x00008c00ff097b82 */ /* 0x000ee20000000800 */
[----:B------:R-:W-:Y:S01]  /*8bb0*/  LDGSTS.E [R16+0x28004], desc[UR8][R184.64], !P1 ;  /* 0x28004000b8107fae */ /* 0x000fe2000c921848 */
[----:B------:R-:W-:-:S03]  /*8bc0*/  IMAD.WIDE R190, R194, 0x4, R52 ;  /* 0x00000004c2be7825 */ /* 0x000fc600078e0234 */
[----:B------:R-:W-:Y:S01]  /*8bd0*/  LDGSTS.E [R16+0x2c004], desc[UR8][R186.64], !P1 ;  /* 0x2c004000ba107fae */ /* 0x000fe2000c921848 */
[----:B------:R-:W-:Y:S01]  /*8be0*/  ISETP.GE.U32.AND P1, PT, R0, 0x7fffff70, PT ;  /* 0x7fffff700000780c */ /* 0x000fe20003f26070 */
[----:B------:R-:W-:Y:S01]  /*8bf0*/  IMAD.MOV.U32 R13, RZ, RZ, R195 ;  /* 0x000000ffff0d7224 */ /* 0x000fe200078e00c3 */
[----:B--2---:R-:W-:Y:S01]  /*8c00*/  IADD3 R0, R3, -0x12, RZ ;  /* 0xffffffee03007810 */ /* 0x004fe20007ffe0ff */
[C---:B------:R-:W-:Y:S01]  /*8c10*/  IMAD.WIDE R192, R194.reuse, 0x4, R54 ;  /* 0x00000004c2c07825 */ /* 0x040fe200078e0236 */
[----:B------:R-:W2:Y:S01]  /*8c20*/  LDC R3, c[0x0][0x230] ;  /* 0x00008c00ff037b82 */ /* 0x000ea20000000800 */
[----:B------:R-:W-:Y:S02]  /*8c30*/  LDGSTS.E [R16+0x20008], desc[UR8][R188.64], !P3 ;  /* 0x20008000bc107fae */ /* 0x000fe4000d921848 */
[----:B------:R-:W-:Y:S02]  /*8c40*/  IMAD.WIDE R194, R194, 0x4, R22 ;  /* 0x00000004c2c27825 */ /* 0x000fe400078e0216 */
[----:B------:R-:W-:Y:S02]  /*8c50*/  LDGSTS.E [R16+0x24008], desc[UR8][R190.64], !P3 ;  /* 0x24008000be107fae */ /* 0x000fe4000d921848 */
[----:B------:R-:W-:-:S02]  /*8c60*/  VIADD R15, R15, UR10 ;  /* 0x0000000a0f0f7c36 */ /* 0x000fc40008000000 */
[----:B------:R-:W-:Y:S01]  /*8c70*/  LDGSTS.E [R16+0x28008], desc[UR8][R192.64], !P3 ;  /* 0x28008000c0107fae */ /* 0x000fe2000d921848 */
[----:B------:R-:W-:Y:S02]  /*8c80*/  IMAD.MOV.U32 R34, RZ, RZ, R12 ;  /* 0x000000ffff227224 */ /* 0x000fe400078e000c */
[----:B------:R-:W-:Y:S01]  /*8c90*/  IMAD.MOV.U32 R35, RZ, RZ, R13 ;  /* 0x000000ffff237224 */ /* 0x000fe200078e000d */
[----:B------:R-:W-:Y:S01]  /*8ca0*/  LDGSTS.E [R16+0x2c008], desc[UR8][R194.64], !P3 ;  /* 0x2c008000c2107fae */ /* 0x000fe2000d921848 */
[----:B------:R-:W-:Y:S01]  /*8cb0*/  ISETP.GE.U32.AND P3, PT, R0, 0x7fffff6f, PT ;  /* 0x7fffff6f0000780c */ /* 0x000fe20003f66070 */
[----:B------:R-:W-:Y:S02]  /*8cc0*/  VIADD R0, R4, 0xffffffed ;  /* 0xffffffed04007836 */ /* 0x000fe40000000000 */
[----:B------:R-:W-:Y:S01]  /*8cd0*/  LDGSTS.E [R16+0x2000c], desc[UR8][R196.64], !P0 ;  /* 0x2000c000c4107fae */ /* 0x000fe2000c121848 */
[----:B------:R-:W4:Y:S01]  /*8ce0*/  LDC R4, c[0x0][0x230] ;  /* 0x00008c00ff047b82 */ /* 0x000f220000000800 */
[----:B------:R-:W-:-:S02]  /*8cf0*/  IMAD.MOV.U32 R36, RZ, RZ, R10 ;  /* 0x000000ffff247224 */ /* 0x000fc400078e000a */
[----:B------:R-:W-:Y:S01]  /*8d00*/  LDGSTS.E [R16+0x2400c], desc[UR8][R198.64], !P0 ;  /* 0x2400c000c6107fae */ /* 0x000fe2000c121848 */
[----:B-1----:R-:W-:-:S03]  /*8d10*/  VIADD R11, R11, 0x7f ;  /* 0x0000007f0b0b7836 */ /* 0x002fc60000000000 */
[----:B------:R-:W-:Y:S01]  /*8d20*/  LDGSTS.E [R16+0x2800c], desc[UR8][R200.64], !P0 ;  /* 0x2800c000c8107fae */ /* 0x000fe2000c121848 */
[----:B------:R-:W1:Y:S03]  /*8d30*/  LDC R10, c[0x0][0x230] ;  /* 0x00008c00ff0a7b82 */ /* 0x000e660000000800 */
[----:B------:R-:W-:Y:S01]  /*8d40*/  LDGSTS.E [R16+0x2c00c], desc[UR8][R202.64], !P0 ;  /* 0x2c00c000ca107fae */ /* 0x000fe2000c121848 */
[----:B------:R-:W-:Y:S01]  /*8d50*/  ISETP.GE.U32.AND P0, PT, R0, 0x7fffff6e, PT ;  /* 0x7fffff6e0000780c */ /* 0x000fe20003f06070 */
[----:B------:R-:W-:Y:S02]  /*8d60*/  VIADD R0, R5, 0xffffffec ;  /* 0xffffffec05007836 */ /* 0x000fe40000000000 */
[----:B------:R-:W-:Y:S01]  /*8d70*/  LDGSTS.E [R16+0x30000], desc[UR8][R204.64], !P4 ;  /* 0x30000000cc107fae */ /* 0x000fe2000e121848 */
[----:B------:R-:W1:Y:S03]  /*8d80*/  LDC R5, c[0x0][0x230] ;  /* 0x00008c00ff057b82 */ /* 0x000e660000000800 */
[----:B------:R-:W-:Y:S04]  /*8d90*/  LDGSTS.E [R16+0x34000], desc[UR8][R206.64], !P4 ;  /* 0x34000000ce107fae */ /* 0x000fe8000e121848 */
[----:B------:R-:W-:Y:S01]  /*8da0*/  LDGSTS.E [R16+0x38000], desc[UR8][R208.64], !P4 ;  /* 0x38000000d0107fae */ /* 0x000fe2000e121848 */
[----:B----4-:R-:W-:-:S03]  /*8db0*/  IADD3 R4, R4, -0x33, RZ ;  /* 0xffffffcd04047810 */ /* 0x010fc60007ffe0ff */
[----:B------:R-:W-:Y:S01]  /*8dc0*/  LDGSTS.E [R16+0x3c000], desc[UR8][R210.64], !P4 ;  /* 0x3c000000d2107fae */ /* 0x000fe2000e121848 */
[----:B------:R-:W-:Y:S02]  /*8dd0*/  ISETP.GE.U32.AND P4, PT, R0, 0x7fffff6d, PT ;  /* 0x7fffff6d0000780c */ /* 0x000fe40003f86070 */
[----:B--2---:R-:W-:Y:S01]  /*8de0*/  IADD3 R0, R3, -0x31, RZ ;  /* 0xffffffcf03007810 */ /* 0x004fe20007ffe0ff */
[----:B------:R-:W-:Y:S01]  /*8df0*/  LDGSTS.E [R16+0x30004], desc[UR8][R212.64], !P5 ;  /* 0x30004000d4107fae */ /* 0x000fe2000e921848 */
[----:B------:R-:W-:-:S03]  /*8e00*/  IMAD.SHL.U32 R3, R2, 0x10, RZ ;  /* 0x0000001002037824 */ /* 0x000fc600078e00ff */
[----:B------:R-:W-:Y:S01]  /*8e10*/  LDGSTS.E [R16+0x34004], desc[UR8][R214.64], !P5 ;  /* 0x34004000d6107fae */ /* 0x000fe2000e921848 */
[----:B------:R-:W-:-:S03]  /*8e20*/  IMAD.WIDE R38, R3, 0x4, R24 ;  /* 0x0000000403267825 */ /* 0x000fc600078e0218 */
[----:B------:R-:W-:Y:S04]  /*8e30*/  LDGSTS.E [R16+0x38004], desc[UR8][R216.64], !P5 ;  /* 0x38004000d8107fae */ /* 0x000fe8000e921848 */
[----:B------:R-:W-:Y:S01]  /*8e40*/  LDGSTS.E [R16+0x3c004], desc[UR8][R218.64], !P5 ;  /* 0x3c004000da107fae */ /* 0x000fe2000e921848 */
[----:B------:R-:W-:Y:S01]  /*8e50*/  ISETP.GE.U32.AND P5, PT, R0, 0x7fffff50, PT ;  /* 0x7fffff500000780c */ /* 0x000fe20003fa6070 */
[----:B---3--:R-:W-:Y:S02]  /*8e60*/  VIADD R0, R9, 0xffffffce ;  /* 0xffffffce09007836 */ /* 0x008fe40000000000 */
[----:B------:R-:W-:Y:S01]  /*8e70*/  LDGSTS.E [R16+0x30008], desc[UR8][R220.64], !P6 ;  /* 0x30008000dc107fae */ /* 0x000fe2000f121848 */
[----:B------:R-:W2:Y:S03]  /*8e80*/  LDC R9, c[0x0][0x230] ;  /* 0x00008c00ff097b82 */ /* 0x000ea60000000800 */
[----:B------:R-:W-:Y:S04]  /*8e90*/  LDGSTS.E [R16+0x34008], desc[UR8][R222.64], !P6 ;  /* 0x34008000de107fae */ /* 0x000fe8000f121848 */
[----:B------:R-:W-:Y:S04]  /*8ea0*/  LDGSTS.E [R16+0x38008], desc[UR8][R224.64], !P6 ;  /* 0x38008000e0107fae */ /* 0x000fe8000f121848 */
[----:B------:R-:W-:Y:S01]  /*8eb0*/  LDGSTS.E [R16+0x3c008], desc[UR8][R226.64], !P6 ;  /* 0x3c008000e2107fae */ /* 0x000fe2000f121848 */
[----:B------:R-:W-:Y:S01]  /*8ec0*/  ISETP.GE.U32.AND P6, PT, R0, 0x7fffff4f, PT ;  /* 0x7fffff4f0000780c */ /* 0x000fe20003fc6070 */
[----:B------:R-:W-:-:S04]  /*8ed0*/  IMAD R0, R2, 0x6f, RZ ;  /* 0x0000006f02007824 */ /* 0x000fc800078e02ff */
[----:B------:R-:W-:-:S04]  /*8ee0*/  IMAD.WIDE R228, R0, 0x4, R24 ;  /* 0x0000000400e47825 */ /* 0x000fc800078e0218 */
[C---:B------:R-:W-:Y:S01]  /*8ef0*/  IMAD.WIDE R32, R0.reuse, 0x4, R52 ;  /* 0x0000000400207825 */ /* 0x040fe200078e0234 */
[----:B------:R-:W-:Y:S03]  /*8f00*/  LDGSTS.E [R16+0x3000c], desc[UR8][R228.64], !P2 ;  /* 0x3000c000e4107fae */ /* 0x000fe6000d121848 */
[C---:B------:R-:W-:Y:S01]  /*8f10*/  IMAD.WIDE R30, R0.reuse, 0x4, R54 ;  /* 0x00000004001e7825 */ /* 0x040fe200078e0236 */
[----:B------:R3:W-:Y:S03]  /*8f20*/  LDGSTS.E [R16+0x3400c], desc[UR8][R32.64], !P2 ;  /* 0x3400c00020107fae */ /* 0x0007e6000d121848 */
[----:B------:R-:W-:Y:S01]  /*8f30*/  IMAD.WIDE R20, R0, 0x4, R22 ;  /* 0x0000000400147825 */ /* 0x000fe200078e0216 */
[----:B------:R4:W-:Y:S03]  /*8f40*/  LDGSTS.E [R16+0x3800c], desc[UR8][R30.64], !P2 ;  /* 0x3800c0001e107fae */ /* 0x0009e6000d121848 */
[----:B------:R-:W-:Y:S01]  /*8f50*/  IMAD R0, R2, 0x11, RZ ;  /* 0x0000001102007824 */ /* 0x000fe200078e02ff */
[----:B------:R1:W-:Y:S01]  /*8f60*/  LDGSTS.E [R16+0x3c00c], desc[UR8][R20.64], !P2 ;  /* 0x3c00c00014107fae */ /* 0x0003e2000d121848 */
[----:B------:R-:W-:-:S02]  /*8f70*/  ISETP.GE.U32.AND P2, PT, R4, 0x7fffff4e, PT ;  /* 0x7fffff4e0400780c */ /* 0x000fc40003f46070 */
[----:B------:R-:W2:Y:S01]  /*8f80*/  LDC R4, c[0x0][0x230] ;  /* 0x00008c00ff047b82 */ /* 0x000ea20000000800 */
[----:B------:R3:W-:Y:S04]  /*8f90*/  STL.64 [R1+0x460], R32 ;  /* 0x0004602001007387 */ /* 0x0007e80000100a00 */
[----:B------:R4:W-:Y:S04]  /*8fa0*/  STL.64 [R1+0x458], R30 ;  /* 0x0004581e01007387 */ /* 0x0009e80000100a00 */
[----:B------:R1:W-:Y:S01]  /*8fb0*/  STL.64 [R1+0x450], R20 ;  /* 0x0004501401007387 */ /* 0x0003e20000100a00 */
[----:B---3--:R-:W-:-:S03]  /*8fc0*/  IMAD.WIDE R32, R3, 0x4, R52 ;  /* 0x0000000403207825 */ /* 0x008fc600078e0234 */
[----:B------:R3:W-:Y:S01]  /*8fd0*/  STL.64 [R1+0x468], R38 ;  /* 0x0004682601007387 */ /* 0x0007e20000100a00 */
[----:B----4-:R-:W-:-:S03]  /*8fe0*/  IMAD.WIDE R30, R3, 0x4, R54 ;  /* 0x00000004031e7825 */ /* 0x010fc600078e0236 */
[----:B------:R3:W-:Y:S01]  /*8ff0*/  LDGSTS.E [R15], desc[UR8][R38.64], !P1 ;  /* 0x00000000260f7fae */ /* 0x0007e2000c921848 */
        /* <DEDUP_REMOVED lines=14> */
[----:B------:R1:W-:Y:S04]  /*90e0*/  STL.64 [R1+0x488], R38 ;  /* 0x0004882601007387 */ /* 0x0003e80000100a00 */
[----:B------:R1:W-:Y:S01]  /*90f0*/  LDGSTS.E [R15+0x4], desc[UR8][R38.64], !P3 ;  /* 0x00004000260f7fae */ /* 0x0003e2000d921848 */
[----:B---3--:R-:W-:Y:S01]  /*9100*/  IMAD.WIDE R20, R0, 0x4, R22 ;  /* 0x0000000400147825 */ /* 0x008fe200078e0216 */
[----:B------:R-:W-:-:S02]  /*9110*/  IADD3 R0, R9, -0x51, RZ ;  /* 0xffffffaf09007810 */ /* 0x000fc40007ffe0ff */
[----:B------:R2:W-:Y:S01]  /*9120*/  STL.64 [R1+0x498], R32 ;  /* 0x0004982001007387 */ /* 0x0005e20000100a00 */
[----:B------:R-:W3:Y:S03]  /*9130*/  LDC R9, c[0x0][0x230] ;  /* 0x00008c00ff097b82 */ /* 0x000ee60000000800 */
[----:B------:R2:W-:Y:S01]  /*9140*/  LDGSTS.E [R15+0x4004], desc[UR8][R32.64], !P3 ;  /* 0x04004000200f7fae */ /* 0x0005e2000d921848 */
[----:B-1----:R-:W-:-:S03]  /*9150*/  IMAD.WIDE R38, R3, 0x4, R24 ;  /* 0x0000000403267825 */ /* 0x002fc600078e0218 */
        /* <DEDUP_REMOVED lines=10> */
[----:B--2---:R-:W-:-:S03]  /*9200*/  IMAD.WIDE R20, R3, 0x4, R22 ;  /* 0x0000000403147825 */ /* 0x004fc600078e0216 */
        /* <DEDUP_REMOVED lines=11> */
[----:B------:R-:W-:Y:S02]  /*92c0*/  IMAD R3, R2, 0x30, RZ ;  /* 0x0000003002037824 */ /* 0x000fe400078e02ff */
[C---:B----4-:R-:W-:Y:S01]  /*92d0*/  IMAD.WIDE R30, R0.reuse, 0x4, R54 ;  /* 0x00000004001e7825 */ /* 0x050fe200078e0236 */
        /* <DEDUP_REMOVED lines=150> */
[----:B------:R-:W4:Y:S01]  /*9c40*/  LDC R5, c[0x0][0x230] ;  /* 0x00008c00ff057b82 */ /* 0x000f220000000800 */
[C---:B--2---:R-:W-:Y:S02]  /*9c50*/  IMAD.WIDE R38, R0.reuse, 0x4, R24 ;  /* 0x0000000400267825 */ /* 0x044fe400078e0218 */
        /* <DEDUP_REMOVED lines=8> */
[----:B------:R2:W-:Y:S04]  /*9ce0*/  LDGSTS.E [R15+0x30004], desc[UR8][R38.64], !P2 ;  /* 0x30004000260f7fae */ /* 0x0005e8000d121848 */
[----:B------:R2:W-:Y:S01]  /*9cf0*/  LDGSTS.E [R15+0x34004], desc[UR8][R32.64], !P2 ;  /* 0x34004000200f7fae */ /* 0x0005e2000d121848 */
[----:B-1----:R-:W-:Y:S01]  /*9d00*/  IMAD.WIDE R20, R0, 0x4, R22 ;  /* 0x0000000400147825 */ /* 0x002fe200078e0216 */
[----:B---3--:R-:W-:-:S02]  /*9d10*/  IADD3 R0, R9, -0x35, RZ ;  /* 0xffffffcb09007810 */ /* 0x008fc40007ffe0ff */
[----:B------:R2:W-:Y:S01]  /*9d20*/  STL.64 [R1+0x670], R38 ;  /* 0x0006702601007387 */ /* 0x0005e20000100a00 */
[----:B------:R-:W1:Y:S03]  /*9d30*/  LDC R9, c[0x0][0x230] ;  /* 0x00008c00ff097b82 */ /* 0x000e660000000800 */
[----:B------:R3:W-:Y:S04]  /*9d40*/  LDGSTS.E [R15+0x38004], desc[UR8][R30.64], !P2 ;  /* 0x380040001e0f7fae */ /* 0x0007e8000d121848 */
[----:B------:R4:W-:Y:S04]  /*9d50*/  STL.64 [R1+0x680], R32 ;  /* 0x0006802001007387 */ /* 0x0009e80000100a00 */
[----:B------:R3:W-:Y:S01]  /*9d60*/  LDGSTS.E [R15+0x3c004], desc[UR8][R20.64], !P2 ;  /* 0x3c004000140f7fae */ /* 0x0007e2000d121848 */
[----:B--2---:R-:W-:Y:S01]  /*9d70*/  IMAD.WIDE R38, R3, 0x4, R24 ;  /* 0x0000000403267825 */ /* 0x004fe200078e0218 */
[----:B------:R-:W-:-:S02]  /*9d80*/  ISETP.GE.U32.AND P2, PT, R0, 0x7fffff4c, PT ;  /* 0x7fffff4c0000780c */ /* 0x000fc40003f46070 */
[----:B------:R3:W-:Y:S01]  /*9d90*/  STL.64 [R1+0x688], R30 ;  /* 0x0006881e01007387 */ /* 0x0007e20000100a00 */
[----:B------:R-:W-:Y:S02]  /*9da0*/  IMAD R0, R2, 0x73, RZ ;  /* 0x0000007302007824 */ /* 0x000fe400078e02ff */
[C---:B----4-:R-:W-:Y:S01]  /*9db0*/  IMAD.WIDE R32, R3.reuse, 0x4, R52 ;  /* 0x0000000403207825 */ /* 0x050fe200078e0234 */
[----:B------:R2:W-:Y:S04]  /*9dc0*/  STL.64 [R1+0x690], R20 ;  /* 0x0006901401007387 */ /* 0x0005e80000100a00 */
[----:B------:R4:W-:Y:S01]  /*9dd0*/  STL.64 [R1+0x698], R38 ;  /* 0x0006982601007387 */ /* 0x0009e20000100a00 */
[----:B---3--:R-:W-:-:S03]  /*9de0*/  IMAD.WIDE R30, R3, 0x4, R54 ;  /* 0x00000004031e7825 */ /* 0x008fc600078e0236 */
[----:B------:R4:W-:Y:S01]  /*9df0*/  LDGSTS.E [R15+0x30008], desc[UR8][R38.64], !P1 ;  /* 0x30008000260f7fae */ /* 0x0009e2000c921848 */
[----:B--2---:R-:W-:-:S03]  /*9e00*/  IMAD.WIDE R20, R3, 0x4, R22 ;  /* 0x0000000403147825 */ /* 0x004fc600078e0216 */
[----:B------:R2:W-:Y:S01]  /*9e10*/  STL.64 [R1+0x6a8], R32 ;  /* 0x0006a82001007387 */ /* 0x0005e20000100a00 */
[----:B------:R-:W-:-:S03]  /*9e20*/  VIADD R3, R4, 0xffffffca ;  /* 0xffffffca04037836 */ /* 0x000fc60000000000 */
[----:B------:R2:W-:Y:S01]  /*9e30*/  LDGSTS.E [R15+0x34008], desc[UR8][R32.64], !P1 ;  /* 0x34008000200f7fae */ /* 0x0005e2000c921848 */
[----:B------:R-:W3:Y:S01]  /*9e40*/  LDC R4, c[0x0][0x230] ;  /* 0x00008c00ff047b82 */ /* 0x000ee20000000800 */
[C---:B----4-:R-:W-:Y:S02]  /*9e50*/  IMAD.WIDE R38, R0.reuse, 0x4, R24 ;  /* 0x0000000400267825 */ /* 0x050fe400078e0218 */
[----:B------:R4:W-:Y:S04]  /*9e60*/  STL.64 [R1+0x6b0], R30 ;  /* 0x0006b01e01007387 */ /* 0x0009e80000100a00 */
[----:B------:R4:W-:Y:S01]  /*9e70*/  LDGSTS.E [R15+0x38008], desc[UR8][R30.64], !P1 ;  /* 0x380080001e0f7fae */ /* 0x0009e2000c921848 */
[----:B--2---:R-:W-:-:S03]  /*9e80*/  IMAD.WIDE R32, R0, 0x4, R52 ;  /* 0x0000000400207825 */ /* 0x004fc600078e0234 */
[----:B------:R2:W-:Y:S04]  /*9e90*/  STL.64 [R1+0x6b8], R20 ;  /* 0x0006b81401007387 */ /* 0x0005e80000100a00 */
[----:B------:R2:W-:Y:S01]  /*9ea0*/  LDGSTS.E [R15+0x3c008], desc[UR8][R20.64], !P1 ;  /* 0x3c008000140f7fae */ /* 0x0005e2000c921848 */
[----:B------:R-:W-:Y:S01]  /*9eb0*/  ISETP.GE.U32.AND P1, PT, R3, 0x7fffff4b, PT ;  /* 0x7fffff4b0300780c */ /* 0x000fe20003f26070 */
[----:B------:R-:W-:Y:S02]  /*9ec0*/  IMAD R3, R2, 0x15, RZ ;  /* 0x0000001502037824 */ /* 0x000fe400078e02ff */
[C---:B----4-:R-:W-:Y:S01]  /*9ed0*/  IMAD.WIDE R30, R0.reuse, 0x4, R54 ;  /* 0x00000004001e7825 */ /* 0x050fe200078e0236 */
[----:B------:R4:W-:Y:S04]  /*9ee0*/  LDGSTS.E [R15+0x3000c], desc[UR8][R38.64], !P3 ;  /* 0x3000c000260f7fae */ /* 0x0009e8000d921848 */
[----:B------:R1:W-:Y:S01]  /*9ef0*/  LDGSTS.E [R15+0x3400c], desc[UR8][R32.64], !P3 ;  /* 0x3400c000200f7fae */ /* 0x0003e2000d921848 */
[----:B--2---:R-:W-:-:S03]  /*9f00*/  IMAD.WIDE R20, R0, 0x4, R22 ;  /* 0x0000000400147825 */ /* 0x004fc600078e0216 */
[----:B------:R2:W-:Y:S01]  /*9f10*/  LDGSTS.E [R15+0x3800c], desc[UR8][R30.64], !P3 ;  /* 0x3800c0001e0f7fae */ /* 0x0005e2000d921848 */
[----:B------:R-:W-:-:S03]  /*9f20*/  VIADD R0, R5, 0xffffffc9 ;  /* 0xffffffc905007836 */ /* 0x000fc60000000000 */
[----:B------:R3:W-:Y:S01]  /*9f30*/  LDGSTS.E [R15+0x3c00c], desc[UR8][R20.64], !P3 ;  /* 0x3c00c000140f7fae */ /* 0x0007e2000d921848 */
[----:B------:R-:W3:Y:S01]  /*9f40*/  LDC R5, c[0x0][0x230] ;  /* 0x00008c00ff057b82 */ /* 0x000ee20000000800 */
[----:B------:R-:W-:Y:S02]  /*9f50*/  ISETP.GE.U32.AND P3, PT, R0, 0x7fffff4a, PT ;  /* 0x7fffff4a0000780c */ /* 0x000fe40003f66070 */
[----:B------:R4:W-:Y:S01]  /*9f60*/  STL.64 [R1+0x6c0], R38 ;  /* 0x0006c02601007387 */ /* 0x0009e20000100a00 */
[----:B------:R-:W-:-:S03]  /*9f70*/  IMAD R0, R2, 0x14, RZ ;  /* 0x0000001402007824 */ /* 0x000fc600078e02ff */
[----:B------:R1:W-:Y:S04]  /*9f80*/  STL.64 [R1+0x6c8], R32 ;  /* 0x0006c82001007387 */ /* 0x0003e80000100a00 */
[----:B------:R2:W-:Y:S04]  /*9f90*/  STL.64 [R1+0x6d8], R30 ;  /* 0x0006d81e01007387 */ /* 0x0005e80000100a00 */
[----:B------:R3:W-:Y:S01]  /*9fa0*/  STL.64 [R1+0x6e0], R20 ;  /* 0x0006e01401007387 */ /* 0x0007e20000100a00 */
[----:B----4-:R-:W-:-:S04]  /*9fb0*/  IMAD.WIDE R38, R0, 0x4, R24 ;  /* 0x0000000400267825 */ /* 0x010fc800078e0218 */
[C---:B-1----:R-:W-:Y:S01]  /*9fc0*/  IMAD.WIDE R32, R0.reuse, 0x4, R52 ;  /* 0x0000000400207825 */ /* 0x042fe200078e0234 */
[----:B------:R1:W-:Y:S03]  /*9fd0*/  STL.64 [R1+0x6e8], R38 ;  /* 0x0006e82601007387 */ /* 0x0003e60000100a00 */
[C---:B--2---:R-:W-:Y:S01]  /*9fe0*/  IMAD.WIDE R30, R0.reuse, 0x4, R54 ;  /* 0x00000004001e7825 */ /* 0x044fe200078e0236 */
[----:B------:R1:W-:Y:S03]  /*9ff0*/  LDGSTS.E [R14], desc[UR8][R38.64], !P0 ;  /* 0x00000000260e7fae */ /* 0x0003e6000c121848 */
[----:B---3--:R-:W-:Y:S01]  /*a000*/  IMAD.WIDE R20, R0, 0x4, R22 ;  /* 0x0000000400147825 */ /* 0x008fe200078e0216 */
[----:B------:R2:W-:Y:S03]  /*a010*/  STL.64 [R1+0x6f0], R32 ;  /* 0x0006f02001007387 */ /* 0x0005e60000100a00 */
[----:B------:R-:W-:Y:S01]  /*a020*/  VIADD R0, R9, 0xffffffc8 ;  /* 0xffffffc809007836 */ /* 0x000fe20000000000 */
        /* <DEDUP_REMOVED lines=29> */
[----:B-1----:R-:W-:Y:S01]  /*a200*/  IMAD.WIDE R20, R0, 0x4, R22 ;  /* 0x0000000400147825 */ /* 0x002fe200078e0216 */
[----:B------:R-:W-:-:S02]  /*a210*/  IADD3 R0, R5, -0x56, RZ ;  /* 0xffffffaa05007810 */ /* 0x000fc40007ffe0ff */
[----:B------:R1:W-:Y:S01]  /*a220*/  STL.64 [R1+0x740], R32 ;  /* 0x0007402001007387 */ /* 0x0003e20000100a00 */
[----:B------:R-:W4:Y:S03]  /*a230*/  LDC R5, c[0x0][0x230] ;  /* 0x00008c00ff057b82 */ /* 0x000f260000000800 */
[----:B------:R1:W-:Y:S01]  /*a240*/  LDGSTS.E [R14+0x4008], desc[UR8][R32.64], !P5 ;  /* 0x04008000200e7fae */ /* 0x0003e2000e921848 */
[----:B--2---:R-:W-:-:S03]  /*a250*/  IMAD.WIDE R38, R3, 0x4, R24 ;  /* 0x0000000403267825 */ /* 0x004fc600078e0218 */
[----:B------:R2:W-:Y:S04]  /*a260*/  STL.64 [R1+0x748], R30 ;  /* 0x0007481e01007387 */ /* 0x0005e80000100a00 */
        /* <DEDUP_REMOVED lines=152> */
[----:B------:R1:W-:Y:S01]  /*abf0*/  STL.64 [R1+0x918], R38 ;  /* 0x0009182601007387 */ /* 0x0003e20000100a00 */
[----:B---3--:R-:W-:-:S03]  /*ac00*/  IMAD.WIDE R20, R0, 0x4, R22 ;  /* 0x0000000400147825 */ /* 0x008fc600078e0216 */
[----:B------:R2:W-:Y:S01]  /*ac10*/  LDGSTS.E [R14+0x34000], desc[UR8][R32.64], !P1 ;  /* 0x34000000200e7fae */ /* 0x0005e2000c921848 */
[----:B------:R-:W-:-:S03]  /*ac20*/  VIADD R0, R9, 0xffffffe4 ;  /* 0xffffffe409007836 */ /* 0x000fc60000000000 */
[----:B------:R2:W-:Y:S01]  /*ac30*/  STL.64 [R1+0x920], R32 ;  /* 0x0009202001007387 */ /* 0x0005e20000100a00 */
[----:B------:R-:W3:Y:S03]  /*ac40*/  LDC R9, c[0x0][0x230] ;  /* 0x00008c00ff097b82 */ /* 0x000ee60000000800 */
[----:B------:R4:W-:Y:S01]  /*ac50*/  LDGSTS.E [R14+0x38000], desc[UR8][R30.64], !P1 ;  /* 0x380000001e0e7fae */ /* 0x0009e2000c921848 */
[----:B-1----:R-:W-:-:S03]  /*ac60*/  IMAD.WIDE R38, R3, 0x4, R24 ;  /* 0x0000000403267825 */ /* 0x002fc600078e0218 */
[----:B------:R4:W-:Y:S04]  /*ac70*/  STL.64 [R1+0x928], R30 ;  /* 0x0009281e01007387 */ /* 0x0009e80000100a00 */
[----:B------:R1:W-:Y:S01]  /*ac80*/  LDGSTS.E [R14+0x3c000], desc[UR8][R20.64], !P1 ;  /* 0x3c000000140e7fae */ /* 0x0003e2000c921848 */
[C---:B--2---:R-:W-:Y:S01]  /*ac90*/  IMAD.WIDE R32, R3.reuse, 0x4, R52 ;  /* 0x0000000403207825 */ /* 0x044fe200078e0234 */
[----:B------:R-:W-:Y:S02]  /*aca0*/  ISETP.GE.U32.AND P1, PT, R0, 0x7fffff65, PT ;  /* 0x7fffff650000780c */ /* 0x000fe40003f26070 */
[----:B------:R1:W-:Y:S01]  /*acb0*/  STL.64 [R1+0x930], R20 ;  /* 0x0009301401007387 */ /* 0x0003e20000100a00 */
[----:B------:R-:W-:Y:S02]  /*acc0*/  IMAD R0, R2, 0x76, RZ ;  /* 0x0000007602007824 */ /* 0x000fe400078e02ff */
[C---:B----4-:R-:W-:Y:S01]  /*acd0*/  IMAD.WIDE R30, R3.reuse, 0x4, R54 ;  /* 0x00000004031e7825 */ /* 0x050fe200078e0236 */
[----:B------:R2:W-:Y:S04]  /*ace0*/  LDGSTS.E [R14+0x30004], desc[UR8][R38.64], !P3 ;  /* 0x30004000260e7fae */ /* 0x0005e8000d921848 */
[----:B------:R2:W-:Y:S01]  /*acf0*/  STL.64 [R1+0x938], R38 ;  /* 0x0009382601007387 */ /* 0x0005e20000100a00 */
[----:B-1----:R-:W-:-:S03]  /*ad00*/  IMAD.WIDE R20, R3, 0x4, R22 ;  /* 0x0000000403147825 */ /* 0x002fc600078e0216 */
[----:B------:R1:W-:Y:S01]  /*ad10*/  LDGSTS.E [R14+0x34004], desc[UR8][R32.64], !P3 ;  /* 0x34004000200e7fae */ /* 0x0003e2000d921848 */
[----:B------:R-:W-:-:S03]  /*ad20*/  VIADD R3, R4, 0xffffffc7 ;  /* 0xffffffc704037836 */ /* 0x000fc60000000000 */
[----:B------:R1:W-:Y:S01]  /*ad30*/  STL.64 [R1+0x940], R32 ;  /* 0x0009402001007387 */ /* 0x0003e20000100a00 */
[----:B------:R-:W4:Y:S03]  /*ad40*/  LDC R4, c[0x0][0x230] ;  /* 0x00008c00ff047b82 */ /* 0x000f260000000800 */
[----:B------:R3:W-:Y:S01]  /*ad50*/  LDGSTS.E [R14+0x38004], desc[UR8][R30.64], !P3 ;  /* 0x380040001e0e7fae */ /* 0x0007e2000d921848 */
[----:B--2---:R-:W-:-:S03]  /*ad60*/  IMAD.WIDE R38, R0, 0x4, R24 ;  /* 0x0000000400267825 */ /* 0x004fc600078e0218 */
[----:B------:R3:W-:Y:S04]  /*ad70*/  STL.64 [R1+0x950], R30 ;  /* 0x0009501e01007387 */ /* 0x0007e80000100a00 */
[----:B------:R2:W-:Y:S01]  /*ad80*/  LDGSTS.E [R14+0x3c004], desc[UR8][R20.64], !P3 ;  /* 0x3c004000140e7fae */ /* 0x0005e2000d921848 */
[----:B-1----:R-:W-:Y:S01]  /*ad90*/  IMAD.WIDE R32, R0, 0x4, R52 ;  /* 0x0000000400207825 */ /* 0x002fe200078e0234 */
[----:B------:R-:W-:Y:S02]  /*ada0*/  ISETP.GE.U32.AND P3, PT, R3, 0x7fffff48, PT ;  /* 0x7fffff480300780c */ /* 0x000fe40003f66070 */
[----:B------:R2:W-:Y:S01]  /*adb0*/  STL.64 [R1+0x958], R20 ;  /* 0x0009581401007387 */ /* 0x0005e20000100a00 */
[----:B------:R-:W-:Y:S02]  /*adc0*/  IMAD R3, R2, 0x77, RZ ;  /* 0x0000007702037824 */ /* 0x000fe400078e02ff */
[C---:B---3--:R-:W-:Y:S01]  /*add0*/  IMAD.WIDE R30, R0.reuse, 0x4, R54 ;  /* 0x00000004001e7825 */ /* 0x048fe200078e0236 */
[----:B------:R-:W-:Y:S03]  /*ade0*/  STL.64 [R1+0x960], R38 ;  /* 0x0009602601007387 */ /* 0x000fe60000100a00 */
[--C-:B------:R-:W-:Y:S01]  /*adf0*/  IMAD.WIDE R12, R3, 0x4, R22.reuse ;  /* 0x00000004030c7825 */ /* 0x100fe200078e0216 */
[----:B------:R-:W-:Y:S03]  /*ae00*/  LDGSTS.E [R14+0x30008], desc[UR8][R38.64], !P0 ;  /* 0x30008000260e7fae */ /* 0x000fe6000c121848 */
[----:B--2---:R-:W-:Y:S01]  /*ae10*/  IMAD.WIDE R20, R0, 0x4, R22 ;  /* 0x0000000400147825 */ /* 0x004fe200078e0216 */
[----:B------:R1:W-:Y:S01]  /*ae20*/  STL.64 [R1+0x968], R32 ;  /* 0x0009682001007387 */ /* 0x0003e20000100a00 */
[----:B------:R-:W-:-:S02]  /*ae30*/  IADD3 R0, R5, -0x3a, RZ ;  /* 0xffffffc605007810 */ /* 0x000fc40007ffe0ff */
[----:B------:R-:W2:Y:S01]  /*ae40*/  LDC R5, c[0x0][0x230] ;  /* 0x00008c00ff057b82 */ /* 0x000ea20000000800 */
[----:B------:R1:W-:Y:S04]  /*ae50*/  LDGSTS.E [R14+0x34008], desc[UR8][R32.64], !P0 ;  /* 0x34008000200e7fae */ /* 0x0003e8000c121848 */
[----:B------:R3:W-:Y:S04]  /*ae60*/  STL.64 [R1+0x970], R30 ;  /* 0x0009701e01007387 */ /* 0x0007e80000100a00 */
[----:B------:R3:W-:Y:S01]  /*ae70*/  LDGSTS.E [R14+0x38008], desc[UR8][R30.64], !P0 ;  /* 0x380080001e0e7fae */ /* 0x0007e2000c121848 */
[----:B-1----:R-:W-:-:S03]  /*ae80*/  IMAD.WIDE R32, R3, 0x4, R24 ;  /* 0x0000000403207825 */ /* 0x002fc600078e0218 */
[----:B------:R1:W-:Y:S04]  /*ae90*/  STL.64 [R1+0x978], R20 ;  /* 0x0009781401007387 */ /* 0x0003e80000100a00 */
[----:B------:R1:W-:Y:S01]  /*aea0*/  LDGSTS.E [R14+0x3c008], desc[UR8][R20.64], !P0 ;  /* 0x3c008000140e7fae */ /* 0x0003e2000c121848 */
[----:B------:R-:W-:Y:S01]  /*aeb0*/  ISETP.GE.U32.AND P0, PT, R0, 0x7fffff47, PT ;  /* 0x7fffff470000780c */ /* 0x000fe20003f06070 */
[----:B---3--:R-:W-:Y:S01]  /*aec0*/  IMAD.WIDE R30, R3, 0x4, R52 ;  /* 0x00000004031e7825 */ /* 0x008fe200078e0234 */
[----:B------:R-:W-:Y:S01]  /*aed0*/  IADD3 R0, R9, -0x3b, RZ ;  /* 0xffffffc509007810 */ /* 0x000fe20007ffe0ff */
[----:B------:R3:W-:Y:S01]  /*aee0*/  LDGSTS.E [R14+0x3000c], desc[UR8][R32.64], !P4 ;  /* 0x3000c000200e7fae */ /* 0x0007e2000e121848 */
[----:B------:R-:W2:Y:S03]  /*aef0*/  LDC R9, c[0x0][0x230] ;  /* 0x00008c00ff097b82 */ /* 0x000ea60000000800 */
[----:B------:R4:W-:Y:S01]  /*af00*/  LDGSTS.E [R14+0x3400c], desc[UR8][R30.64], !P4 ;  /* 0x3400c0001e0e7fae */ /* 0x0009e2000e121848 */
[----:B-1----:R-:W-:-:S03]  /*af10*/  IMAD.WIDE R20, R3, 0x4, R54 ;  /* 0x0000000403147825 */ /* 0x002fc600078e0236 */
[----:B------:R3:W-:Y:S01]  /*af20*/  STL.64 [R1+0x988], R32 ;  /* 0x0009882001007387 */ /* 0x0007e20000100a00 */
[----:B------:R-:W-:-:S03]  /*af30*/  IMAD R3, R2, 0x19, RZ ;  /* 0x0000001902037824 */ /* 0x000fc600078e02ff */
[----:B------:R1:W-:Y:S04]  /*af40*/  LDGSTS.E [R14+0x3800c], desc[UR8][R20.64], !P4 ;  /* 0x3800c000140e7fae */ /* 0x0003e8000e121848 */
[----:B------:R4:W-:Y:S04]  /*af50*/  STL.64 [R1+0x998], R30 ;  /* 0x0009981e01007387 */ /* 0x0009e80000100a00 */
[----:B------:R1:W-:Y:S01]  /*af60*/  LDGSTS.E [R14+0x3c00c], desc[UR8][R12.64], !P4 ;  /* 0x3c00c0000c0e7fae */ /* 0x0003e2000e121848 */
[----:B------:R-:W-:Y:S01]  /*af70*/  ISETP.GE.U32.AND P4, PT, R0, 0x7fffff46, PT ;  /* 0x7fffff460000780c */ /* 0x000fe20003f86070 */
[----:B------:R-:W-:-:S02]  /*af80*/  IMAD R0, R2, 0x18, RZ ;  /* 0x0000001802007824 */ /* 0x000fc400078e02ff */
[----:B------:R1:W-:Y:S02]  /*af90*/  STL.64 [R1+0x9a0], R20 ;  /* 0x0009a01401007387 */ /* 0x0003e40000100a00 */
[C---:B------:R-:W-:Y:S02]  /*afa0*/  IMAD.WIDE R38, R0.reuse, 0x4, R24 ;  /* 0x0000000400267825 */ /* 0x040fe400078e0218 */
[----:B------:R1:W-:Y:S02]  /*afb0*/  STL.64 [R1+0x9a8], R12 ;  /* 0x0009a80c01007387 */ /* 0x0003e40000100a00 */
[C---:B---3--:R-:W-:Y:S02]  /*afc0*/  IMAD.WIDE R32, R0.reuse, 0x4, R52 ;  /* 0x0000000400207825 */ /* 0x048fe400078e0234 */
[----:B------:R3:W-:Y:S02]  /*afd0*/  STL.64 [R1+0x9b8], R38 ;  /* 0x0009b82601007387 */ /* 0x0007e40000100a00 */
[----:B----4-:R-:W-:-:S02]  /*afe0*/  IMAD.WIDE R30, R0, 0x4, R54 ;  /* 0x00000004001e7825 */ /* 0x010fc400078e0236 */
[----:B------:R4:W-:Y:S02]  /*aff0*/  STL.64 [R1+0x9c0], R32 ;  /* 0x0009c02001007387 */ /* 0x0009e40000100a00 */
[----:B-1----:R-:W-:Y:S01]  /*b000*/  IMAD.WIDE R20, R0, 0x4, R22 ;  /* 0x0000000400147825 */ /* 0x002fe200078e0216 */
[----:B------:R-:W-:Y:S01]  /*b010*/  LOP3.LUT R13, R6, 0x60, RZ, 0x3c, !PT ;  /* 0x00000060060d7812 */ /* 0x000fe200078e3cff */
[----:B------:R1:W-:Y:S02]  /*b020*/  STL.64 [R1+0x9d0], R30 ;  /* 0x0009d01e01007387 */ /* 0x0003e40000100a00 */
[----:B------:R-:W-:Y:S01]  /*b030*/  VIADD R0, R4, 0xffffffc4 ;  /* 0xffffffc404007836 */ /* 0x000fe20000000000 */
[----:B------:R-:W-:Y:S01]  /*b040*/  LOP3.LUT R12, R6, 0x70, RZ, 0x3c, !PT ;  /* 0x00000070060c7812 */ /* 0x000fe200078e3cff */
[----:B------:R-:W2:Y:S01]  /*b050*/  LDC R4, c[0x0][0x230] ;  /* 0x00008c00ff047b82 */ /* 0x000ea20000000800 */
[----:B------:R-:W-:Y:S01]  /*b060*/  VIADD R13, R13, UR10 ;  /* 0x0000000a0d0d7c36 */ /* 0x000fe20008000000 */
[----:B------:R1:W-:Y:S01]  /*b070*/  STL.64 [R1+0x9e0], R20 ;  /* 0x0009e01401007387 */ /* 0x0003e20000100a00 */
[----:B------:R-:W-:-:S03]  /*b080*/  IADD3 R12, R12, UR10, RZ ;  /* 0x0000000a0c0c7c10 */ /* 0x000fc6000fffe0ff */
[----:B------:R3:W-:Y:S04]  /*b090*/  LDGSTS.E [R13], desc[UR8][R38.64], !P5 ;  /* 0x00000000260d7fae */ /* 0x0007e8000e921848 */
[----:B------:R4:W-:Y:S04]  /*b0a0*/  LDGSTS.E [R13+0x4000], desc[UR8][R32.64], !P5 ;  /* 0x04000000200d7fae */ /* 0x0009e8000e921848 */
[----:B------:R1:W-:Y:S04]  /*b0b0*/  LDGSTS.E [R13+0x8000], desc[UR8][R30.64], !P5 ;  /* 0x080000001e0d7fae */ /* 0x0003e8000e921848 */
[----:B------:R1:W-:Y:S01]  /*b0c0*/  LDGSTS.E [R13+0xc000], desc[UR8][R20.64], !P5 ;  /* 0x0c000000140d7fae */ /* 0x0003e2000e921848 */
[----:B---3--:R-:W-:Y:S01]  /*b0d0*/  IMAD.WIDE R38, R3, 0x4, R24 ;  /* 0x0000000403267825 */ /* 0x008fe200078e0218 */
[----:B------:R-:W-:-:S03]  /*b0e0*/  ISETP.GE.U32.AND P5, PT, R0, 0x7fffff45, PT ;  /* 0x7fffff450000780c */ /* 0x000fc60003fa6070 */
[C---:B----4-:R-:W-:Y:S01]  /*b0f0*/  IMAD.WIDE R32, R3.reuse, 0x4, R52 ;  /* 0x0000000403207825 */ /* 0x050fe200078e0234 */
[----:B------:R3:W-:Y:S03]  /*b100*/  STL.64 [R1+0x9e8], R38 ;  /* 0x0009e82601007387 */ /* 0x0007e60000100a00 */
[----:B------:R-:W-:Y:S01]  /*b110*/  IMAD R0, R2, 0x1a, RZ ;  /* 0x0000001a02007824 */ /* 0x000fe200078e02ff */
[----:B------:R3:W-:Y:S01]  /*b120*/  LDGSTS.E [R13+0x4], desc[UR8][R38.64], !P6 ;  /* 0x00004000260d7fae */ /* 0x0007e2000f121848 */
[----:B-1----:R-:W-:-:S03]  /*b130*/  IMAD.WIDE R30, R3, 0x4, R54 ;  /* 0x00000004031e7825 */ /* 0x002fc600078e0236 */
[----:B------:R1:W-:Y:S01]  /*b140*/  STL.64 [R1+0x9f0], R32 ;  /* 0x0009f02001007387 */ /* 0x0003e20000100a00 */
[----:B------:R-:W-:Y:S01]  /*b150*/  IMAD.WIDE R20, R3, 0x4, R22 ;  /* 0x0000000403147825 */ /* 0x000fe200078e0216 */
[----:B--2---:R-:W-:Y:S02]  /*b160*/  IADD3 R3, R5, -0x59, RZ ;  /* 0xffffffa705037810 */ /* 0x004fe40007ffe0ff */
[----:B------:R-:W2:Y:S01]  /*b170*/  LDC R5, c[0x0][0x230] ;  /* 0x00008c00ff057b82 */ /* 0x000ea20000000800 */
        /* <DEDUP_REMOVED lines=37> */
[----:B------:R-:W-:Y:S01]  /*b3d0*/  ISETP.GE.U32.AND P1, PT, R3, 0x7fffff26, PT ;  /* 0x7fffff260300780c */ /* 0x000fe20003f26070 */
[----:B--2---:R-:W-:Y:S02]  /*b3e0*/  IMAD.WIDE R32, R0, 0x4, R52 ;  /* 0x0000000400207825 */ /* 0x004fe400078e0234 */
[----:B------:R1:W-:Y:S02]  /*b3f0*/  STL.64 [R1+0xa48], R20 ;  /* 0x000a481401007387 */ /* 0x0003e40000100a00 */
[----:B------:R-:W-:-:S02]  /*b400*/  IMAD R3, R2, 0x39, RZ ;  /* 0x0000003902037824 */ /* 0x000fc400078e02ff */
[C---:B----4-:R-:W-:Y:S01]  /*b410*/  IMAD.WIDE R30, R0.reuse, 0x4, R54 ;  /* 0x00000004001e7825 */ /* 0x050fe200078e0236 */
[----:B------:R2:W-:Y:S04]  /*b420*/  STL.64 [R1+0xa50], R38 ;  /* 0x000a502601007387 */ /* 0x0005e80000100a00 */
[----:B------:R2:W-:Y:S01]  /*b430*/  LDGSTS.E [R13+0x10000], desc[UR8][R38.64], !P3 ;  /* 0x10000000260d7fae */ /* 0x0005e2000d921848 */
[----:B-1----:R-:W-:Y:S01]  /*b440*/  IMAD.WIDE R20, R0, 0x4, R22 ;  /* 0x0000000400147825 */ /* 0x002fe200078e0216 */
[----:B------:R-:W-:Y:S02]  /*b450*/  IADD3 R0, R5, -0x5c, RZ ;  /* 0xffffffa405007810 */ /* 0x000fe40007ffe0ff */
[----:B------:R1:W-:Y:S01]  /*b460*/  STL.64 [R1+0xa58], R32 ;  /* 0x000a582001007387 */ /* 0x0003e20000100a00 */
[----:B------:R-:W4:Y:S03]  /*b470*/  LDC R5, c[0x0][0x230] ;  /* 0x00008c00ff057b82 */ /* 0x000f260000000800 */
        /* <DEDUP_REMOVED lines=26> */
[----:B------:R1:W-:Y:S04]  /*b620*/  LDGSTS.E [R13+0x10008], desc[UR8][R38.64], !P4 ;  /* 0x10008000260d7fae */ /* 0x0003e8000e121848 */
[----:B------:R1:W-:Y:S01]  /*b630*/  STL.64 [R1+0xa90], R38 ;  /* 0x000a902601007387 */ /* 0x0003e20000100a00 */
[----:B--2---:R-:W-:-:S03]  /*b640*/  IMAD.WIDE R20, R0, 0x4, R22 ;  /* 0x0000000400147825 */ /* 0x004fc600078e0216 */
        /* <DEDUP_REMOVED lines=109> */
[----:B------:R1:W-:Y:S04]  /*bd20*/  LDGSTS.E [R13+0x30004], desc[UR8][R38.64], !P4 ;  /* 0x30004000260d7fae */ /* 0x0003e8000e121848 */
[----:B------:R1:W-:Y:S01]  /*bd30*/  LDGSTS.E [R13+0x34004], desc[UR8][R32.64], !P4 ;  /* 0x34004000200d7fae */ /* 0x0003e2000e121848 */
[----:B--2---:R-:W-:Y:S01]  /*bd40*/  IMAD.WIDE R20, R3, 0x4, R22 ;  /* 0x0000000403147825 */ /* 0x004fe200078e0216 */
[----:B----4-:R-:W-:-:S02]  /*bd50*/  IADD3 R3, R5, -0x3d, RZ ;  /* 0xffffffc305037810 */ /* 0x010fc40007ffe0ff */
[----:B------:R1:W-:Y:S01]  /*bd60*/  STL.64 [R1+0xb98], R38 ;  /* 0x000b982601007387 */ /* 0x0003e20000100a00 */
[----:B------:R-:W2:Y:S03]  /*bd70*/  LDC R5, c[0x0][0x230] ;  /* 0x00008c00ff057b82 */ /* 0x000ea60000000800 */
[----:B------:R4:W-:Y:S04]  /*bd80*/  LDGSTS.E [R13+0x38004], desc[UR8][R30.64], !P4 ;  /* 0x380040001e0d7fae */ /* 0x0009e8000e121848 */
[----:B------:R3:W-:Y:S04]  /*bd90*/  STL.64 [R1+0xba0], R32 ;  /* 0x000ba02001007387 */ /* 0x0007e80000100a00 */
[----:B------:R4:W-:Y:S01]  /*bda0*/  LDGSTS.E [R13+0x3c004], desc[UR8][R20.64], !P4 ;  /* 0x3c004000140d7fae */ /* 0x0009e2000e121848 */
[----:B-1----:R-:W-:Y:S01]  /*bdb0*/  IMAD.WIDE R38, R0, 0x4, R24 ;  /* 0x0000000400267825 */ /* 0x002fe200078e0218 */
[----:B------:R-:W-:-:S02]  /*bdc0*/  ISETP.GE.U32.AND P4, PT, R3, 0x7fffff44, PT ;  /* 0x7fffff440300780c */ /* 0x000fc40003f86070 */
[----:B------:R4:W-:Y:S01]  /*bdd0*/  STL.64 [R1+0xbb8], R30 ;  /* 0x000bb81e01007387 */ /* 0x0009e20000100a00 */
[----:B------:R-:W-:Y:S02]  /*bde0*/  IMAD R3, R2, 0x7b, RZ ;  /* 0x0000007b02037824 */ /* 0x000fe400078e02ff */
[C---:B---3--:R-:W-:Y:S01]  /*bdf0*/  IMAD.WIDE R32, R0.reuse, 0x4, R52 ;  /* 0x0000000400207825 */ /* 0x048fe200078e0234 */
[----:B------:R1:W-:Y:S04]  /*be00*/  STL.64 [R1+0xbc0], R20 ;  /* 0x000bc01401007387 */ /* 0x0003e80000100a00 */
[----:B------:R3:W-:Y:S01]  /*be10*/  STL.64 [R1+0xbc8], R38 ;  /* 0x000bc82601007387 */ /* 0x0007e20000100a00 */
[----:B----4-:R-:W-:-:S03]  /*be20*/  IMAD.WIDE R30, R0, 0x4, R54 ;  /* 0x00000004001e7825 */ /* 0x010fc600078e0236 */
[----:B------:R3:W-:Y:S01]  /*be30*/  LDGSTS.E [R13+0x30008], desc[UR8][R38.64], !P5 ;  /* 0x30008000260d7fae */ /* 0x0007e2000e921848 */
[----:B-1----:R-:W-:-:S03]  /*be40*/  IMAD.WIDE R20, R0, 0x4, R22 ;  /* 0x0000000400147825 */ /* 0x002fc600078e0216 */
[----:B------:R1:W-:Y:S01]  /*be50*/  STL.64 [R1+0xbd8], R32 ;  /* 0x000bd82001007387 */ /* 0x0003e20000100a00 */
[----:B------:R-:W-:-:S03]  /*be60*/  VIADD R0, R9, 0xffffffc2 ;  /* 0xffffffc209007836 */ /* 0x000fc60000000000 */
[----:B------:R1:W-:Y:S01]  /*be70*/  LDGSTS.E [R13+0x34008], desc[UR8][R32.64], !P5 ;  /* 0x34008000200d7fae */ /* 0x0003e2000e921848 */
[----:B------:R-:W4:Y:S01]  /*be80*/  LDC R9, c[0x0][0x230] ;  /* 0x00008c00ff097b82 */ /* 0x000f220000000800 */
[C---:B---3--:R-:W-:Y:S02]  /*be90*/  IMAD.WIDE R38, R3.reuse, 0x4, R24 ;  /* 0x0000000403267825 */ /* 0x048fe400078e0218 */
[----:B------:R3:W-:Y:S04]  /*bea0*/  STL.64 [R1+0xbe8], R30 ;  /* 0x000be81e01007387 */ /* 0x0007e80000100a00 */
[----:B------:R3:W-:Y:S01]  /*beb0*/  LDGSTS.E [R13+0x38008], desc[UR8][R30.64], !P5 ;  /* 0x380080001e0d7fae */ /* 0x0007e2000e921848 */
[----:B-1----:R-:W-:-:S03]  /*bec0*/  IMAD.WIDE R32, R3, 0x4, R52 ;  /* 0x0000000403207825 */ /* 0x002fc600078e0234 */
[----:B------:R1:W-:Y:S04]  /*bed0*/  STL.64 [R1+0xbf0], R20 ;  /* 0x000bf01401007387 */ /* 0x0003e80000100a00 */
[----:B------:R1:W-:Y:S01]  /*bee0*/  LDGSTS.E [R13+0x3c008], desc[UR8][R20.64], !P5 ;  /* 0x3c008000140d7fae */ /* 0x0003e2000e921848 */
[----:B------:R-:W-:Y:S01]  /*bef0*/  ISETP.GE.U32.AND P5, PT, R0, 0x7fffff43, PT ;  /* 0x7fffff430000780c */ /* 0x000fe20003fa6070 */
[----:B------:R-:W-:Y:S02]  /*bf00*/  VIADD R0, R4, 0xffffffc1 ;  /* 0xffffffc104007836 */ /* 0x000fe40000000000 */
[C---:B---3--:R-:W-:Y:S01]  /*bf10*/  IMAD.WIDE R30, R3.reuse, 0x4, R54 ;  /* 0x00000004031e7825 */ /* 0x048fe200078e0236 */
[----:B------:R3:W-:Y:S01]  /*bf20*/  LDGSTS.E [R13+0x3000c], desc[UR8][R38.64], !P6 ;  /* 0x3000c000260d7fae */ /* 0x0007e2000f121848 */
[----:B------:R-:W4:Y:S03]  /*bf30*/  LDC R4, c[0x0][0x230] ;  /* 0x00008c00ff047b82 */ /* 0x000f260000000800 */
[----:B------:R2:W-:Y:S01]  /*bf40*/  LDGSTS.E [R13+0x3400c], desc[UR8][R32.64], !P6 ;  /* 0x3400c000200d7fae */ /* 0x0005e2000f121848 */
[----:B-1----:R-:W-:-:S03]  /*bf50*/  IMAD.WIDE R20, R3, 0x4, R22 ;  /* 0x0000000403147825 */ /* 0x002fc600078e0216 */
[----:B------:R1:W-:Y:S01]  /*bf60*/  LDGSTS.E [R13+0x3800c], desc[UR8][R30.64], !P6 ;  /* 0x3800c0001e0d7fae */ /* 0x0003e2000f121848 */
[----:B------:R-:W-:-:S03]  /*bf70*/  IMAD R3, R2, 0x1d, RZ ;  /* 0x0000001d02037824 */ /* 0x000fc600078e02ff */
[----:B------:R1:W-:Y:S01]  /*bf80*/  LDGSTS.E [R13+0x3c00c], desc[UR8][R20.64], !P6 ;  /* 0x3c00c000140d7fae */ /* 0x0003e2000f121848 */
[----:B------:R-:W-:Y:S01]  /*bf90*/  ISETP.GE.U32.AND P6, PT, R0, 0x7fffff42, PT ;  /* 0x7fffff420000780c */ /* 0x000fe20003fc6070 */
[----:B------:R-:W-:Y:S02]  /*bfa0*/  IMAD R0, R2, 0x1c, RZ ;  /* 0x0000001c02007824 */ /* 0x000fe400078e02ff */
[----:B------:R3:W-:Y:S04]  /*bfb0*/  STL.64 [R1+0xc18], R38 ;  /* 0x000c182601007387 */ /* 0x0007e80000100a00 */
[----:B------:R2:W-:Y:S04]  /*bfc0*/  STL.64 [R1+0xc38], R32 ;  /* 0x000c382001007387 */ /* 0x0005e80000100a00 */
[----:B------:R1:W-:Y:S01]  /*bfd0*/  STL.64 [R1+0xc60], R30 ;  /* 0x000c601e01007387 */ /* 0x0003e20000100a00 */
[----:B---3--:R-:W-:-:S03]  /*bfe0*/  IMAD.WIDE R38, R0, 0x4, R24 ;  /* 0x0000000400267825 */ /* 0x008fc600078e0218 */
[----:B------:R3:W-:Y:S01]  /*bff0*/  STL.64 [R1+0xc88], R20 ;  /* 0x000c881401007387 */ /* 0x0007e20000100a00 */
[----:B--2---:R-:W-:-:S03]  /*c000*/  IMAD.WIDE R32, R0, 0x4, R52 ;  /* 0x0000000400207825 */ /* 0x004fc600078e0234 */
[----:B------:R2:W-:Y:S01]  /*c010*/  STL.64 [R1+0xc90], R38 ;  /* 0x000c902601007387 */ /* 0x0005e20000100a00 */
[----:B-1----:R-:W-:-:S03]  /*c020*/  IMAD.WIDE R30, R0, 0x4, R54 ;  /* 0x00000004001e7825 */ /* 0x002fc600078e0236 */
[----:B------:R2:W-:Y:S01]  /*c030*/  LDGSTS.E [R12], desc[UR8][R38.64], !P2 ;  /* 0x00000000260c7fae */ /* 0x0005e2000d121848 */
[----:B---3--:R-:W-:-:S03]  /*c040*/  IMAD.WIDE R20, R0, 0x4, R22 ;  /* 0x0000000400147825 */ /* 0x008fc600078e0216 */
[----:B------:R1:W-:Y:S01]  /*c050*/  STL.64 [R1+0xc98], R32 ;  /* 0x000c982001007387 */ /* 0x0003e20000100a00 */
[----:B------:R-:W-:-:S03]  /*c060*/  VIADD R0, R5, 0xffffffc0 ;  /* 0xffffffc005007836 */ /* 0x000fc60000000000 */
[----:B------:R1:W-:Y:S01]  /*c070*/  LDGSTS.E [R12+0x4000], desc[UR8][R32.64], !P2 ;  /* 0x04000000200c7fae */ /* 0x0003e2000d121848 */
[----:B------:R-:W3:Y:S01]  /*c080*/  LDC R5, c[0x0][0x230] ;  /* 0x00008c00ff057b82 */ /* 0x000ee20000000800 */
[C---:B--2---:R-:W-:Y:S02]  /*c090*/  IMAD.WIDE R38, R3.reuse, 0x4, R24 ;  /* 0x0000000403267825 */ /* 0x044fe400078e0218 */
        /* <DEDUP_REMOVED lines=10> */
[----:B----4-:R-:W-:-:S03]  /*c140*/  IMAD.WIDE R20, R3, 0x4, R22 ;  /* 0x0000000403147825 */ /* 0x010fc600078e0216 */
[----:B------:R2:W-:Y:S01]  /*c150*/  STL.64 [R1+0xcc8], R32 ;  /* 0x000cc82001007387 */ /* 0x0005e20000100a00 */
[----:B------:R-:W-:-:S03]  /*c160*/  VIADD R3, R9, 0xffffffa3 ;  /* 0xffffffa309037836 */ /* 0x000fc60000000000 */
[----:B------:R2:W-:Y:S01]  /*c170*/  LDGSTS.E [R12+0x4004], desc[UR8][R32.64], !P1 ;  /* 0x04004000200c7fae */ /* 0x0005e2000c921848 */
[----:B------:R-:W4:Y:S01]  /*c180*/  LDC R9, c[0x0][0x230] ;  /* 0x00008c00ff097b82 */ /* 0x000f220000000800 */
        /* <DEDUP_REMOVED lines=12> */
[----:B------:R-:W-:-:S02]  /*c250*/  IADD3 R0, R4, -0x5e, RZ ;  /* 0xffffffa204007810 */ /* 0x000fc40007ffe0ff */
        /* <DEDUP_REMOVED lines=28> */
[----:B------:R3:W-:Y:S04]  /*c420*/  LDGSTS.E [R12+0x10000], desc[UR8][R38.64], !P4 ;  /* 0x10000000260c7fae */ /* 0x0007e8000e121848 */
[----:B------:R2:W-:Y:S01]  /*c430*/  LDGSTS.E [R12+0x14000], desc[UR8][R32.64], !P4 ;  /* 0x14000000200c7fae */ /* 0x0005e2000e121848 */
[----:B-1----:R-:W-:-:S03]  /*c440*/  IMAD.WIDE R20, R0, 0x4, R22 ;  /* 0x0000000400147825 */ /* 0x002fc600078e0216 */
[----:B------:R1:W-:Y:S01]  /*c450*/  LDGSTS.E [R12+0x18000], desc[UR8][R30.64], !P4 ;  /* 0x180000001e0c7fae */ /* 0x0003e2000e121848 */
[----:B------:R-:W-:-:S03]  /*c460*/  VIADD R0, R9, 0xffffffa0 ;  /* 0xffffffa009007836 */ /* 0x000fc60000000000 */
[----:B------:R4:W-:Y:S01]  /*c470*/  LDGSTS.E [R12+0x1c000], desc[UR8][R20.64], !P4 ;  /* 0x1c000000140c7fae */ /* 0x0009e2000e121848 */
[----:B------:R-:W1:Y:S01]  /*c480*/  LDC R9, c[0x0][0x230] ;  /* 0x00008c00ff097b82 */ /* 0x000e620000000800 */
[----:B------:R-:W-:Y:S01]  /*c490*/  ISETP.GE.U32.AND P4, PT, R0, 0x7fffff21, PT ;  /* 0x7fffff210000780c */ /* 0x000fe20003f86070 */
[----:B------:R-:W-:Y:S01]  /*c4a0*/  IMAD R0, R2, 0x3d, RZ ;  /* 0x0000003d02007824 */ /* 0x000fe200078e02ff */
[----:B------:R3:W-:Y:S04]  /*c4b0*/  STL.64 [R1+0xda8], R38 ;  /* 0x000da82601007387 */ /* 0x0007e80000100a00 */
[----:B------:R2:W-:Y:S04]  /*c4c0*/  STL.64 [R1+0xdb0], R32 ;  /* 0x000db02001007387 */ /* 0x0005e80000100a00 */
[----:B------:R4:W-:Y:S01]  /*c4d0*/  STL.64 [R1+0xdb8], R30 ;  /* 0x000db81e01007387 */ /* 0x0009e20000100a00 */
[----:B---3--:R-:W-:-:S03]  /*c4e0*/  IMAD.WIDE R38, R0, 0x4, R24 ;  /* 0x0000000400267825 */ /* 0x008fc600078e0218 */
[----:B------:R3:W-:Y:S01]  /*c4f0*/  STL.64 [R1+0xdc0], R20 ;  /* 0x000dc01401007387 */ /* 0x0007e20000100a00 */
[----:B--2---:R-:W-:-:S03]  /*c500*/  IMAD.WIDE R32, R0, 0x4, R52 ;  /* 0x0000000400207825 */ /* 0x004fc600078e0234 */
[----:B------:R2:W-:Y:S01]  /*c510*/  STL.64 [R1+0xdc8], R38 ;  /* 0x000dc82601007387 */ /* 0x0005e20000100a00 */
[----:B-1----:R-:W-:Y:S01]  /*c520*/  IADD3 R9, R9, -0x7f, RZ ;  /* 0xffffff8109097810 */ /* 0x002fe20007ffe0ff */
[C---:B----4-:R-:W-:Y:S02]  /*c530*/  IMAD.WIDE R30, R0.reuse, 0x4, R54 ;  /* 0x00000004001e7825 */ /* 0x050fe400078e0236 */
[----:B------:R2:W-:Y:S02]  /*c540*/  LDGSTS.E [R12+0x10004], desc[UR8][R38.64], !P5 ;  /* 0x10004000260c7fae */ /* 0x0005e4000e921848 */
[----:B---3--:R-:W-:Y:S02]  /*c550*/  IMAD.WIDE R20, R0, 0x4, R22 ;  /* 0x0000000400147825 */ /* 0x008fe400078e0216 */
[----:B------:R1:W-:Y:S02]  /*c560*/  STL.64 [R1+0xdd8], R32 ;  /* 0x000dd82001007387 */ /* 0x0003e40000100a00 */
[----:B------:R-:W-:-:S02]  /*c570*/  VIADD R0, R4, 0xffffff83 ;  /* 0xffffff8304007836 */ /* 0x000fc40000000000 */
[----:B------:R1:W-:Y:S01]  /*c580*/  LDGSTS.E [R12+0x14004], desc[UR8][R32.64], !P5 ;  /* 0x14004000200c7fae */ /* 0x0003e2000e921848 */
[----:B------:R-:W-:Y:S02]  /*c590*/  IMAD R4, R2, 0x5d, RZ ;  /* 0x0000005d02047824 */ /* 0x000fe400078e02ff */
[C---:B--2---:R-:W-:Y:S01]  /*c5a0*/  IMAD.WIDE R38, R3.reuse, 0x4, R24 ;  /* 0x0000000403267825 */ /* 0x044fe200078e0218 */
[----:B------:R2:W-:Y:S04]  /*c5b0*/  STL.64 [R1+0xde0], R30 ;  /* 0x000de01e01007387 */ /* 0x0005e80000100a00 */
[----:B------:R2:W-:Y:S01]  /*c5c0*/  LDGSTS.E [R12+0x18004], desc[UR8][R30.64], !P5 ;  /* 0x180040001e0c7fae */ /* 0x0005e2000e921848 */
[----:B-1----:R-:W-:-:S03]  /*c5d0*/  IMAD.WIDE R32, R3, 0x4, R52 ;  /* 0x0000000403207825 */ /* 0x002fc600078e0234 */
[----:B------:R1:W-:Y:S04]  /*c5e0*/  STL.64 [R1+0xde8], R20 ;  /* 0x000de81401007387 */ /* 0x0003e80000100a00 */
[----:B------:R1:W-:Y:S01]  /*c5f0*/  LDGSTS.E [R12+0x1c004], desc[UR8][R20.64], !P5 ;  /* 0x1c004000140c7fae */ /* 0x0003e2000e921848 */
[----:B------:R-:W-:Y:S01]  /*c600*/  ISETP.GE.U32.AND P5, PT, R0, 0x7fffff04, PT ;  /* 0x7fffff040000780c */ /* 0x000fe20003fa6070 */
[----:B------:R-:W-:Y:S02]  /*c610*/  VIADD R0, R5, 0xffffff82 ;  /* 0xffffff8205007836 */ /* 0x000fe40000000000 */
[C---:B--2---:R-:W-:Y:S01]  /*c620*/  IMAD.WIDE R30, R3.reuse, 0x4, R54 ;  /* 0x00000004031e7825 */ /* 0x044fe200078e0236 */
[----:B------:R2:W-:Y:S03]  /*c630*/  LDGSTS.E [R12+0x10008], desc[UR8][R38.64], !P6 ;  /* 0x10008000260c7fae */ /* 0x0005e6000f121848 */
[----:B------:R-:W-:Y:S01]  /*c640*/  VIADD R5, R10, 0xffffff80 ;  /* 0xffffff800a057836 */ /* 0x000fe20000000000 */
[----:B------:R3:W-:Y:S01]  /*c650*/  LDGSTS.E [R12+0x14008], desc[UR8][R32.64], !P6 ;  /* 0x14008000200c7fae */ /* 0x0007e2000f121848 */
[----:B-1----:R-:W-:-:S03]  /*c660*/  IMAD.WIDE R20, R3, 0x4, R22 ;  /* 0x0000000403147825 */ /* 0x002fc600078e0216 */
[----:B------:R1:W-:Y:S01]  /*c670*/  LDGSTS.E [R12+0x18008], desc[UR8][R30.64], !P6 ;  /* 0x180080001e0c7fae */ /* 0x0003e2000f121848 */
[----:B------:R-:W-:-:S03]  /*c680*/  IMAD R3, R2, 0x5c, RZ ;  /* 0x0000005c02037824 */ /* 0x000fc600078e02ff */
[----:B------:R4:W-:Y:S01]  /*c690*/  LDGSTS.E [R12+0x1c008], desc[UR8][R20.64], !P6 ;  /* 0x1c008000140c7fae */ /* 0x0009e2000f121848 */
[----:B------:R-:W-:Y:S01]  /*c6a0*/  ISETP.GE.U32.AND P6, PT, R0, 0x7fffff03, PT ;  /* 0x7fffff030000780c */ /* 0x000fe20003fc6070 */
[----:B------:R-:W-:Y:S02]  /*c6b0*/  IMAD R0, R2, 0x3f, RZ ;  /* 0x0000003f02007824 */ /* 0x000fe400078e02ff */
[----:B------:R2:W-:Y:S02]  /*c6c0*/  STL.64 [R1+0xdf0], R38 ;  /* 0x000df02601007387 */ /* 0x0005e40000100a00 */
[C---:B------:R-:W-:Y:S02]  /*c6d0*/  IMAD.WIDE R238, R0.reuse, 0x4, R24 ;  /* 0x0000000400ee7825 */ /* 0x040fe400078e0218 */
[----:B------:R3:W-:Y:S02]  /*c6e0*/  STL.64 [R1+0xdf8], R32 ;  /* 0x000df82001007387 */ /* 0x0007e40000100a00 */
[----:B------:R-:W-:-:S02]  /*c6f0*/  IMAD.WIDE R58, R0, 0x4, R52 ;  /* 0x00000004003a7825 */ /* 0x000fc400078e0234 */
[----:B------:R1:W-:Y:S02]  /*c700*/  STL.64 [R1+0xe00], R30 ;  /* 0x000e001e01007387 */ /* 0x0003e40000100a00 */
[C---:B------:R-:W-:Y:S02]  /*c710*/  IMAD.WIDE R46, R0.reuse, 0x4, R54 ;  /* 0x00000004002e7825 */ /* 0x040fe400078e0236 */
[----:B------:R-:W-:Y:S02]  /*c720*/  LDGSTS.E [R12+0x1000c], desc[UR8][R238.64], !P2 ;  /* 0x1000c000ee0c7fae */ /* 0x000fe4000d121848 */
[----:B------:R-:W-:Y:S02]  /*c730*/  IMAD.WIDE R40, R0, 0x4, R22 ;  /* 0x0000000400287825 */ /* 0x000fe400078e0216 */
[----:B------:R4:W-:Y:S02]  /*c740*/  STL.64 [R1+0xe10], R20 ;  /* 0x000e101401007387 */ /* 0x0009e40000100a00 */
[----:B--2---:R-:W-:-:S02]  /*c750*/  IMAD.WIDE R38, R3, 0x4, R24 ;  /* 0x0000000403267825 */ /* 0x004fc400078e0218 */
[----:B------:R-:W-:Y:S02]  /*c760*/  LDGSTS.E [R12+0x1400c], desc[UR8][R58.64], !P2 ;  /* 0x1400c0003a0c7fae */ /* 0x000fe4000d121848 */
[C---:B---3--:R-:W-:Y:S02]  /*c770*/  IMAD.WIDE R32, R3.reuse, 0x4, R52 ;  /* 0x0000000403207825 */ /* 0x048fe400078e0234 */
[----:B------:R-:W-:Y:S02]  /*c780*/  LDGSTS.E [R12+0x1800c], desc[UR8][R46.64], !P2 ;  /* 0x1800c0002e0c7fae */ /* 0x000fe4000d121848 */
[C---:B-1----:R-:W-:Y:S02]  /*c790*/  IMAD.WIDE R30, R3.reuse, 0x4, R54 ;  /* 0x00000004031e7825 */ /* 0x042fe400078e0236 */
[----:B------:R-:W-:Y:S01]  /*c7a0*/  LDGSTS.E [R12+0x1c00c], desc[UR8][R40.64], !P2 ;  /* 0x1c00c000280c7fae */ /* 0x000fe2000d121848 */
[----:B------:R-:W-:Y:S01]  /*c7b0*/  ISETP.GE.AND P2, PT, R252, UR4, PT ;  /* 0x00000004fc007c0c */ /* 0x000fe2000bf46270 */
[----:B----4-:R-:W-:-:S02]  /*c7c0*/  IMAD.WIDE R20, R3, 0x4, R22 ;  /* 0x0000000403147825 */ /* 0x010fc400078e0216 */
[----:B------:R-:W-:Y:S04]  /*c7d0*/  STL.64 [R1+0xe18], R238 ;  /* 0x000e18ee01007387 */ /* 0x000fe80000100a00 */
[----:B------:R1:W-:Y:S04]  /*c7e0*/  LDGSTS.E [R12+0x20000], desc[UR8][R38.64], !P1 ;  /* 0x20000000260c7fae */ /* 0x0003e8000c921848 */
[----:B------:R1:W-:Y:S04]  /*c7f0*/  STL.64 [R1+0xe48], R38 ;  /* 0x000e482601007387 */ /* 0x0003e80000100a00 */
[----:B------:R2:W-:Y:S04]  /*c800*/  LDGSTS.E [R12+0x24000], desc[UR8][R32.64], !P1 ;  /* 0x24000000200c7fae */ /* 0x0005e8000c921848 */
[----:B------:R-:W-:Y:S04]  /*c810*/  STL.64 [R1+0xe20], R58 ;  /* 0x000e203a01007387 */ /* 0x000fe80000100a00 */
[----:B------:R3:W-:Y:S01]  /*c820*/  LDGSTS.E [R12+0x28000], desc[UR8][R30.64], !P1 ;  /* 0x280000001e0c7fae */ /* 0x0007e2000c921848 */
[----:B-1----:R-:W-:-:S03]  /*c830*/  IMAD.WIDE R38, R4, 0x4, R24 ;  /* 0x0000000404267825 */ /* 0x002fc600078e0218 */
[----:B------:R-:W-:Y:S04]  /*c840*/  STL.64 [R1+0xe28], R46 ;  /* 0x000e282e01007387 */ /* 0x000fe80000100a00 */
[----:B------:R1:W-:Y:S01]  /*c850*/  LDGSTS.E [R12+0x2c000], desc[UR8][R20.64], !P1 ;  /* 0x2c000000140c7fae */ /* 0x0003e2000c921848 */
[----:B------:R-:W-:-:S03]  /*c860*/  ISETP.GT.AND P1, PT, R11, 0x7f, PT ;  /* 0x0000007f0b00780c */ /* 0x000fc60003f24270 */
[----:B------:R-:W-:Y:S01]  /*c870*/  STL.64 [R1+0xe40], R40 ;  /* 0x000e402801007387 */ /* 0x000fe20000100a00 */
[----:B------:R-:W-:Y:S02]  /*c880*/  SEL R0, RZ, 0x4, !P1 ;  /* 0x00000004ff007807 */ /* 0x000fe40004800000 */
[----:B------:R-:W-:Y:S01]  /*c890*/  ISETP.GE.U32.AND P1, PT, R9, 0x7fffff02, PT ;  /* 0x7fffff020900780c */ /* 0x000fe20003f26070 */
[----:B------:R2:W-:Y:S01]  /*c8a0*/  STL.64 [R1+0xe68], R32 ;  /* 0x000e682001007387 */ /* 0x0005e20000100a00 */
[----:B------:R-:W4:Y:S01]  /*c8b0*/  LDC R9, c[0x0][0x230] ;  /* 0x00008c00ff097b82 */ /* 0x000f220000000800 */
[----:B------:R-:W-:Y:S02]  /*c8c0*/  SEL R3, R0, RZ, !P2 ;  /* 0x000000ff00037207 */ /* 0x000fe40005000000 */
[----:B------:R3:W-:Y:S01]  /*c8d0*/  STL.64 [R1+0xe80], R30 ;  /* 0x000e801e01007387 */ /* 0x0007e20000100a00 */
[----:B------:R-:W-:-:S03]  /*c8e0*/  ISETP.GE.U32.AND P2, PT, R5, 0x7fffff01, PT ;  /* 0x7fffff010500780c */ /* 0x000fc60003f46070 */
[----:B------:R1:W-:Y:S01]  /*c8f0*/  STL.64 [R1+0xe88], R20 ;  /* 0x000e881401007387 */ /* 0x0003e20000100a00 */
[----:B--2---:R-:W-:-:S03]  /*c900*/  IMAD.WIDE R32, R4, 0x4, R52 ;  /* 0x0000000404207825 */ /* 0x004fc600078e0234 */
[----:B------:R-:W-:Y:S01]  /*c910*/  LDGSTS.E [R12+0x20004], desc[UR8][R38.64], !P3 ;  /* 0x20004000260c7fae */ /* 0x000fe2000d921848 */
[----:B---3--:R-:W-:-:S03]  /*c920*/  IMAD.WIDE R30, R4, 0x4, R54 ;  /* 0x00000004041e7825 */ /* 0x008fc600078e0236 */
[----:B------:R2:W-:Y:S01]  /*c930*/  LDGSTS.E [R12+0x24004], desc[UR8][R32.64], !P3 ;  /* 0x24004000200c7fae */ /* 0x0005e2000d921848 */
[----:B-1----:R-:W-:-:S03]  /*c940*/  IMAD.WIDE R20, R4, 0x4, R22 ;  /* 0x0000000404147825 */ /* 0x002fc600078e0216 */
[----:B------:R1:W-:Y:S01]  /*c950*/  LDGSTS.E [R12+0x28004], desc[UR8][R30.64], !P3 ;  /* 0x280040001e0c7fae */ /* 0x0003e2000d921848 */
[----:B------:R-:W-:-:S03]  /*c960*/  IMAD R4, R2, 0x5e, RZ ;  /* 0x0000005e02047824 */ /* 0x000fc600078e02ff */
[----:B------:R3:W-:Y:S01]  /*c970*/  LDGSTS.E [R12+0x2c004], desc[UR8][R20.64], !P3 ;  /* 0x2c004000140c7fae */ /* 0x0007e2000d921848 */
[----:B------:R-:W-:Y:S02]  /*c980*/  ISETP.GE.AND P3, PT, R252, R5, PT ;  /* 0x00000005fc00720c */ /* 0x000fe40003f66270 */
[----:B------:R-:W4:Y:S01]  /*c990*/  LDC R5, c[0x0][0x230] ;  /* 0x00008c00ff057b82 */ /* 0x000f220000000800 */
[----:B------:R-:W-:Y:S01]  /*c9a0*/  STL.64 [R1+0xe60], R38 ;  /* 0x000e602601007387 */ /* 0x000fe20000100a00 */
[----:B------:R-:W-:Y:S02]  /*c9b0*/  SEL R0, RZ, 0x4, P3 ;  /* 0x00000004ff007807 */ /* 0x000fe40001800000 */
[----:B------:R-:W-:Y:S01]  /*c9c0*/  ISETP.GT.AND P3, PT, R11, 0xff, PT ;  /* 0x000000ff0b00780c */ /* 0x000fe20003f64270 */
[----:B------:R2:W-:Y:S01]  /*c9d0*/  STL.64 [R1+0xe98], R32 ;  /* 0x000e982001007387 */ /* 0x0005e20000100a00 */
[----:B------:R-:W-:Y:S02]  /*c9e0*/  IMAD.WIDE R10, R4, 0x4, R22 ;  /* 0x00000004040a7825 */ /* 0x000fe400078e0216 */
[----:B------:R-:W-:Y:S01]  /*c9f0*/  SEL R0, R0, RZ, P3 ;  /* 0x000000ff00007207 */ /* 0x000fe20001800000 */
[----:B------:R1:W-:Y:S01]  /*ca00*/  STL.64 [R1+0xea8], R30 ;  /* 0x000ea81e01007387 */ /* 0x0003e20000100a00 */
[----:B------:R-:W-:Y:S01]  /*ca10*/  ISETP.NE.U32.AND P3, PT, R3, RZ, PT ;  /* 0x000000ff0300720c */ /* 0x000fe20003f65070 */
[----:B------:R-:W-:Y:S01]  /*ca20*/  IMAD R3, R2, 0x5f, RZ ;  /* 0x0000005f02037824 */ /* 0x000fe200078e02ff */
[----:B------:R-:W4:Y:S01]  /*ca30*/  LDC R252, c[0x0][0x230] ;  /* 0x00008c00fffc7b82 */ /* 0x000f220000000800 */
[----:B------:R3:W-:Y:S01]  /*ca40*/  STL.64 [R1+0xec8], R20 ;  /* 0x000ec81401007387 */ /* 0x0007e20000100a00 */
[----:B--2---:R-:W-:-:S04]  /*ca50*/  IMAD.WIDE R32, R4, 0x4, R24 ;  /* 0x0000000404207825 */ /* 0x004fc800078e0218 */
[C---:B-1----:R-:W-:Y:S01]  /*ca60*/  IMAD.WIDE R30, R4.reuse, 0x4, R52 ;  /* 0x00000004041e7825 */ /* 0x042fe200078e0234 */
[----:B------:R1:W-:Y:S03]  /*ca70*/  STL.64 [R1+0xed8], R32 ;  /* 0x000ed82001007387 */ /* 0x0003e60000100a00 */
[----:B---3--:R-:W-:Y:S01]  /*ca80*/  IMAD.WIDE R20, R4, 0x4, R54 ;  /* 0x0000000404147825 */ /* 0x008fe200078e0236 */
[----:B------:R1:W-:Y:S01]  /*ca90*/  LDGSTS.E [R12+0x20008], desc[UR8][R32.64], !P0 ;  /* 0x20008000200c7fae */ /* 0x0003e2000c121848 */
[----:B------:R-:W2:Y:S03]  /*caa0*/  LDC R4, c[0x0][0x230] ;  /* 0x00008c00ff047b82 */ /* 0x000ea60000000800 */
[----:B------:R3:W-:Y:S04]  /*cab0*/  STL.64 [R1+0xee0], R30 ;  /* 0x000ee01e01007387 */ /* 0x0007e80000100a00 */
[----:B------:R3:W-:Y:S01]  /*cac0*/  LDGSTS.E [R12+0x24008], desc[UR8][R30.64], !P0 ;  /* 0x240080001e0c7fae */ /* 0x0007e2000c121848 */
[----:B-1----:R-:W-:-:S03]  /*cad0*/  IMAD.WIDE R32, R3, 0x4, R24 ;  /* 0x0000000403207825 */ /* 0x002fc600078e0218 */
[----:B------:R1:W-:Y:S04]  /*cae0*/  STL.64 [R1+0xee8], R20 ;  /* 0x000ee81401007387 */ /* 0x0003e80000100a00 */
[----:B------:R1:W-:Y:S01]  /*caf0*/  LDGSTS.E [R12+0x28008], desc[UR8][R20.64], !P0 ;  /* 0x28008000140c7fae */ /* 0x0003e2000c121848 */
[----:B---3--:R-:W-:-:S03]  /*cb00*/  IMAD.WIDE R30, R3, 0x4, R52 ;  /* 0x00000004031e7825 */ /* 0x008fc600078e0234 */
[----:B------:R3:W-:Y:S04]  /*cb10*/  STL.64 [R1+0xf00], R10 ;  /* 0x000f000a01007387 */ /* 0x0007e80000100a00 */
[----:B------:R3:W-:Y:S01]  /*cb20*/  LDGSTS.E [R12+0x2c008], desc[UR8][R10.64], !P0 ;  /* 0x2c0080000a0c7fae */ /* 0x0007e2000c121848 */
[----:B------:R-:W-:Y:S01]  /*cb30*/  ISETP.NE.U32.AND P0, PT, R0, RZ, PT ;  /* 0x000000ff0000720c */ /* 0x000fe20003f05070 */
[----:B------:R-:W-:Y:S02]  /*cb40*/  IMAD R0, R2, 0x7c, RZ ;  /* 0x0000007c02007824 */ /* 0x000fe400078e02ff */
[C---:B-1----:R-:W-:Y:S01]  /*cb50*/  IMAD.WIDE R20, R3.reuse, 0x4, R54 ;  /* 0x0000000403147825 */ /* 0x042fe200078e0236 */
[----:B------:R1:W-:Y:S04]  /*cb60*/  LDGSTS.E [R12+0x2000c], desc[UR8][R32.64], !P4 ;  /* 0x2000c000200c7fae */ /* 0x0003e8000e121848 */
[----:B------:R2:W-:Y:S01]  /*cb70*/  LDGSTS.E [R12+0x2400c], desc[UR8][R30.64], !P4 ;  /* 0x2400c0001e0c7fae */ /* 0x0005e2000e121848 */
[----:B---3--:R-:W-:Y:S01]  /*cb80*/  IMAD.WIDE R10, R3, 0x4, R22 ;  /* 0x00000004030a7825 */ /* 0x008fe200078e0216 */
[----:B----4-:R-:W-:-:S02]  /*cb90*/  IADD3 R3, R9, -0x81, RZ ;  /* 0xffffff7f09037810 */ /* 0x010fc40007ffe0ff */
[----:B------:R1:W-:Y:S01]  /*cba0*/  STL.64 [R1+0xf30], R32 ;  /* 0x000f302001007387 */ /* 0x0003e20000100a00 */
[----:B------:R-:W3:Y:S03]  /*cbb0*/  LDC R9, c[0x0][0x230] ;  /* 0x00008c00ff097b82 */ /* 0x000ee60000000800 */
[----:B------:R4:W-:Y:S04]  /*cbc0*/  LDGSTS.E [R12+0x2800c], desc[UR8][R20.64], !P4 ;  /* 0x2800c000140c7fae */ /* 0x0009e8000e121848 */
        /* <DEDUP_REMOVED lines=23> */
[----:B------:R-:W-:Y:S01]  /*cd40*/  VIADD R0, R4, 0xffffff7d ;  /* 0xffffff7d04007836 */ /* 0x000fe20000000000 */
[----:B------:R-:W-:Y:S01]  /*cd50*/  LOP3.LUT R4, R7, 0x40, RZ, 0x3c, !PT ;  /* 0x0000004007047812 */ /* 0x000fe200078e3cff */
[C---:B--2---:R-:W-:Y:S01]  /*cd60*/  IMAD.WIDE R20, R3.reuse, 0x4, R54 ;  /* 0x0000000403147825 */ /* 0x044fe200078e0236 */
[----:B------:R2:W-:Y:S04]  /*cd70*/  LDGSTS.E [R12+0x30004], desc[UR8][R32.64], !P6 ;  /* 0x30004000200c7fae */ /* 0x0005e8000f121848 */
[----:B------:R3:W-:Y:S01]  /*cd80*/  LDGSTS.E [R12+0x34004], desc[UR8][R30.64], !P6 ;  /* 0x340040001e0c7fae */ /* 0x0007e2000f121848 */
[----:B-1----:R-:W-:-:S03]  /*cd90*/  IMAD.WIDE R10, R3, 0x4, R22 ;  /* 0x00000004030a7825 */ /* 0x002fc600078e0216 */
[----:B------:R1:W-:Y:S01]  /*cda0*/  LDGSTS.E [R12+0x38004], desc[UR8][R20.64], !P6 ;  /* 0x38004000140c7fae */ /* 0x0003e2000f121848 */
[----:B------:R-:W-:-:S03]  /*cdb0*/  LOP3.LUT R3, R7, 0x50, RZ, 0x3c, !PT ;  /* 0x0000005007037812 */ /* 0x000fc600078e3cff */
[----:B------:R4:W-:Y:S01]  /*cdc0*/  LDGSTS.E [R12+0x3c004], desc[UR8][R10.64], !P6 ;  /* 0x3c0040000a0c7fae */ /* 0x0009e2000f121848 */
[----:B------:R-:W-:Y:S01]  /*cdd0*/  ISETP.GE.U32.AND P6, PT, R0, 0x7ffffefe, PT ;  /* 0x7ffffefe0000780c */ /* 0x000fe20003fc6070 */
[C---:B------:R-:W-:Y:S02]  /*cde0*/  IMAD R0, R2.reuse, 0x7e, RZ ;  /* 0x0000007e02007824 */ /* 0x040fe400078e02ff */
[----:B------:R2:W-:Y:S01]  /*cdf0*/  STL.64 [R1+0xf60], R32 ;  /* 0x000f602001007387 */ /* 0x0005e20000100a00 */
[----:B------:R-:W-:Y:S02]  /*ce00*/  IMAD R2, R2, 0x7f, RZ ;  /* 0x0000007f02027824 */ /* 0x000fe400078e02ff */
[C---:B------:R-:W-:Y:S01]  /*ce10*/  IMAD.WIDE R38, R0.reuse, 0x4, R24 ;  /* 0x0000000400267825 */ /* 0x040fe200078e0218 */
[----:B------:R3:W-:Y:S04]  /*ce20*/  STL.64 [R1+0x1068], R30 ;  /* 0x0010681e01007387 */ /* 0x0007e80000100a00 */
[----:B------:R1:W-:Y:S01]  /*ce30*/  STL.64 [R1+0x1070], R20 ;  /* 0x0010701401007387 */ /* 0x0003e20000100a00 */
[----:B--2---:R-:W-:-:S03]  /*ce40*/  IMAD.WIDE R32, R0, 0x4, R52 ;  /* 0x0000000400207825 */ /* 0x004fc600078e0234 */
[----:B------:R4:W-:Y:S01]  /*ce50*/  STL.64 [R1+0x1090], R10 ;  /* 0x0010900a01007387 */ /* 0x0009e20000100a00 */
[----:B---3--:R-:W-:-:S03]  /*ce60*/  MOV R30, R232 ;  /* 0x000000e8001e7202 */ /* 0x008fc60000000f00 */
[----:B------:R2:W-:Y:S01]  /*ce70*/  STL.64 [R1+0xf50], R38 ;  /* 0x000f502601007387 */ /* 0x0005e20000100a00 */
[----:B------:R-:W-:Y:S01]  /*ce80*/  IMAD.MOV.U32 R31, RZ, RZ, R233 ;  /* 0x000000ffff1f7224 */ /* 0x000fe200078e00e9 */
[----:B------:R-:W3:Y:S01]  /*ce90*/  LDC R232, c[0x0][0x230] ;  /* 0x00008c00ffe87b82 */ /* 0x000ee20000000800 */
[C---:B-1----:R-:W-:Y:S01]  /*cea0*/  IMAD.WIDE R20, R0.reuse, 0x4, R54 ;  /* 0x0000000400147825 */ /* 0x042fe200078e0236 */
[----:B------:R2:W-:Y:S03]  /*ceb0*/  LDGSTS.E [R12+0x30008], desc[UR8][R38.64], !P1 ;  /* 0x30008000260c7fae */ /* 0x0005e6000c921848 */
[----:B------:R-:W-:Y:S01]  /*cec0*/  IMAD.U32 R233, RZ, RZ, UR6 ;  /* 0x00000006ffe97e24 */ /* 0x000fe2000f8e00ff */
[----:B------:R1:W-:Y:S01]  /*ced0*/  STL.64 [R1+0x1080], R32 ;  /* 0x0010802001007387 */ /* 0x0003e20000100a00 */
[----:B----4-:R-:W-:-:S03]  /*cee0*/  IMAD.WIDE R10, R0, 0x4, R22 ;  /* 0x00000004000a7825 */ /* 0x010fc600078e0216 */
[----:B------:R1:W-:Y:S01]  /*cef0*/  LDGSTS.E [R12+0x34008], desc[UR8][R32.64], !P1 ;  /* 0x34008000200c7fae */ /* 0x0003e2000c921848 */
[----:B------:R-:W-:Y:S01]  /*cf00*/  VIADD R0, R9, 0xffffff7c ;  /* 0xffffff7c09007836 */ /* 0x000fe20000000000 */
[----:B------:R-:W-:Y:S01]  /*cf10*/  LOP3.LUT R9, R7, 0x20, RZ, 0x3c, !PT ;  /* 0x0000002007097812 */ /* 0x000fe200078e3cff */
[C---:B--2---:R-:W-:Y:S01]  /*cf20*/  IMAD.WIDE R38, R2.reuse, 0x4, R24 ;  /* 0x0000000402267825 */ /* 0x044fe200078e0218 */
[----:B------:R2:W-:Y:S04]  /*cf30*/  STL.64 [R1+0x10a0], R20 ;  /* 0x0010a01401007387 */ /* 0x0005e80000100a00 */
[----:B------:R2:W-:Y:S01]  /*cf40*/  LDGSTS.E [R12+0x38008], desc[UR8][R20.64], !P1 ;  /* 0x38008000140c7fae */ /* 0x0005e2000c921848 */
[----:B-1----:R-:W-:-:S03]  /*cf50*/  IMAD.WIDE R32, R2, 0x4, R52 ;  /* 0x0000000402207825 */ /* 0x002fc600078e0234 */
[----:B------:R1:W-:Y:S01]  /*cf60*/  STL.64 [R1+0x1098], R10 ;  /* 0x0010980a01007387 */ /* 0x0003e20000100a00 */
[----:B---3--:R-:W-:-:S03]  /*cf70*/  VIADD R232, R232, 0xffffff5e ;  /* 0xffffff5ee8e87836 */ /* 0x008fc60000000000 */
[----:B------:R1:W-:Y:S01]  /*cf80*/  LDGSTS.E [R12+0x3c008], desc[UR8][R10.64], !P1 ;  /* 0x3c0080000a0c7fae */ /* 0x0003e2000c921848 */
[----:B------:R-:W-:Y:S02]  /*cf90*/  ISETP.GE.U32.AND P1, PT, R0, 0x7ffffefd, PT ;  /* 0x7ffffefd0000780c */ /* 0x000fe40003f26070 */
[----:B------:R-:W-:Y:S01]  /*cfa0*/  IADD3 R0, R5, -0xa1, RZ ;  /* 0xffffff5f05007810 */ /* 0x000fe20007ffe0ff */
[----:B--2---:R-:W-:Y:S01]  /*cfb0*/  IMAD.WIDE R20, R2, 0x4, R54 ;  /* 0x0000000402147825 */ /* 0x004fe200078e0236 */
[----:B------:R-:W-:Y:S01]  /*cfc0*/  LDGSTS.E [R12+0x3000c], desc[UR8][R38.64], !P2 ;  /* 0x3000c000260c7fae */ /* 0x000fe2000d121848 */
[----:B------:R-:W-:-:S03]  /*cfd0*/  LOP3.LUT R5, R7, 0x30, RZ, 0x3c, !PT ;  /* 0x0000003007057812 */ /* 0x000fc600078e3cff */
[----:B------:R2:W-:Y:S01]  /*cfe0*/  LDGSTS.E [R12+0x3400c], desc[UR8][R32.64], !P2 ;  /* 0x3400c000200c7fae */ /* 0x0005e2000d121848 */
[----:B-1----:R-:W-:-:S03]  /*cff0*/  IMAD.WIDE R10, R2, 0x4, R22 ;  /* 0x00000004020a7825 */ /* 0x002fc600078e0216 */
[----:B------:R1:W-:Y:S01]  /*d000*/  LDGSTS.E [R12+0x3800c], desc[UR8][R20.64], !P2 ;  /* 0x3800c000140c7fae */ /* 0x0003e2000d121848 */
[----:B------:R-:W-:-:S03]  /*d010*/  LOP3.LUT R2, R7, 0x60, RZ, 0x3c, !PT ;  /* 0x0000006007027812 */ /* 0x000fc600078e3cff */
[----:B------:R3:W-:Y:S01]  /*d020*/  LDGSTS.E [R12+0x3c00c], desc[UR8][R10.64], !P2 ;  /* 0x3c00c0000a0c7fae */ /* 0x0007e2000d121848 */
[----:B------:R-:W-:Y:S02]  /*d030*/  ISETP.GE.U32.AND P2, PT, R0, 0x7ffffee0, PT ;  /* 0x7ffffee00000780c */ /* 0x000fe40003f46070 */
[----:B------:R-:W-:Y:S01]  /*d040*/  MOV R0, UR10 ;  /* 0x0000000a00007c02 */ /* 0x000fe20008000f00 */
[----:B------:R-:W-:Y:S03]  /*d050*/  STL.64 [R1+0xf48], R38 ;  /* 0x000f482601007387 */ /* 0x000fe60000100a00 */
[C---:B------:R-:W-:Y:S01]  /*d060*/  IADD3 R9, R0.reuse, 0x100000, R9 ;  /* 0x0010000000097810 */ /* 0x040fe20007ffe009 */
[----:B------:R2:W-:Y:S01]  /*d070*/  STL.64 [R1+0x10b0], R32 ;  /* 0x0010b02001007387 */ /* 0x0005e20000100a00 */
[C---:B------:R-:W-:Y:S02]  /*d080*/  IADD3 R5, R0.reuse, 0x100000, R5 ;  /* 0x0010000000057810 */ /* 0x040fe40007ffe005 */
[C---:B------:R-:W-:Y:S01]  /*d090*/  IADD3 R4, R0.reuse, 0x100000, R4 ;  /* 0x0010000000047810 */ /* 0x040fe20007ffe004 */
[----:B------:R1:W-:Y:S01]  /*d0a0*/  STL.64 [R1+0x10c8], R20 ;  /* 0x0010c81401007387 */ /* 0x0003e20000100a00 */
[----:B------:R-:W-:-:S02]  /*d0b0*/  IADD3 R3, R0, 0x100000, R3 ;  /* 0x0010000000037810 */ /* 0x000fc40007ffe003 */
[----:B------:R-:W-:Y:S01]  /*d0c0*/  IADD3 R2, R0, 0x100000, R2 ;  /* 0x0010000000027810 */ /* 0x000fe20007ffe002 */
[----:B------:R3:W-:Y:S01]  /*d0d0*/  STL.64 [R1+0x10b8], R10 ;  /* 0x0010b80a01007387 */ /* 0x0007e20000100a00 */
[----:B--2---:R-:W-:-:S03]  /*d0e0*/  LOP3.LUT R32, R7, 0x70, RZ, 0x3c, !PT ;  /* 0x0000007007207812 */ /* 0x004fc600078e3cff */
[----:B------:R2:W-:Y:S01]  /*d0f0*/  STL.64 [R1+0x1878], R6 ;  /* 0x0018780601007387 */ /* 0x0005e20000100a00 */
[----:B-1----:R-:W-:-:S03]  /*d100*/  IMAD.MOV.U32 R20, RZ, RZ, R30 ;  /* 0x000000ffff147224 */ /* 0x002fc600078e001e */
[----:B------:R-:W4:Y:S01]  /*d110*/  LDL.64 R240, [R1+0x11d0] ;  /* 0x0011d00001f07983 */ /* 0x000f220000100a00 */
[----:B------:R-:W-:Y:S01]  /*d120*/  IMAD.MOV.U32 R21, RZ, RZ, R31 ;  /* 0x000000ffff157224 */ /* 0x000fe200078e001f */
[----:B------:R-:W-:Y:S01]  /*d130*/  MOV R30, R56 ;  /* 0x00000038001e7202 */ /* 0x000fe20000000f00 */
[----:B------:R-:W-:Y:S01]  /*d140*/  IMAD.MOV.U32 R31, RZ, RZ, R57 ;  /* 0x000000ffff1f7224 */ /* 0x000fe200078e0039 */
[C---:B---3--:R-:W-:Y:S01]  /*d150*/  IADD3 R11, R0.reuse, 0x100000, R7 ;  /* 0x00100000000b7810 */ /* 0x048fe20007ffe007 */
[----:B------:R-:W3:Y:S01]  /*d160*/  LDL.64 R242, [R1+0x1260] ;  /* 0x0012600001f27983 */ /* 0x000ee20000100a00 */
[----:B------:R-:W-:Y:S01]  /*d170*/  LOP3.LUT R10, R7, 0x10, RZ, 0x3c, !PT ;  /* 0x00000010070a7812 */ /* 0x000fe200078e3cff */
[----:B------:R-:W-:Y:S01]  /*d180*/  IMAD.MOV.U32 R56, RZ, RZ, R28 ;  /* 0x000000ffff387224 */ /* 0x000fe200078e001c */
[----:B------:R-:W-:Y:S01]  /*d190*/  MOV R57, R29 ;  /* 0x0000001d00397202 */ /* 0x000fe20000000f00 */
[----:B--2---:R-:W2:Y:S01]  /*d1a0*/  LDL.64 R6, [R1+0x1120] ;  /* 0x0011200001067983 */ /* 0x004ea20000100a00 */
[----:B------:R-:W-:Y:S01]  /*d1b0*/  IMAD.MOV.U32 R28, RZ, RZ, R50 ;  /* 0x000000ffff1c7224 */ /* 0x000fe200078e0032 */
[C---:B------:R-:W-:Y:S01]  /*d1c0*/  IADD3 R10, R0.reuse, 0x100000, R10 ;  /* 0x00100000000a7810 */ /* 0x040fe20007ffe00a */
[----:B------:R-:W-:Y:S01]  /*d1d0*/  IMAD.MOV.U32 R29, RZ, RZ, R51 ;  /* 0x000000ffff1d7224 */ /* 0x000fe200078e0033 */
[----:B------:R-:W3:Y:S01]  /*d1e0*/  LDL.64 R244, [R1+0x13f8] ;  /* 0x0013f80001f47983 */ /* 0x000ee20000100a00 */
[----:B------:R-:W-:Y:S01]  /*d1f0*/  IADD3 R0, R0, 0x100000, R32 ;  /* 0x0010000000007810 */ /* 0x000fe20007ffe020 */
[----:B------:R-:W-:Y:S01]  /*d200*/  IMAD.WIDE R24, R233, 0x4, R24 ;  /* 0x00000004e9187825 */ /* 0x000fe200078e0218 */
[----:B------:R-:W-:Y:S01]  /*d210*/  MOV R238, R28 ;  /* 0x0000001c00ee7202 */ /* 0x000fe20000000f00 */
[----:B------:R-:W3:Y:S01]  /*d220*/  LDL.64 R246, [R1+0xe58] ;  /* 0x000e580001f67983 */ /* 0x000ee20000100a00 */
[----:B------:R-:W1:Y:S01]  /*d230*/  LDC R51, c[0x0][0x230] ;  /* 0x00008c00ff337b82 */ /* 0x000e620000000800 */
[----:B------:R-:W-:-:S02]  /*d240*/  IMAD.MOV.U32 R239, RZ, RZ, R29 ;  /* 0x000000ffffef7224 */ /* 0x000fc400078e001d */
[----:B------:R-:W3:Y:S04]  /*d250*/  LDL.64 R40, [R1+0xf38] ;  /* 0x000f380001287983 */ /* 0x000ee80000100a00 */
[----:B------:R-:W0:Y:S01]  /*d260*/  LDGDEPBAR ;  /* 0x00000000000079af */ /* 0x000e220000000000 */
[----:B------:R-:W1:Y:S03]  /*d270*/  LDC R50, c[0x0][0x230] ;  /* 0x00008c00ff327b82 */ /* 0x000e660000000800 */
[----:B------:R-:W3:Y:S04]  /*d280*/  LDL.64 R46, [R1+0x1048] ;  /* 0x00104800012e7983 */ /* 0x000ee80000100a00 */
[----:B------:R-:W-:Y:S04]  /*d290*/  LDGSTS.E [R11], desc[UR8][R20.64], P3 ;  /* 0x00000000140b7fae */ /* 0x000fe80009921848 */
[----:B------:R-:W3:Y:S04]  /*d2a0*/  LDL.64 R32, [R1+0x10e8] ;  /* 0x0010e80001207983 */ /* 0x000ee80000100a00 */
[----:B------:R-:W-:Y:S04]  /*d2b0*/  LDGSTS.E [R11+0x400], desc[UR8][R30.64], P3 ;  /* 0x004000001e0b7fae */ /* 0x000fe80009921848 */
[----:B------:R-:W3:Y:S04]  /*d2c0*/  LDL.64 R58, [R1+0x1128] ;  /* 0x00112800013a7983 */ /* 0x000ee80000100a00 */
[----:B------:R-:W-:Y:S04]  /*d2d0*/  LDGSTS.E [R11+0x800], desc[UR8][R56.64], P3 ;  /* 0x00800000380b7fae */ /* 0x000fe80009921848 */
[----:B------:R-:W3:Y:S04]  /*d2e0*/  LDL.64 R38, [R1+0x11d8] ;  /* 0x0011d80001267983 */ /* 0x000ee80000100a00 */
[----:B------:R-:W-:Y:S04]  /*d2f0*/  LDGSTS.E [R11+0xc00], desc[UR8][R44.64], P3 ;  /* 0x00c000002c0b7fae */ /* 0x000fe80009921848 */
[----:B------:R-:W3:Y:S04]  /*d300*/  LDL.64 R28, [R1+0x1370] ;  /* 0x00137000011c7983 */ /* 0x000ee80000100a00 */
[----:B------:R-:W-:Y:S04]  /*d310*/  LDGSTS.E [R11+0x1000], desc[UR8][R248.64], P3 ;  /* 0x01000000f80b7fae */ /* 0x000fe80009921848 */
[----:B------:R-:W3:Y:S04]  /*d320*/  LDL.64 R44, [R1+0x1408] ;  /* 0x00140800012c7983 */ /* 0x000ee80000100a00 */
[----:B------:R-:W3:Y:S04]  /*d330*/  LDL.64 R20, [R1+0xf58] ;  /* 0x000f580001147983 */ /* 0x000ee80000100a00 */
        /* <DEDUP_REMOVED lines=12> */
[----:B------:R-:W-:Y:S04]  /*d400*/  LDGSTS.E [R10+0xc80], desc[UR8][R238.64], P3 ;  /* 0x00c80000ee0a7fae */ /* 0x000fe80009921848 */
[----:B------:R-:W3:Y:S04]  /*d410*/  LDL.64 R36, [R1+0x1418] ;  /* 0x0014180001247983 */ /* 0x000ee80000100a00 */
[----:B------:R-:W3:Y:S04]  /*d420*/  LDL.64 R26, [R1+0xe90] ;  /* 0x000e9000011a7983 */ /* 0x000ee80000100a00 */
[----:B------:R-:W3:Y:S04]  /*d430*/  LDL.64 R34, [R1+0xf70] ;  /* 0x000f700001227983 */ /* 0x000ee80000100a00 */
[----:B------:R-:W3:Y:S04]  /*d440*/  LDL.LU.64 R238, [R1+0x1c38] ;  /* 0x001c380001ee7983 */ /* 0x000ee80000300a00 */
[----:B------:R-:W-:Y:S04]  /*d450*/  STL.64 [R1+0x1880], R10 ;  /* 0x0018800a01007387 */ /* 0x000fe80000100a00 */
[----:B------:R1:W-:Y:S04]  /*d460*/  STL.64 [R1+0x1888], R8 ;  /* 0x0018880801007387 */ /* 0x0003e80000100a00 */
[----:B--2---:R-:W-:Y:S04]  /*d470*/  LDGSTS.E [R10+0x1080], desc[UR8][R6.64], P3 ;  /* 0x01080000060a7fae */ /* 0x004fe80009921848 */
[----:B----4-:R-:W-:Y:S04]  /*d480*/  LDGSTS.E [R10+0x1480], desc[UR8][R240.64], P3 ;  /* 0x01480000f00a7fae */ /* 0x010fe80009921848 */
[----:B---3--:R-:W-:Y:S04]  /*d490*/  LDGSTS.E [R10+0x1880], desc[UR8][R242.64], P3 ;  /* 0x01880000f20a7fae */ /* 0x008fe80009921848 */
[----:B------:R-:W-:Y:S04]  /*d4a0*/  LDGSTS.E [R10+0x1c80], desc[UR8][R244.64], P3 ;  /* 0x01c80000f40a7fae */ /* 0x000fe80009921848 */
[----:B------:R-:W-:Y:S04]  /*d4b0*/  LDGSTS.E [R9+0x100], desc[UR8][R246.64], P3 ;  /* 0x00100000f6097fae */ /* 0x000fe80009921848 */
[----:B------:R-:W-:Y:S04]  /*d4c0*/  LDGSTS.E [R9+0x500], desc[UR8][R40.64], P3 ;  /* 0x0050000028097fae */ /* 0x000fe80009921848 */
[----:B------:R-:W-:Y:S04]  /*d4d0*/  LDGSTS.E [R9+0x900], desc[UR8][R46.64], P3 ;  /* 0x009000002e097fae */ /* 0x000fe80009921848 */
[----:B------:R-:W-:Y:S04]  /*d4e0*/  LDGSTS.E [R9+0xd00], desc[UR8][R32.64], P3 ;  /* 0x00d0000020097fae */ /* 0x000fe80009921848 */
[----:B------:R-:W2:Y:S04]  /*d4f0*/  LDL.64 R6, [R1+0x1078] ;  /* 0x0010780001067983 */ /* 0x000ea80000100a00 */
[----:B------:R-:W-:Y:S04]  /*d500*/  LDGSTS.E [R9+0x1100], desc[UR8][R58.64], P3 ;  /* 0x011000003a097fae */ /* 0x000fe80009921848 */
[----:B------:R-:W3:Y:S04]  /*d510*/  LDL.64 R240, [R1+0x1420] ;  /* 0x0014200001f07983 */ /* 0x000ee80000100a00 */
[----:B------:R-:W-:Y:S04]  /*d520*/  LDGSTS.E [R9+0x1500], desc[UR8][R38.64], P3 ;  /* 0x0150000026097fae */ /* 0x000fe80009921848 */
[----:B------:R-:W4:Y:S04]  /*d530*/  LDL.64 R242, [R1+0xea0] ;  /* 0x000ea00001f27983 */ /* 0x000f280000100a00 */
[----:B------:R-:W-:Y:S04]  /*d540*/  LDGSTS.E [R9+0x1900], desc[UR8][R28.64], P3 ;  /* 0x019000001c097fae */ /* 0x000fe80009921848 */
[----:B------:R-:W4:Y:S04]  /*d550*/  LDL.64 R244, [R1+0xf78] ;  /* 0x000f780001f47983 */ /* 0x000f280000100a00 */
[----:B------:R-:W-:Y:S04]  /*d560*/  LDGSTS.E [R9+0x1d00], desc[UR8][R44.64], P3 ;  /* 0x01d000002c097fae */ /* 0x000fe80009921848 */
[----:B------:R-:W3:Y:S04]  /*d570*/  LDL.64 R28, [R1+0x10f8] ;  /* 0x0010f800011c7983 */ /* 0x000ee80000100a00 */
[----:B------:R-:W-:Y:S04]  /*d580*/  LDGSTS.E [R5+0x180], desc[UR8][R248.64], P3 ;  /* 0x00180000f8057fae */ /* 0x000fe80009921848 */
[----:B------:R-:W-:Y:S04]  /*d590*/  LDGSTS.E [R5+0x580], desc[UR8][R20.64], P3 ;  /* 0x0058000014057fae */ /* 0x000fe80009921848 */
[----:B------:R-:W-:Y:S04]  /*d5a0*/  LDGSTS.E [R5+0x980], desc[UR8][R30.64], P3 ;  /* 0x009800001e057fae */ /* 0x000fe80009921848 */
[----:B------:R-:W4:Y:S04]  /*d5b0*/  LDL.64 R44, [R1+0x1138] ;  /* 0x00113800012c7983 */ /* 0x000f280000100a00 */
        /* <DEDUP_REMOVED lines=8> */
[----:B------:R-:W4:Y:S04]  /*d640*/  LDL.64 R32, [R1+0x1210] ;  /* 0x0012100001207983 */ /* 0x000f280000100a00 */
[----:B------:R-:W4:Y:S04]  /*d650*/  LDL.64 R250, [R1+0x1398] ;  /* 0x0013980001fa7983 */ /* 0x000f280000100a00 */
[----:B------:R-:W4:Y:S04]  /*d660*/  LDL.64 R58, [R1+0x13a8] ;  /* 0x0013a800013a7983 */ /* 0x000f280000100a00 */
[----:B------:R-:W4:Y:S04]  /*d670*/  LDL.64 R38, [R1+0x1440] ;  /* 0x0014400001267983 */ /* 0x000f280000100a00 */
        /* <DEDUP_REMOVED lines=11> */
[----:B-1----:R-:W4:Y:S04]  /*d730*/  LDL.64 R8, [R1+0xf90] ;  /* 0x000f900001087983 */ /* 0x002f280000100a00 */
[----:B------:R-:W4:Y:S04]  /*d740*/  LDL.64 R10, [R1+0x10c0] ;  /* 0x0010c000010a7983 */ /* 0x000f280000100a00 */
[----:B--2---:R-:W-:Y:S04]  /*d750*/  LDGSTS.E [R4+0xa00], desc[UR8][R6.64], P3 ;  /* 0x00a0000006047fae */ /* 0x004fe80009921848 */
[----:B------:R-:W2:Y:S04]  /*d760*/  LDL.64 R6, [R1+0x1110] ;  /* 0x0011100001067983 */ /* 0x000ea80000100a00 */
[----:B---3--:R-:W-:Y:S04]  /*d770*/  LDGSTS.E [R4+0xe00], desc[UR8][R28.64], P3 ;  /* 0x00e000001c047fae */ /* 0x008fe80009921848 */
[----:B------:R-:W3:Y:S04]  /*d780*/  LDL.64 R28, [R1+0x1150] ;  /* 0x00115000011c7983 */ /* 0x000ee80000100a00 */
[----:B----4-:R-:W-:Y:S04]  /*d790*/  LDGSTS.E [R4+0x1200], desc[UR8][R44.64], P3 ;  /* 0x012000002c047fae */ /* 0x010fe80009921848 */
[----:B------:R-:W-:Y:S04]  /*d7a0*/  LDGSTS.E [R4+0x1600], desc[UR8][R248.64], P3 ;  /* 0x01600000f8047fae */ /* 0x000fe80009921848 */
[----:B------:R-:W4:Y:S04]  /*d7b0*/  LDL.64 R44, [R1+0x1220] ;  /* 0x00122000012c7983 */ /* 0x000f280000100a00 */
[----:B------:R-:W4:Y:S04]  /*d7c0*/  LDL.64 R248, [R1+0x13d0] ;  /* 0x0013d00001f87983 */ /* 0x000f280000100a00 */
[----:B------:R-:W-:Y:S04]  /*d7d0*/  LDGSTS.E [R4+0x1a00], desc[UR8][R250.64], P3 ;  /* 0x01a00000fa047fae */ /* 0x000fe80009921848 */
[----:B------:R-:W-:Y:S04]  /*d7e0*/  LDGSTS.E [R4+0x1e00], desc[UR8][R240.64], P3 ;  /* 0x01e00000f0047fae */ /* 0x000fe80009921848 */
[----:B------:R-:W-:Y:S04]  /*d7f0*/  LDGSTS.E [R3+0x280], desc[UR8][R242.64], P3 ;  /* 0x00280000f2037fae */ /* 0x000fe80009921848 */
[----:B------:R-:W4:Y:S04]  /*d800*/  LDL.64 R250, [R1+0x1450] ;  /* 0x0014500001fa7983 */ /* 0x000f280000100a00 */
[----:B------:R-:W4:Y:S04]  /*d810*/  LDL.LU.64 R240, [R1+0x1c30] ;  /* 0x001c300001f07983 */ /* 0x000f280000300a00 */
[----:B------:R1:W-:Y:S04]  /*d820*/  STL.64 [R1+0x1890], R4 ;  /* 0x0018900401007387 */ /* 0x0003e80000100a00 */
[----:B------:R-:W-:Y:S04]  /*d830*/  LDGSTS.E [R3+0x680], desc[UR8][R244.64], P3 ;  /* 0x00680000f4037fae */ /* 0x000fe80009921848 */
[----:B------:R-:W-:Y:S04]  /*d840*/  LDGSTS.E [R3+0xa80], desc[UR8][R246.64], P3 ;  /* 0x00a80000f6037fae */ /* 0x000fe80009921848 */
[----:B-1----:R-:W2:Y:S04]  /*d850*/  LDL.64 R4, [R1+0xed0] ;  /* 0x000ed00001047983 */ /* 0x002ea80000100a00 */
[----:B------:R-:W4:Y:S04]  /*d860*/  LDL.LU.64 R242, [R1+0x1c28] ;  /* 0x001c280001f27983 */ /* 0x000f280000300a00 */
[----:B------:R-:W4:Y:S04]  /*d870*/  LDL.LU.64 R244, [R1+0x1c20] ;  /* 0x001c200001f47983 */ /* 0x000f280000300a00 */
[----:B------:R-:W4:Y:S04]  /*d880*/  LDL.LU.64 R246, [R1+0x1c18] ;  /* 0x001c180001f67983 */ /* 0x000f280000300a00 */
[----:B------:R-:W-:Y:S04]  /*d890*/  LDGSTS.E [R3+0xe80], desc[UR8][R40.64], P3 ;  /* 0x00e8000028037fae */ /* 0x000fe80009921848 */
[----:B------:R-:W-:Y:S04]  /*d8a0*/  LDGSTS.E [R3+0x1280], desc[UR8][R46.64], P3 ;  /* 0x012800002e037fae */ /* 0x000fe80009921848 */
[----:B------:R-:W-:Y:S04]  /*d8b0*/  LDGSTS.E [R3+0x1680], desc[UR8][R32.64], P3 ;  /* 0x0168000020037fae */ /* 0x000fe80009921848 */
        /* <DEDUP_REMOVED lines=20> */
[----:B------:R-:W-:Y:S04]  /*da00*/  LDGSTS.E [R2+0x1f00], desc[UR8][R34.64], P3 ;  /* 0x01f0000022027fae */ /* 0x000fe80009921848 */
[----:B------:R-:W4:Y:S04]  /*da10*/  LDL.LU.64 R26, [R1+0x440] ;  /* 0x00044000011a7983 */ /* 0x000f280000300a00 */
[----:B------:R-:W4:Y:S04]  /*da20*/  LDL.LU.64 R34, [R1+0x438] ;  /* 0x0004380001227983 */ /* 0x000f280000300a00 */
[----:B------:R1:W-:Y:S04]  /*da30*/  STL.64 [R1+0x1898], R2 ;  /* 0x0018980201007387 */ /* 0x0003e80000100a00 */
[----:B--2---:R-:W-:Y:S04]  /*da40*/  LDGSTS.E [R0+0x380], desc[UR8][R4.64], P3 ;  /* 0x0038000004007fae */ /* 0x004fe80009921848 */
[----:B------:R-:W-:Y:S04]  /*da50*/  LDGSTS.E [R0+0x780], desc[UR8][R8.64], P3 ;  /* 0x0078000008007fae */ /* 0x000fe80009921848 */
[----:B------:R-:W-:Y:S04]  /*da60*/  LDGSTS.E [R0+0xb80], desc[UR8][R10.64], P3 ;  /* 0x00b800000a007fae */ /* 0x000fe80009921848 */
[----:B------:R-:W-:Y:S04]  /*da70*/  LDGSTS.E [R0+0xf80], desc[UR8][R6.64], P3 ;  /* 0x00f8000006007fae */ /* 0x000fe80009921848 */
[----:B---3--:R2:W-:Y:S04]  /*da80*/  LDGSTS.E [R0+0x1380], desc[UR8][R28.64], P3 ;  /* 0x013800001c007fae */ /* 0x0085e80009921848 */
[----:B------:R-:W3:Y:S04]  /*da90*/  LDL.LU.64 R8, [R1+0x430] ;  /* 0x0004300001087983 */ /* 0x000ee80000300a00 */
[----:B----4-:R4:W-:Y:S04]  /*daa0*/  LDGSTS.E [R0+0x1780], desc[UR8][R44.64], P3 ;  /* 0x017800002c007fae */ /* 0x0109e80009921848 */
[----:B------:R-:W-:Y:S04]  /*dab0*/  LDGSTS.E [R0+0x1b80], desc[UR8][R248.64], P3 ;  /* 0x01b80000f8007fae */ /* 0x000fe80009921848 */
[----:B------:R-:W-:Y:S04]  /*dac0*/  LDGSTS.E [R0+0x1f80], desc[UR8][R250.64], P3 ;  /* 0x01f80000fa007fae */ /* 0x000fe80009921848 */
[----:B------:R-:W0:Y:S04]  /*dad0*/  LDGDEPBAR ;  /* 0x00000000000079af */ /* 0x000e280000000000 */
[----:B------:R-:W3:Y:S04]  /*dae0*/  LDL.LU.64 R248, [R1+0x428] ;  /* 0x0004280001f87983 */ /* 0x000ee80000300a00 */
[----:B------:R-:W3:Y:S01]  /*daf0*/  LDL.LU.64 R250, [R1+0x420] ;  /* 0x0004200001fa7983 */ /* 0x000ee20000300a00 */
[----:B------:R-:W-:Y:S01]  /*db00*/  BAR.SYNC.DEFER_BLOCKING 0x0 ;  /* 0x0000000000007b1d */ /* 0x000fe20000010000 */
[----:B--2---:R-:W-:-:S04]  /*db10*/  IMAD.WIDE R28, R233, 0x4, R52 ;  /* 0x00000004e91c7825 */ /* 0x004fc800078e0234 */
[----:B------:R-:W-:-:S04]  /*db20*/  IMAD.WIDE R10, R233, 0x4, R54 ;  /* 0x00000004e90a7825 */ /* 0x000fc800078e0236 */
[C---:B------:R-:W-:Y:S01]  /*db30*/  IMAD.WIDE R4, R233.reuse, 0x4, R22 ;  /* 0x00000004e9047825 */ /* 0x040fe200078e0216 */
[----:B------:R-:W2:Y:S03]  /*db40*/  LDL.LU.64 R6, [R1+0x418] ;  /* 0x0004180001067983 */ /* 0x000ea60000300a00 */
[C---:B----4-:R-:W-:Y:S01]  /*db50*/  IMAD.WIDE R44, R233.reuse, 0x4, R36 ;  /* 0x00000004e92c7825 */ /* 0x050fe200078e0224 */
[----:B-1----:R-:W4:Y:S03]  /*db60*/  LDL.LU.64 R2, [R1+0x410] ;  /* 0x0004100001027983 */ /* 0x002f260000300a00 */
[----:B---3--:R-:W-:Y:S01]  /*db70*/  IMAD.WIDE R8, R233, 0x4, R8 ;  /* 0x00000004e9087825 */ /* 0x008fe200078e0208 */
[----:B------:R1:W-:Y:S01]  /*db80*/  STL.64 [R1+0xeb8], R24 ;  /* 0x000eb81801007387 */ /* 0x0003e20000100a00 */
[----:B------:R-:W-:Y:S01]  /*db90*/  ISETP.GE.U32.AND P3, PT, R232, 0x7ffffedf, PT ;  /* 0x7ffffedfe800780c */ /* 0x000fe20003f66070 */
[----:B------:R-:W3:Y:S02]  /*dba0*/  LDC R23, c[0x0][0x230] ;  /* 0x00008c00ff177b82 */ /* 0x000ee40000000800 */
[----:B------:R-:W-:Y:S01]  /*dbb0*/  @!PT LDS RZ, [RZ] ;  /* 0x00000000fffff984 */ /* 0x000fe20000000800 */
[----:B------:R-:W-:Y:S01]  /*dbc0*/  @!PT LDS RZ, [RZ] ;  /* 0x00000000fffff984 */ /* 0x000fe20000000800 */
[----:B------:R-:W-:Y:S01]  /*dbd0*/  @!PT LDS RZ, [RZ] ;  /* 0x00000000fffff984 */ /* 0x000fe20000000800 */
[----:B------:R1:W-:Y:S04]  /*dbe0*/  LDGSTS.E [R19+0x40000], desc[UR8][R24.64], !P4 ;  /* 0x4000000018137fae */ /* 0x0003e8000e121848 */
[----:B------:R1:W-:Y:S02]  /*dbf0*/  STL.64 [R1+0xf18], R28 ;  /* 0x000f181c01007387 */ /* 0x0003e40000100a00 */
[----:B------:R-:W3:Y:S02]  /*dc00*/  LDC R52, c[0x0][0x230] ;  /* 0x00008c00ff347b82 */ /* 0x000ee40000000800 */
[----:B------:R1:W-:Y:S04]  /*dc10*/  LDGSTS.E [R19+0x44000], desc[UR8][R28.64], !P4 ;  /* 0x440000001c137fae */ /* 0x0003e8000e121848 */
[----:B------:R4:W-:Y:S01]  /*dc20*/  STL.64 [R1+0xf10], R10 ;  /* 0x000f100a01007387 */ /* 0x0009e20000100a00 */
[----:B------:R-:W-:Y:S01]  /*dc30*/  IADD3 R22, R51, -0xa4, RZ ;  /* 0xffffff5c33167810 */ /* 0x000fe20007ffe0ff */
[----:B--2---:R-:W-:-:S02]  /*dc40*/  IMAD.WIDE R6, R233, 0x4, R6 ;  /* 0x00000004e9067825 */ /* 0x004fc400078e0206 */
[----:B------:R2:W-:Y:S01]  /*dc50*/  LDGSTS.E [R19+0x48000], desc[UR8][R10.64], !P4 ;  /* 0x480000000a137fae */ /* 0x0005e2000e121848 */
[----:B-1----:R-:W1:Y:S01]  /*dc60*/  LDC R24, c[0x0][0x230] ;  /* 0x00008c00ff187b82 */ /* 0x002e620000000800 */
[C---:B------:R-:W-:Y:S02]  /*dc70*/  IMAD.WIDE R28, R233.reuse, 0x4, R26 ;  /* 0x00000004e91c7825 */ /* 0x040fe400078e021a */
[----:B------:R3:W-:Y:S04]  /*dc80*/  STL.64 [R1+0xf08], R4 ;  /* 0x000f080401007387 */ /* 0x0007e80000100a00 */
[----:B------:R-:W-:Y:S01]  /*dc90*/  LDGSTS.E [R19+0x4c000], desc[UR8][R4.64], !P4 ;  /* 0x4c00000004137fae */ /* 0x000fe2000e121848 */
[----:B----4-:R-:W-:-:S03]  /*dca0*/  IMAD.WIDE R2, R233, 0x4, R2 ;  /* 0x00000004e9027825 */ /* 0x010fc600078e0202 */
[----:B------:R4:W-:Y:S01]  /*dcb0*/  LDGSTS.E [R19+0x40004], desc[UR8][R44.64], !P5 ;  /* 0x400040002c137fae */ /* 0x0009e2000e921848 */
[----:B------:R-:W1:Y:S01]  /*dcc0*/  LDC R25, c[0x0][0x230] ;  /* 0x00008c00ff197b82 */ /* 0x000e620000000800 */
[C---:B--2---:R-:W-:Y:S02]  /*dcd0*/  IMAD.WIDE R10, R233.reuse, 0x4, R34 ;  /* 0x00000004e90a7825 */ /* 0x044fe400078e0222 */
[----:B------:R2:W-:Y:S04]  /*dce0*/  LDGSTS.E [R19+0x44004], desc[UR8][R28.64], !P5 ;  /* 0x440040001c137fae */ /* 0x0005e8000e921848 */
[----:B------:R-:W2:Y:S04]  /*dcf0*/  LDL.LU.64 R34, [R1+0x408] ;  /* 0x0004080001227983 */ /* 0x000ea80000300a00 */
[----:B------:R4:W-:Y:S04]  /*dd00*/  STL.64 [R1+0x1060], R44 ;  /* 0x0010602c01007387 */ /* 0x0009e80000100a00 */
[----:B------:R-:W2:Y:S04]  /*dd10*/  LDL.LU.64 R26, [R1+0x400] ;  /* 0x00040000011a7983 */ /* 0x000ea80000300a00 */
[----:B------:R2:W-:Y:S04]  /*dd20*/  STL.64 [R1+0x12b0], R28 ;  /* 0x0012b01c01007387 */ /* 0x0005e80000100a00 */
[----:B---3--:R-:W3:Y:S04]  /*dd30*/  LDL.LU.64 R4, [R1+0x3f8] ;  /* 0x0003f80001047983 */ /* 0x008ee80000300a00 */
[----:B------:R1:W-:Y:S01]  /*dd40*/  STL.64 [R1+0x12a8], R10 ;  /* 0x0012a80a01007387 */ /* 0x0003e20000100a00 */
[----:B----4-:R-:W-:-:S03]  /*dd50*/  IMAD.WIDE R44, R233, 0x4, R248 ;  /* 0x00000004e92c7825 */ /* 0x010fc600078e02f8 */
[----:B------:R-:W4:Y:S01]  /*dd60*/  LDL.LU.64 R36, [R1+0x3f0] ;  /* 0x0003f00001247983 */ /* 0x000f220000300a00 */
[----:B--2---:R-:W-:-:S03]  /*dd70*/  IMAD.WIDE R28, R233, 0x4, R250 ;  /* 0x00000004e91c7825 */ /* 0x004fc600078e02fa */
[----:B------:R2:W-:Y:S04]  /*dd80*/  STL.64 [R1+0x12a0], R8 ;  /* 0x0012a00801007387 */ /* 0x0005e80000100a00 */
[----:B------:R-:W-:Y:S04]  /*dd90*/  LDGSTS.E [R19+0x48004], desc[UR8][R10.64], !P5 ;  /* 0x480040000a137fae */ /* 0x000fe8000e921848 */
[----:B------:R-:W-:Y:S04]  /*dda0*/  LDGSTS.E [R19+0x4c004], desc[UR8][R8.64], !P5 ;  /* 0x4c00400008137fae */ /* 0x000fe8000e921848 */
[----:B------:R-:W-:Y:S04]  /*ddb0*/  LDGSTS.E [R19+0x40008], desc[UR8][R44.64], !P6 ;  /* 0x400080002c137fae */ /* 0x000fe8000f121848 */
[----:B-1----:R-:W4:Y:S04]  /*ddc0*/  LDL.LU.64 R10, [R1+0x268] ;  /* 0x00026800010a7983 */ /* 0x002f280000300a00 */
[----:B--2---:R-:W2:Y:S04]  /*ddd0*/  LDL.LU.64 R8, [R1+0x260] ;  /* 0x0002600001087983 */ /* 0x004ea80000300a00 */
[----:B------:R1:W-:Y:S04]  /*dde0*/  STL.64 [R1+0x1030], R44 ;  /* 0x0010302c01007387 */ /* 0x0003e80000100a00 */
[----:B------:R-:W2:Y:S04]  /*ddf0*/  LDL.LU.64 R248, [R1+0x258] ;  /* 0x0002580001f87983 */ /* 0x000ea80000300a00 */
[----:B------:R1:W-:Y:S04]  /*de00*/  STL.64 [R1+0x1298], R28 ;  /* 0x0012981c01007387 */ /* 0x0003e80000100a00 */
[----:B------:R-:W2:Y:S04]  /*de10*/  LDL.LU.64 R250, [R1+0x250] ;  /* 0x0002500001fa7983 */ /* 0x000ea80000300a00 */
[----:B------:R1:W-:Y:S04]  /*de20*/  STL.64 [R1+0x1290], R6 ;  /* 0x0012900601007387 */ /* 0x0003e80000100a00 */
[----:B------:R4:W-:Y:S01]  /*de30*/  STL.64 [R1+0x1288], R2 ;  /* 0x0012880201007387 */ /* 0x0009e20000100a00 */
[----:B------:R-:W-:-:S03]  /*de40*/  ISETP.GE.U32.AND P5, PT, R22, 0x7ffffedd, PT ;  /* 0x7ffffedd1600780c */ /* 0x000fc60003fa6070 */
[----:B-1----:R-:W2:Y:S01]  /*de50*/  LDL.LU.64 R44, [R1+0x248] ;  /* 0x00024800012c7983 */ /* 0x002ea20000300a00 */
[----:B------:R-:W-:-:S03]  /*de60*/  VIADD R22, R50, 0xffffff3f ;  /* 0xffffff3f32167836 */ /* 0x000fc60000000000 */
[----:B------:R-:W-:Y:S04]  /*de70*/  LDGSTS.E [R19+0x44008], desc[UR8][R28.64], !P6 ;  /* 0x440080001c137fae */ /* 0x000fe8000f121848 */
[----:B------:R-:W-:Y:S04]  /*de80*/  LDGSTS.E [R19+0x48008], desc[UR8][R6.64], !P6 ;  /* 0x4800800006137fae */ /* 0x000fe8000f121848 */
[----:B------:R4:W-:Y:S04]  /*de90*/  LDGSTS.E [R19+0x4c008], desc[UR8][R2.64], !P6 ;  /* 0x4c00800002137fae */ /* 0x0009e8000f121848 */
[----:B------:R-:W2:Y:S04]  /*dea0*/  LDL.LU.64 R28, [R1+0x240] ;  /* 0x00024000011c7983 */ /* 0x000ea80000300a00 */
[----:B------:R-:W2:Y:S04]  /*deb0*/  LDL.LU.64 R6, [R1+0x238] ;  /* 0x0002380001067983 */ /* 0x000ea80000300a00 */
[----:B------:R-:W2:Y:S01]  /*dec0*/  LDL.LU.64 R50, [R1+0x230] ;  /* 0x0002300001327983 */ /* 0x000ea20000300a00 */
[----:B------:R-:W-:-:S04]  /*ded0*/  IMAD.WIDE R34, R233, 0x4, R34 ;  /* 0x00000004e9227825 */ /* 0x000fc800078e0222 */
[C---:B------:R-:W-:Y:S01]  /*dee0*/  IMAD.WIDE R26, R233.reuse, 0x4, R26 ;  /* 0x00000004e91a7825 */ /* 0x040fe200078e021a */
[----:B------:R1:W-:Y:S03]  /*def0*/  STL.64 [R1+0xfb0], R34 ;  /* 0x000fb02201007387 */ /* 0x0003e60000100a00 */
[C---:B---3--:R-:W-:Y:S01]  /*df00*/  IMAD.WIDE R4, R233.reuse, 0x4, R4 ;  /* 0x00000004e9047825 */ /* 0x048fe200078e0204 */
[----:B------:R3:W-:Y:S03]  /*df10*/  STL.64 [R1+0x1280], R26 ;  /* 0x0012801a01007387 */ /* 0x0007e60000100a00 */
[C---:B----4-:R-:W-:Y:S01]  /*df20*/  IMAD.WIDE R2, R233.reuse, 0x4, R36 ;  /* 0x00000004e9027825 */ /* 0x050fe200078e0224 */
[----:B------:R4:W-:Y:S04]  /*df30*/  STL.64 [R1+0x1278], R4 ;  /* 0x0012780401007387 */ /* 0x0009e80000100a00 */
[----:B------:R-:W-:Y:S04]  /*df40*/  LDGSTS.E [R19+0x4000c], desc[UR8][R34.64], !P1 ;  /* 0x4000c00022137fae */ /* 0x000fe8000c921848 */
[----:B------:R4:W-:Y:S04]  /*df50*/  STL.64 [R1+0x1270], R2 ;  /* 0x0012700201007387 */ /* 0x0009e80000100a00 */
[----:B------:R-:W-:Y:S04]  /*df60*/  LDGSTS.E [R19+0x4400c], desc[UR8][R26.64], !P1 ;  /* 0x4400c0001a137fae */ /* 0x000fe8000c921848 */
[----:B-1----:R-:W4:Y:S01]  /*df70*/  LDL.LU.64 R34, [R1+0x228] ;  /* 0x0002280001227983 */ /* 0x002f220000300a00 */
[----:B------:R-:W-:-:S03]  /*df80*/  IMAD.WIDE R10, R233, 0x4, R10 ;  /* 0x00000004e90a7825 */ /* 0x000fc600078e020a */
[----:B------:R4:W-:Y:S01]  /*df90*/  LDGSTS.E [R19+0x4800c], desc[UR8][R4.64], !P1 ;  /* 0x4800c00004137fae */ /* 0x0009e2000c921848 */
[----:B--2---:R-:W-:-:S03]  /*dfa0*/  IMAD.WIDE R8, R233, 0x4, R8 ;  /* 0x00000004e9087825 */ /* 0x004fc600078e0208 */
[----:B---3--:R-:W2:Y:S04]  /*dfb0*/  LDL.LU.64 R26, [R1+0x220] ;  /* 0x00022000011a7983 */ /* 0x008ea80000300a00 */
[----:B------:R-:W3:Y:S01]  /*dfc0*/  LDL.LU.64 R36, [R1+0x218] ;  /* 0x0002180001247983 */ /* 0x000ee20000300a00 */
[----:B----4-:R-:W-:-:S03]  /*dfd0*/  IMAD.WIDE R4, R233, 0x4, R248 ;  /* 0x00000004e9047825 */ /* 0x010fc600078e02f8 */
[----:B------:R-:W-:Y:S04]  /*dfe0*/  STL.64 [R1+0xfc0], R10 ;  /* 0x000fc00a01007387 */ /* 0x000fe80000100a00 */
[----:B------:R1:W-:Y:S04]  /*dff0*/  LDGSTS.E [R19+0x4c00c], desc[UR8][R2.64], !P1 ;  /* 0x4c00c00002137fae */ /* 0x0003e8000c921848 */
[----:B------:R4:W-:Y:S04]  /*e000*/  STL.64 [R1+0x1438], R8 ;  /* 0x0014380801007387 */ /* 0x0009e80000100a00 */
[----:B------:R4:W-:Y:S01]  /*e010*/  STL.64 [R1+0x1430], R4 ;  /* 0x0014300401007387 */ /* 0x0009e20000100a00 */
[----:B-1----:R-:W-:-:S03]  /*e020*/  IMAD.WIDE R2, R233, 0x4, R250 ;  /* 0x00000004e9027825 */ /* 0x002fc600078e02fa */
[----:B------:R-:W3:Y:S04]  /*e030*/  LDL.LU.64 R248, [R1+0x210] ;  /* 0x0002100001f87983 */ /* 0x000ee80000300a00 */
[----:B------:R1:W-:Y:S04]  /*e040*/  STL.64 [R1+0x1428], R2 ;  /* 0x0014280201007387 */ /* 0x0003e80000100a00 */
[----:B------:R-:W3:Y:S01]  /*e050*/  LDL.LU.64 R250, [R1+0x208] ;  /* 0x0002080001fa7983 */ /* 0x000ee20000300a00 */
[----:B------:R-:W-:-:S03]  /*e060*/  IMAD.WIDE R44, R233, 0x4, R44 ;  /* 0x00000004e92c7825 */ /* 0x000fc600078e022c */
[----:B------:R-:W-:Y:S01]  /*e070*/  LDGSTS.E [R19+0x50000], desc[UR8][R10.64], !P2 ;  /* 0x500000000a137fae */ /* 0x000fe2000d121848 */
[----:B------:R-:W-:-:S03]  /*e080*/  VIADD R232, R252, 0xffffff5d ;  /* 0xffffff5dfce87836 */ /* 0x000fc60000000000 */
[----:B------:R4:W-:Y:S01]  /*e090*/  LDGSTS.E [R19+0x54000], desc[UR8][R8.64], !P2 ;  /* 0x5400000008137fae */ /* 0x0009e2000d121848 */
[----:B------:R-:W-:-:S03]  /*e0a0*/  IMAD.WIDE R28, R233, 0x4, R28 ;  /* 0x00000004e91c7825 */ /* 0x000fc600078e021c */
[----:B------:R-:W-:Y:S01]  /*e0b0*/  LDGSTS.E [R19+0x58000], desc[UR8][R4.64], !P2 ;  /* 0x5800000004137fae */ /* 0x000fe2000d121848 */
[----:B------:R-:W-:Y:S02]  /*e0c0*/  ISETP.GE.U32.AND P4, PT, R232, 0x7ffffede, PT ;  /* 0x7ffffedee800780c */ /* 0x000fe40003f86070 */
[----:B------:R-:W-:Y:S01]  /*e0d0*/  ISETP.GE.U32.AND P6, PT, R22, 0x7ffffec0, PT ;  /* 0x7ffffec01600780c */ /* 0x000fe20003fc6070 */
[----:B------:R-:W-:Y:S01]  /*e0e0*/  STL.64 [R1+0xf88], R44 ;  /* 0x000f882c01007387 */ /* 0x000fe20000100a00 */
[----:B------:R-:W-:Y:S01]  /*e0f0*/  USHF.L.U32 UR7, UR7, 0x7, URZ ;  /* 0x0000000707077899 */ /* 0x000fe2000800063f */
[----:B------:R-:W3:Y:S01]  /*e100*/  LDC R232, c[0x0][0x230] ;  /* 0x00008c00ffe87b82 */ /* 0x000ee20000000800 */
[C---:B----4-:R-:W-:Y:S01]  /*e110*/  IMAD.WIDE R8, R233.reuse, 0x4, R6 ;  /* 0x00000004e9087825 */ /* 0x050fe200078e0206 */
[----:B------:R1:W-:Y:S04]  /*e120*/  LDGSTS.E [R19+0x5c000], desc[UR8][R2.64], !P2 ;  /* 0x5c00000002137fae */ /* 0x0003e8000d121848 */
[----:B------:R-:W4:Y:S04]  /*e130*/  LDL.LU.64 R4, [R1+0x200] ;  /* 0x0002000001047983 */ /* 0x000f280000300a00 */
[----:B------:R1:W-:Y:S02]  /*e140*/  STL.64 [R1+0x1410], R28 ;  /* 0x0014101c01007387 */ /* 0x0003e40000100a00 */
[----:B-1----:R-:W-:-:S02]  /*e150*/  IMAD.WIDE R2, R233, 0x4, R50 ;  /* 0x00000004e9027825 */ /* 0x002fc400078e0232 */
[----:B------:R-:W4:Y:S04]  /*e160*/  LDL.LU.64 R10, [R1+0x1f8] ;  /* 0x0001f800010a7983 */ /* 0x000f280000300a00 */
[----:B------:R3:W-:Y:S04]  /*e170*/  STL.64 [R1+0x1400], R8 ;  /* 0x0014000801007387 */ /* 0x0007e80000100a00 */
[----:B------:R-:W4:Y:S04]  /*e180*/  LDL.LU.64 R6, [R1+0x1f0] ;  /* 0x0001f00001067983 */ /* 0x000f280000300a00 */
[----:B------:R-:W-:Y:S04]  /*e190*/  LDGSTS.E [R19+0x50004], desc[UR8][R44.64], !P3 ;  /* 0x500040002c137fae */ /* 0x000fe8000d921848 */
[----:B------:R-:W-:Y:S04]  /*e1a0*/  LDGSTS.E [R19+0x54004], desc[UR8][R28.64], !P3 ;  /* 0x540040001c137fae */ /* 0x000fe8000d921848 */
[----:B------:R1:W-:Y:S04]  /*e1b0*/  STL.64 [R1+0x13f0], R2 ;  /* 0x0013f00201007387 */ /* 0x0003e80000100a00 */
[----:B------:R3:W-:Y:S04]  /*e1c0*/  LDGSTS.E [R19+0x58004], desc[UR8][R8.64], !P3 ;  /* 0x5800400008137fae */ /* 0x0007e8000d921848 */
[----:B------:R-:W4:Y:S04]  /*e1d0*/  LDL.LU.64 R28, [R1+0x68] ;  /* 0x00006800011c7983 */ /* 0x000f280000300a00 */
[----:B------:R1:W-:Y:S01]  /*e1e0*/  LDGSTS.E [R19+0x5c004], desc[UR8][R2.64], !P3 ;  /* 0x5c00400002137fae */ /* 0x0003e2000d921848 */
[----:B------:R-:W-:-:S05]  /*e1f0*/  IMAD.WIDE R34, R233, 0x4, R34 ;  /* 0x00000004e9227825 */ /* 0x000fca00078e0222 */
[----:B------:R-:W-:Y:S01]  /*e200*/  STL.64 [R1+0xf68], R34 ;  /* 0x000f682201007387 */ /* 0x000fe20000100a00 */
[----:B--2---:R-:W-:-:S03]  /*e210*/  IMAD.WIDE R26, R233, 0x4, R26 ;  /* 0x00000004e91a7825 */ /* 0x004fc600078e021a */
[----:B------:R-:W2:Y:S01]  /*e220*/  LDL.LU.64 R50, [R1+0x60] ;  /* 0x0000600001327983 */ /* 0x000ea20000300a00 */
[----:B---3--:R-:W-:-:S03]  /*e230*/  IMAD.WIDE R8, R233, 0x4, R36 ;  /* 0x00000004e9087825 */ /* 0x008fc600078e0224 */
[----:B------:R3:W-:Y:S04]  /*e240*/  STL.64 [R1+0x13e0], R26 ;  /* 0x0013e01a01007387 */ /* 0x0007e80000100a00 */
[----:B------:R-:W2:Y:S04]  /*e250*/  LDL.LU.64 R44, [R1+0x58] ;  /* 0x00005800012c7983 */ /* 0x000ea80000300a00 */
[----:B------:R3:W-:Y:S04]  /*e260*/  STL.64 [R1+0x13d8], R8 ;  /* 0x0013d80801007387 */ /* 0x0007e80000100a00 */
[----:B------:R-:W2:Y:S04]  /*e270*/  LDL.LU.64 R36, [R1+0x50] ;  /* 0x0000500001247983 */ /* 0x000ea80000300a00 */
[----:B------:R-:W-:Y:S04]  /*e280*/  LDGSTS.E [R19+0x50008], desc[UR8][R34.64], !P4 ;  /* 0x5000800022137fae */ /* 0x000fe8000e121848 */
[----:B------:R-:W-:Y:S01]  /*e290*/  LDGSTS.E [R19+0x54008], desc[UR8][R26.64], !P4 ;  /* 0x540080001a137fae */ /* 0x000fe2000e121848 */
[----:B-1----:R-:W-:-:S03]  /*e2a0*/  IMAD.WIDE R2, R233, 0x4, R248 ;  /* 0x00000004e9027825 */ /* 0x002fc600078e02f8 */
[----:B------:R1:W-:Y:S04]  /*e2b0*/  LDGSTS.E [R19+0x58008], desc[UR8][R8.64], !P4 ;  /* 0x5800800008137fae */ /* 0x0003e8000e121848 */
[----:B------:R4:W-:Y:S04]  /*e2c0*/  STL.64 [R1+0x13c8], R2 ;  /* 0x0013c80201007387 */ /* 0x0009e80000100a00 */
[----:B---3--:R-:W3:Y:S01]  /*e2d0*/  LDL.LU.64 R26, [R1+0x48] ;  /* 0x00004800011a7983 */ /* 0x008ee20000300a00 */
[----:B-1----:R-:W-:-:S03]  /*e2e0*/  IMAD.WIDE R8, R233, 0x4, R250 ;  /* 0x00000004e9087825 */ /* 0x002fc600078e02fa */
[----:B------:R-:W3:Y:S04]  /*e2f0*/  LDL.LU.64 R34, [R1+0x40] ;  /* 0x0000400001227983 */ /* 0x000ee80000300a00 */
[----:B------:R-:W3:Y:S04]  /*e300*/  LDL.LU.64 R248, [R1+0x38] ;  /* 0x0000380001f87983 */ /* 0x000ee80000300a00 */
[----:B------:R1:W-:Y:S04]  /*e310*/  STL.64 [R1+0xf28], R8 ;  /* 0x000f280801007387 */ /* 0x0003e80000100a00 */
[----:B------:R-:W3:Y:S04]  /*e320*/  LDL.LU.64 R250, [R1+0x30] ;  /* 0x0000300001fa7983 */ /* 0x000ee80000300a00 */
[----:B------:R1:W-:Y:S01]  /*e330*/  LDGSTS.E [R19+0x5c008], desc[UR8][R2.64], !P4 ;  /* 0x5c00800002137fae */ /* 0x0003e2000e121848 */
[----:B----4-:R-:W-:-:S03]  /*e340*/  IMAD.WIDE R4, R233, 0x4, R4 ;  /* 0x00000004e9047825 */ /* 0x010fc600078e0204 */
[----:B------:R4:W-:Y:S01]  /*e350*/  LDGSTS.E [R19+0x5000c], desc[UR8][R8.64], !P5 ;  /* 0x5000c00008137fae */ /* 0x0009e2000e921848 */
[----:B------:R-:W-:Y:S02]  /*e360*/  VIADD R22, R24, 0xffffff3e ;  /* 0xffffff3e18167836 */ /* 0x000fe40000000000 */
[----:B------:R-:W4:Y:S01]  /*e370*/  LDC R24, c[0x0][0x230] ;  /* 0x00008c00ff187b82 */ /* 0x000f220000000800 */
[----:B------:R1:W-:Y:S02]  /*e380*/  STL.64 [R1+0x13b8], R4 ;  /* 0x0013b80401007387 */ /* 0x0003e40000100a00 */
[C---:B-1----:R-:W-:Y:S02]  /*e390*/  IMAD.WIDE R2, R233.reuse, 0x4, R10 ;  /* 0x00000004e9027825 */ /* 0x042fe400078e020a */
[----:B------:R1:W-:Y:S02]  /*e3a0*/  LDGSTS.E [R19+0x5400c], desc[UR8][R4.64], !P5 ;  /* 0x5400c00004137fae */ /* 0x0003e4000e921848 */
[----:B------:R-:W-:-:S02]  /*e3b0*/  IMAD.WIDE R6, R233, 0x4, R6 ;  /* 0x00000004e9067825 */ /* 0x000fc400078e0206 */
[----:B------:R1:W-:Y:S01]  /*e3c0*/  STL.64 [R1+0x13b0], R2 ;  /* 0x0013b00201007387 */ /* 0x0003e20000100a00 */
[----:B------:R-:W-:-:S03]  /*e3d0*/  ISETP.GE.U32.AND P1, PT, R22, 0x7ffffebf, PT ;  /* 0x7ffffebf1600780c */ /* 0x000fc60003f26070 */
[----:B------:R2:W-:Y:S04]  /*e3e0*/  STL.64 [R1+0x13a0], R6 ;  /* 0x0013a00601007387 */ /* 0x0005e80000100a00 */
[----:B------:R-:W4:Y:S04]  /*e3f0*/  LDL.LU.64 R54, [R1+0x28] ;  /* 0x0000280001367983 */ /* 0x000f280000300a00 */
[----:B------:R-:W4:Y:S04]  /*e400*/  LDL.LU.64 R8, [R1+0x20] ;  /* 0x0000200001087983 */ /* 0x000f280000300a00 */
[----:B------:R4:W-:Y:S01]  /*e410*/  LDGSTS.E [R19+0x5800c], desc[UR8][R2.64], !P5 ;  /* 0x5800c00002137fae */ /* 0x0009e2000e921848 */
[----:B------:R-:W-:-:S03]  /*e420*/  IMAD.WIDE R28, R233, 0x4, R28 ;  /* 0x00000004e91c7825 */ /* 0x000fc600078e021c */
[----:B------:R-:W4:Y:S04]  /*e430*/  LDL.LU.64 R4, [R1+0x18] ;  /* 0x0000180001047983 */ /* 0x000f280000300a00 */
[----:B------:R-:W-:Y:S04]  /*e440*/  LDGSTS.E [R19+0x5c00c], desc[UR8][R6.64], !P5 ;  /* 0x5c00c00006137fae */ /* 0x000fe8000e921848 */
[----:B-1----:R-:W4:Y:S04]  /*e450*/  LDL.LU.64 R2, [R1+0x10] ;  /* 0x0000100001027983 */ /* 0x002f280000300a00 */
[----:B------:R1:W-:Y:S04]  /*e460*/  STL.64 [R1+0xef8], R28 ;  /* 0x000ef81c01007387 */ /* 0x0003e80000100a00 */
[----:B------:R-:W4:Y:S04]  /*e470*/  LDL.LU.64 R10, [R1+0x8] ;  /* 0x00000800010a7983 */ /* 0x000f280000300a00 */
[----:B------:R-:W-:Y:S01]  /*e480*/  LDGSTS.E [R19+0x60000], desc[UR8][R28.64], !P6 ;  /* 0x600000001c137fae */ /* 0x000fe2000f121848 */
[----:B--2---:R-:W-:-:S05]  /*e490*/  IMAD.WIDE R50, R233, 0x4, R50 ;  /* 0x00000004e9327825 */ /* 0x004fca00078e0232 */
[----:B------:R2:W-:Y:S01]  /*e4a0*/  STL.64 [R1+0x1390], R50 ;  /* 0x0013903201007387 */ /* 0x0005e20000100a00 */
[----:B------:R-:W-:-:S03]  /*e4b0*/  IMAD.WIDE R44, R233, 0x4, R44 ;  /* 0x00000004e92c7825 */ /* 0x000fc600078e022c */
[----:B------:R-:W4:Y:S01]  /*e4c0*/  LDL.LU.64 R6, [R1] ;  /* 0x0000000001067983 */ /* 0x000f220000300a00 */
[----:B------:R-:W-:-:S03]  /*e4d0*/  IMAD.WIDE R36, R233, 0x4, R36 ;  /* 0x00000004e9247825 */ /* 0x000fc600078e0224 */
[----:B------:R2:W-:Y:S04]  /*e4e0*/  STL.64 [R1+0x1388], R44 ;  /* 0x0013882c01007387 */ /* 0x0005e80000100a00 */
[----:B------:R2:W-:Y:S04]  /*e4f0*/  STL.64 [R1+0x1380], R36 ;  /* 0x0013802401007387 */ /* 0x0005e80000100a00 */
[----:B-1----:R-:W4:Y:S04]  /*e500*/  LDL.LU.64 R28, [R1+0x1bc0] ;  /* 0x001bc000011c7983 */ /* 0x002f280000300a00 */
[----:B------:R-:W-:Y:S04]  /*e510*/  LDGSTS.E [R19+0x64000], desc[UR8][R50.64], !P6 ;  /* 0x6400000032137fae */ /* 0x000fe8000f121848 */
[----:B------:R-:W-:Y:S01]  /*e520*/  LDGSTS.E [R19+0x68000], desc[UR8][R44.64], !P6 ;  /* 0x680000002c137fae */ /* 0x000fe2000f121848 */
[----:B---3--:R-:W-:-:S03]  /*e530*/  IMAD.WIDE R26, R233, 0x4, R26 ;  /* 0x00000004e91a7825 */ /* 0x008fc600078e021a */
[----:B------:R-:W-:Y:S01]  /*e540*/  LDGSTS.E [R19+0x6c000], desc[UR8][R36.64], !P6 ;  /* 0x6c00000024137fae */ /* 0x000fe2000f121848 */
[----:B------:R-:W-:-:S03]  /*e550*/  IMAD.WIDE R34, R233, 0x4, R34 ;  /* 0x00000004e9227825 */ /* 0x000fc600078e0222 */
[----:B--2---:R-:W2:Y:S01]  /*e560*/  LDL.LU.64 R50, [R1+0x1bb8] ;  /* 0x001bb80001327983 */ /* 0x004ea20000300a00 */
[----:B------:R-:W-:-:S03]  /*e570*/  IMAD.WIDE R248, R233, 0x4, R248 ;  /* 0x00000004e9f87825 */ /* 0x000fc600078e02f8 */
[----:B------:R-:W3:Y:S04]  /*e580*/  LDL.LU.64 R44, [R1+0x1bb0] ;  /* 0x001bb000012c7983 */ /* 0x000ee80000300a00 */
[----:B------:R-:W2:Y:S01]  /*e590*/  LDL.LU.64 R36, [R1+0x1ba8] ;  /* 0x001ba80001247983 */ /* 0x000ea20000300a00 */
[----:B------:R-:W-:-:S03]  /*e5a0*/  IMAD.WIDE R250, R233, 0x4, R250 ;  /* 0x00000004e9fa7825 */ /* 0x000fc600078e02fa */
[----:B------:R1:W-:Y:S04]  /*e5b0*/  STL.64 [R1+0xeb0], R26 ;  /* 0x000eb01a01007387 */ /* 0x0003e80000100a00 */
[----:B------:R1:W-:Y:S04]  /*e5c0*/  STL.64 [R1+0x1368], R34 ;  /* 0x0013682201007387 */ /* 0x0003e80000100a00 */
[----:B------:R-:W-:Y:S04]  /*e5d0*/  LDGSTS.E [R19+0x60004], desc[UR8][R26.64], !P1 ;  /* 0x600040001a137fae */ /* 0x000fe8000c921848 */
[----:B------:R-:W-:Y:S04]  /*e5e0*/  LDGSTS.E [R19+0x64004], desc[UR8][R34.64], !P1 ;  /* 0x6400400022137fae */ /* 0x000fe8000c921848 */
[----:B------:R-:W-:Y:S04]  /*e5f0*/  LDGSTS.E [R19+0x68004], desc[UR8][R248.64], !P1 ;  /* 0x68004000f8137fae */ /* 0x000fe8000c921848 */
[----:B-1----:R-:W3:Y:S04]  /*e600*/  LDL.LU.64 R26, [R1+0x1ba0] ;  /* 0x001ba000011a7983 */ /* 0x002ee80000300a00 */
[----:B------:R1:W-:Y:S04]  /*e610*/  STL.64 [R1+0x1360], R248 ;  /* 0x001360f801007387 */ /* 0x0003e80000100a00 */
[----:B------:R-:W2:Y:S04]  /*e620*/  LDL.LU.64 R34, [R1+0x1b98] ;  /* 0x001b980001227983 */ /* 0x000ea80000300a00 */
[----:B------:R1:W-:Y:S04]  /*e630*/  STL.64 [R1+0x1358], R250 ;  /* 0x001358fa01007387 */ /* 0x0003e80000100a00 */
[----:B-1----:R-:W2:Y:S04]  /*e640*/  LDL.LU.64 R248, [R1+0x1b90] ;  /* 0x001b900001f87983 */ /* 0x002ea80000300a00 */
[----:B------:R-:W-:Y:S04]  /*e650*/  LDGSTS.E [R19+0x6c004], desc[UR8][R250.64], !P1 ;  /* 0x6c004000fa137fae */ /* 0x000fe8000c921848 */
[----:B------:R-:W2:Y:S01]  /*e660*/  LDL.LU.64 R250, [R1+0x1b88] ;  /* 0x001b880001fa7983 */ /* 0x000ea20000300a00 */
[----:B------:R-:W-:-:S02]  /*e670*/  IADD3 R22, R23, -0xc3, RZ ;  /* 0xffffff3d17167810 */ /* 0x000fc40007ffe0ff */
[----:B------:R-:W1:Y:S02]  /*e680*/  LDC R23, c[0x0][0x230] ;  /* 0x00008c00ff177b82 */ /* 0x000e640000000800 */
[----:B------:R-:W-:Y:S01]  /*e690*/  ISETP.GE.U32.AND P2, PT, R22, 0x7ffffebe, PT ;  /* 0x7ffffebe1600780c */ /* 0x000fe20003f46070 */
[----:B------:R-:W-:-:S05]  /*e6a0*/  VIADD R22, R52, 0xffffff3c ;  /* 0xffffff3c34167836 */ /* 0x000fca0000000000 */
[----:B------:R-:W-:Y:S01]  /*e6b0*/  ISETP.GE.U32.AND P3, PT, R22, 0x7ffffebd, PT ;  /* 0x7ffffebd1600780c */ /* 0x000fe20003f66070 */
[----:B------:R-:W-:Y:S01]  /*e6c0*/  VIADD R22, R25, 0xffffff1f ;  /* 0xffffff1f19167836 */ /* 0x000fe20000000000 */
[----:B------:R-:W1:Y:S04]  /*e6d0*/  LDC R52, c[0x0][0x230] ;  /* 0x00008c00ff347b82 */ /* 0x000e680000000800 */
[----:B------:R-:W-:-:S04]  /*e6e0*/  ISETP.GE.U32.AND P4, PT, R22, 0x7ffffea0, PT ;  /* 0x7ffffea01600780c */ /* 0x000fc80003f86070 */
[----:B------:R-:W1:Y:S01]  /*e6f0*/  LDC R25, c[0x0][0x230] ;  /* 0x00008c00ff197b82 */ /* 0x000e620000000800 */
[----:B----4-:R-:W-:-:S04]  /*e700*/  IADD3 R22, R24, -0xe2, RZ ;  /* 0xffffff1e18167810 */ /* 0x010fc80007ffe0ff */
[----:B------:R-:W-:Y:S01]  /*e710*/  ISETP.GE.U32.AND P5, PT, R22, 0x7ffffe9f, PT ;  /* 0x7ffffe9f1600780c */ /* 0x000fe20003fa6070 */
[----:B-1----:R-:W-:Y:S02]  /*e720*/  VIADD R22, R23, 0xffffff1d ;  /* 0xffffff1d17167836 */ /* 0x002fe40000000000 */
[----:B------:R-:W1:Y:S01]  /*e730*/  LDC R23, c[0x0][0x230] ;  /* 0x00008c00ff177b82 */ /* 0x000e620000000800 */
[C---:B------:R-:W-:Y:S02]  /*e740*/  IMAD.WIDE R54, R233.reuse, 0x4, R54 ;  /* 0x00000004e9367825 */ /* 0x040fe400078e0236 */
[----:B------:R-:W-:Y:S02]  /*e750*/  ISETP.GE.U32.AND P6, PT, R22, 0x7ffffe9e, PT ;  /* 0x7ffffe9e1600780c */ /* 0x000fe40003fc6070 */
[C---:B------:R-:W-:Y:S01]  /*e760*/  IMAD.WIDE R8, R233.reuse, 0x4, R8 ;  /* 0x00000004e9087825 */ /* 0x040fe200078e0208 */
[----:B------:R-:W-:Y:S02]  /*e770*/  STL.64 [R1+0xe78], R54 ;  /* 0x000e783601007387 */ /* 0x000fe40000100a00 */
[----:B------:R-:W4:Y:S01]  /*e780*/  LDC R24, c[0x0][0x230] ;  /* 0x00008c00ff187b82 */ /* 0x000f220000000800 */
[C---:B------:R-:W-:Y:S01]  /*e790*/  IMAD.WIDE R4, R233.reuse, 0x4, R4 ;  /* 0x00000004e9047825 */ /* 0x040fe200078e0204 */
[----:B------:R-:W-:Y:S03]  /*e7a0*/  LDGSTS.E [R19+0x60008], desc[UR8][R54.64], !P2 ;  /* 0x6000800036137fae */ /* 0x000fe6000d121848 */
[----:B------:R-:W-:-:S04]  /*e7b0*/  IMAD.WIDE R2, R233, 0x4, R2 ;  /* 0x00000004e9027825 */ /* 0x000fc800078e0202 */
[----:B------:R-:W-:Y:S01]  /*e7c0*/  VIADD R22, R25, 0xffffff1c ;  /* 0xffffff1c19167836 */ /* 0x000fe20000000000 */
[----:B------:R1:W-:Y:S01]  /*e7d0*/  STL.64 [R1+0x1338], R8 ;  /* 0x0013380801007387 */ /* 0x0003e20000100a00 */
[----:B------:R-:W4:Y:S03]  /*e7e0*/  LDC R25, c[0x0][0x230] ;  /* 0x00008c00ff197b82 */ /* 0x000f260000000800 */
[----:B------:R-:W-:Y:S01]  /*e7f0*/  ISETP.GE.U32.AND P1, PT, R22, 0x7ffffe9d, PT ;  /* 0x7ffffe9d1600780c */ /* 0x000fe20003f26070 */
[----:B------:R1:W-:Y:S01]  /*e800*/  LDGSTS.E [R19+0x64008], desc[UR8][R8.64], !P2 ;  /* 0x6400800008137fae */ /* 0x0003e2000d121848 */
[----:B------:R-:W-:-:S03]  /*e810*/  IADD3 R22, R52, -0x85, RZ ;  /* 0xffffff7b34167810 */ /* 0x000fc60007ffe0ff */
[----:B------:R-:W-:Y:S04]  /*e820*/  STL.64 [R1+0x1330], R4 ;  /* 0x0013300401007387 */ /* 0x000fe80000100a00 */
[----:B------:R-:W-:Y:S01]  /*e830*/  LDGSTS.E [R19+0x68008], desc[UR8][R4.64], !P2 ;  /* 0x6800800004137fae */ /* 0x000fe2000d121848 */
[----:B-1----:R-:W-:-:S03]  /*e840*/  IMAD.WIDE R8, R233, 0x4, R10 ;  /* 0x00000004e9087825 */ /* 0x002fc600078e020a */
[----:B------:R-:W-:Y:S04]  /*e850*/  STL.64 [R1+0x1328], R2 ;  /* 0x0013280201007387 */ /* 0x000fe80000100a00 */
[----:B------:R-:W-:Y:S01]  /*e860*/  LDGSTS.E [R19+0x6c008], desc[UR8][R2.64], !P2 ;  /* 0x6c00800002137fae */ /* 0x000fe2000d121848 */
[----:B------:R-:W-:Y:S01]  /*e870*/  ISETP.GE.U32.AND P2, PT, R22, 0x7ffffefc, PT ;  /* 0x7ffffefc1600780c */ /* 0x000fe20003f46070 */
[----:B------:R-:W-:Y:S02]  /*e880*/  VIADD R22, R23, 0xffffff7a ;  /* 0xffffff7a17167836 */ /* 0x000fe40000000000 */
[----:B------:R-:W-:Y:S01]  /*e890*/  STL.64 [R1+0xe38], R8 ;  /* 0x000e380801007387 */ /* 0x000fe20000100a00 */
[----:B------:R-:W1:Y:S03]  /*e8a0*/  LDC R23, c[0x0][0x230] ;  /* 0x00008c00ff177b82 */ /* 0x000e660000000800 */
[----:B------:R-:W-:Y:S01]  /*e8b0*/  LDGSTS.E [R19+0x6000c], desc[UR8][R8.64], !P3 ;  /* 0x6000c00008137fae */ /* 0x000fe2000d921848 */
[----:B------:R-:W-:-:S04]  /*e8c0*/  IMAD.WIDE R10, R233, 0x4, R32 ;  /* 0x00000004e90a7825 */ /* 0x000fc800078e0220 */
[----:B------:R-:W-:-:S05]  /*e8d0*/  IMAD.WIDE R6, R233, 0x4, R6 ;  /* 0x00000004e9067825 */ /* 0x000fca00078e0206 */
[----:B------:R3:W-:Y:S04]  /*e8e0*/  STL.64 [R1+0x1308], R6 ;  /* 0x0013080601007387 */ /* 0x0007e80000100a00 */
[----:B------:R3:W-:Y:S02]  /*e8f0*/  LDGSTS.E [R19+0x6400c], desc[UR8][R6.64], !P3 ;  /* 0x6400c00006137fae */ /* 0x0007e4000d921848 */
[----:B---3--:R-:W-:-:S04]  /*e900*/  IMAD.WIDE R6, R233, 0x4, R26 ;  /* 0x00000004e9067825 */ /* 0x008fc800078e021a */
[----:B--2---:R-:W-:-:S04]  /*e910*/  IMAD.WIDE R8, R233, 0x4, R34 ;  /* 0x00000004e9087825 */ /* 0x004fc800078e0222 */
[----:B------:R-:W-:-:S04]  /*e920*/  IMAD.WIDE R2, R233, 0x4, R248 ;  /* 0x00000004e9027825 */ /* 0x000fc800078e02f8 */
[----:B------:R-:W-:-:S05]  /*e930*/  IMAD.WIDE R4, R233, 0x4, R250 ;  /* 0x00000004e9047825 */ /* 0x000fca00078e02fa */
[----:B------:R2:W-:Y:S04]  /*e940*/  STL.64 [R1+0x1300], R4 ;  /* 0x0013000401007387 */ /* 0x0005e80000100a00 */
[----:B------:R2:W-:Y:S04]  /*e950*/  LDGSTS.E [R19+0x6800c], desc[UR8][R4.64], !P3 ;  /* 0x6800c00004137fae */ /* 0x0005e8000d921848 */
[----:B------:R3:W-:Y:S04]  /*e960*/  STL.64 [R1+0x12f8], R2 ;  /* 0x0012f80201007387 */ /* 0x0007e80000100a00 */
[----:B------:R3:W-:Y:S01]  /*e970*/  LDGSTS.E [R19+0x6c00c], desc[UR8][R2.64], !P3 ;  /* 0x6c00c00002137fae */ /* 0x0007e2000d921848 */
[----:B--2---:R-:W-:-:S03]  /*e980*/  IMAD.WIDE R4, R233, 0x4, R36 ;  /* 0x00000004e9047825 */ /* 0x004fc600078e0224 */
[----:B------:R2:W-:Y:S04]  /*e990*/  STL.64 [R1+0xe08], R8 ;  /* 0x000e080801007387 */ /* 0x0005e80000100a00 */
[----:B------:R2:W-:Y:S01]  /*e9a0*/  LDGSTS.E [R19+0x70000], desc[UR8][R8.64], !P4 ;  /* 0x7000000008137fae */ /* 0x0005e2000e121848 */
[----:B---3--:R-:W-:-:S03]  /*e9b0*/  IMAD.WIDE R2, R233, 0x4, R44 ;  /* 0x00000004e9027825 */ /* 0x008fc600078e022c */
        /* <DEDUP_REMOVED lines=9> */
[----:B------:R2:W-:Y:S01]  /*ea50*/  STL.64 [R1+0xdd0], R8 ;  /* 0x000dd00801007387 */ /* 0x0005e20000100a00 */
[----:B------:R-:W-:-:S03]  /*ea60*/  ISETP.GE.U32.AND P3, PT, R22, 0x7ffffefb, PT ;  /* 0x7ffffefb1600780c */ /* 0x000fc60003f66070 */
[----:B------:R1:W-:Y:S01]  /*ea70*/  STL.64 [R1+0x1258], R6 ;  /* 0x0012580601007387 */ /* 0x0003e20000100a00 */
[----:B---3--:R-:W-:-:S03]  /*ea80*/  IMAD.WIDE R2, R233, 0x4, R42 ;  /* 0x00000004e9027825 */ /* 0x008fc600078e022a */
[----:B------:R3:W-:Y:S01]  /*ea90*/  STL.64 [R1+0x1230], R4 ;  /* 0x0012300401007387 */ /* 0x0007e20000100a00 */
[----:B----4-:R-:W-:-:S03]  /*eaa0*/  VIADD R22, R24, 0xffffff79 ;  /* 0xffffff7918167836 */ /* 0x010fc60000000000 */
[----:B------:R4:W-:Y:S01]  /*eab0*/  STL.64 [R1+0x1228], R2 ;  /* 0x0012280201007387 */ /* 0x0009e20000100a00 */
[----:B------:R-:W4:Y:S03]  /*eac0*/  LDC R24, c[0x0][0x230] ;  /* 0x00008c00ff187b82 */ /* 0x000f260000000800 */
[----:B------:R-:W4:Y:S01]  /*ead0*/  LDL.LU.64 R248, [R1+0x3e8] ;  /* 0x0003e80001f87983 */ /* 0x000f220000300a00 */
[----:B------:R-:W-:-:S03]  /*eae0*/  ISETP.GE.U32.AND P4, PT, R22, 0x7ffffefa, PT ;  /* 0x7ffffefa1600780c */ /* 0x000fc60003f86070 */
[----:B------:R2:W-:Y:S04]  /*eaf0*/  LDGSTS.E [R19+0x70004], desc[UR8][R8.64], !P5 ;  /* 0x7000400008137fae */ /* 0x0005e8000e921848 */
[----:B------:R-:W4:Y:S01]  /*eb00*/  LDL.LU.64 R250, [R1+0x3e0] ;  /* 0x0003e00001fa7983 */ /* 0x000f220000300a00 */
[----:B------:R-:W-:Y:S02]  /*eb10*/  IADD3 R22, R25, -0x88, RZ ;  /* 0xffffff7819167810 */ /* 0x000fe40007ffe0ff */
[----:B------:R-:W4:Y:S01]  /*eb20*/  LDC R25, c[0x0][0x230] ;  /* 0x00008c00ff197b82 */ /* 0x000f220000000800 */
[----:B------:R1:W-:Y:S04]  /*eb30*/  LDGSTS.E [R19+0x74004], desc[UR8][R6.64], !P5 ;  /* 0x7400400006137fae */ /* 0x0003e8000e921848 */
[----:B------:R-:W4:Y:S01]  /*eb40*/  LDL.LU.64 R52, [R1+0x3d8] ;  /* 0x0003d80001347983 */ /* 0x000f220000300a00 */
[----:B--2---:R-:W-:-:S03]  /*eb50*/  IMAD.WIDE R8, R233, 0x4, R56 ;  /* 0x00000004e9087825 */ /* 0x004fc600078e0238 */
[----:B------:R3:W-:Y:S01]  /*eb60*/  LDGSTS.E [R19+0x78004], desc[UR8][R4.64], !P5 ;  /* 0x7800400004137fae */ /* 0x0007e2000e921848 */
[----:B-1----:R-:W-:-:S03]  /*eb70*/  IMAD.WIDE R6, R233, 0x4, R30 ;  /* 0x00000004e9067825 */ /* 0x002fc600078e021e */
[----:B------:R4:W-:Y:S04]  /*eb80*/  LDGSTS.E [R19+0x7c004], desc[UR8][R2.64], !P5 ;  /* 0x7c00400002137fae */ /* 0x0009e8000e921848 */
[----:B------:R-:W2:Y:S01]  /*eb90*/  LDL.LU.64 R54, [R1+0x3d0] ;  /* 0x0003d00001367983 */ /* 0x000ea20000300a00 */
[----:B---3--:R-:W-:-:S03]  /*eba0*/  IMAD.WIDE R4, R233, 0x4, R20 ;  /* 0x00000004e9047825 */ /* 0x008fc600078e0214 */
[----:B------:R1:W-:Y:S01]  /*ebb0*/  STL.64 [R1+0xd88], R8 ;  /* 0x000d880801007387 */ /* 0x0003e20000100a00 */
[----:B----4-:R-:W-:-:S03]  /*ebc0*/  IMAD.WIDE R2, R233, 0x4, R38 ;  /* 0x00000004e9027825 */ /* 0x010fc600078e0226 */
[----:B------:R1:W-:Y:S01]  /*ebd0*/  LDGSTS.E [R19+0x70008], desc[UR8][R8.64], !P6 ;  /* 0x7000800008137fae */ /* 0x0003e2000f121848 */
[----:B------:R-:W-:Y:S01]  /*ebe0*/  ISETP.GE.U32.AND P5, PT, R22, 0x7ffffef9, PT ;  /* 0x7ffffef91600780c */ /* 0x000fe20003fa6070 */
[----:B------:R-:W3:Y:S01]  /*ebf0*/  LDC R21, c[0x0][0x230] ;  /* 0x00008c00ff157b82 */ /* 0x000ee20000000800 */
[----:B------:R-:W-:Y:S01]  /*ec00*/  VIADD R20, R23, 0xffffff77 ;  /* 0xffffff7717147836 */ /* 0x000fe20000000000 */
[----:B------:R4:W-:Y:S01]  /*ec10*/  STL.64 [R1+0x1208], R6 ;  /* 0x0012080601007387 */ /* 0x0009e20000100a00 */
[----:B------:R-:W-:-:S03]  /*ec20*/  IMAD.WIDE R22, R233, 0x4, R58 ;  /* 0x00000004e9167825 */ /* 0x000fc600078e023a */
[----:B------:R4:W-:Y:S02]  /*ec30*/  LDGSTS.E [R19+0x74008], desc[UR8][R6.64], !P6 ;  /* 0x7400800006137fae */ /* 0x0009e4000f121848 */
[----:B------:R-:W3:Y:S02]  /*ec40*/  LDC R38, c[0x0][0x230] ;  /* 0x00008c00ff267b82 */ /* 0x000ee40000000800 */
[----:B------:R-:W-:Y:S01]  /*ec50*/  STL.64 [R1+0x1200], R4 ;  /* 0x0012000401007387 */ /* 0x000fe20000100a00 */
[----:B-1----:R-:W-:-:S03]  /*ec60*/  IMAD.WIDE R8, R233, 0x4, R46 ;  /* 0x00000004e9087825 */ /* 0x002fc600078e022e */
[----:B------:R-:W-:Y:S02]  /*ec70*/  LDGSTS.E [R19+0x78008], desc[UR8][R4.64], !P6 ;  /* 0x7800800004137fae */ /* 0x000fe4000f121848 */
[----:B------:R-:W1:Y:S02]  /*ec80*/  LDC R46, c[0x0][0x230] ;  /* 0x00008c00ff2e7b82 */ /* 0x000e640000000800 */
[----:B------:R4:W-:Y:S02]  /*ec90*/  STL.64 [R1+0x11f0], R2 ;  /* 0x0011f00201007387 */ /* 0x0009e40000100a00 */
[C---:B----4-:R-:W-:Y:S02]  /*eca0*/  IMAD.WIDE R6, R233.reuse, 0x4, R40 ;  /* 0x00000004e9067825 */ /* 0x050fe400078e0228 */
[----:B------:R-:W-:Y:S04]  /*ecb0*/  LDGSTS.E [R19+0x7c008], desc[UR8][R2.64], !P6 ;  /* 0x7c00800002137fae */ /* 0x000fe8000f121848 */
[----:B------:R4:W-:Y:S04]  /*ecc0*/  LDGSTS.E [R19+0x7000c], desc[UR8][R22.64], !P1 ;  /* 0x7000c00016137fae */ /* 0x0009e8000c921848 */
[----:B------:R-:W-:Y:S04]  /*ecd0*/  LDGSTS.E [R19+0x7400c], desc[UR8][R10.64], !P1 ;  /* 0x7400c0000a137fae */ /* 0x000fe8000c921848 */
[----:B------:R-:W3:Y:S04]  /*ece0*/  LDL.LU.64 R2, [R1+0x3c8] ;  /* 0x0003c80001027983 */ /* 0x000ee80000300a00 */
[----:B------:R-:W3:Y:S04]  /*ecf0*/  LDL.LU.64 R26, [R1+0x3c0] ;  /* 0x0003c000011a7983 */ /* 0x000ee80000300a00 */
[----:B------:R-:W3:Y:S04]  /*ed00*/  LDL.LU.64 R34, [R1+0x3b8] ;  /* 0x0003b80001227983 */ /* 0x000ee80000300a00 */
[----:B------:R-:W3:Y:S04]  /*ed10*/  LDL.LU.64 R4, [R1+0x3b0] ;  /* 0x0003b00001047983 */ /* 0x000ee80000300a00 */
[----:B------:R4:W-:Y:S04]  /*ed20*/  STL.64 [R1+0xd00], R22 ;  /* 0x000d001601007387 */ /* 0x0009e80000100a00 */
[----:B------:R-:W-:Y:S04]  /*ed30*/  STL.64 [R1+0x11e0], R10 ;  /* 0x0011e00a01007387 */ /* 0x000fe80000100a00 */
[----:B------:R1:W-:Y:S04]  /*ed40*/  STL.64 [R1+0x11b0], R8 ;  /* 0x0011b00801007387 */ /* 0x0003e80000100a00 */
[----:B------:R1:W-:Y:S01]  /*ed50*/  STL.64 [R1+0x1190], R6 ;  /* 0x0011900601007387 */ /* 0x0003e20000100a00 */
[----:B----4-:R-:W4:Y:S03]  /*ed60*/  LDC R22, c[0x0][0x230] ;  /* 0x00008c00ff167b82 */ /* 0x010f260000000800 */
[----:B------:R-:W-:Y:S04]  /*ed70*/  LDGSTS.E [R19+0x7800c], desc[UR8][R8.64], !P1 ;  /* 0x7800c00008137fae */ /* 0x000fe8000c921848 */
[----:B------:R-:W-:Y:S01]  /*ed80*/  LDGSTS.E [R19+0x7c00c], desc[UR8][R6.64], !P1 ;  /* 0x7c00c00006137fae */ /* 0x000fe2000c921848 */
[----:B------:R-:W-:-:S03]  /*ed90*/  IMAD.WIDE R36, R233, 0x4, R248 ;  /* 0x00000004e9247825 */ /* 0x000fc600078e02f8 */
[----:B-1----:R-:W4:Y:S01]  /*eda0*/  LDL.LU.64 R8, [R1+0x3a8] ;  /* 0x0003a80001087983 */ /* 0x002f220000300a00 */
[----:B------:R-:W-:-:S03]  /*edb0*/  IMAD.WIDE R32, R233, 0x4, R250 ;  /* 0x00000004e9207825 */ /* 0x000fc600078e02fa */
[----:B------:R-:W4:Y:S01]  /*edc0*/  LDL.LU.64 R10, [R1+0x3a0] ;  /* 0x0003a000010a7983 */ /* 0x000f220000300a00 */
[----:B------:R-:W-:-:S03]  /*edd0*/  IMAD.WIDE R30, R233, 0x4, R52 ;  /* 0x00000004e91e7825 */ /* 0x000fc600078e0234 */
[----:B------:R-:W4:Y:S01]  /*ede0*/  LDL.LU.64 R6, [R1+0x398] ;  /* 0x0003980001067983 */ /* 0x000f220000300a00 */
[----:B--2---:R-:W-:-:S03]  /*edf0*/  IMAD.WIDE R28, R233, 0x4, R54 ;  /* 0x00000004e91c7825 */ /* 0x004fc600078e0236 */
[----:B------:R-:W-:Y:S01]  /*ee00*/  STL.64 [R1+0xca8], R36 ;  /* 0x000ca82401007387 */ /* 0x000fe20000100a00 */
[----:B------:R-:W-:Y:S01]  /*ee10*/  ISETP.GE.U32.AND P6, PT, R20, 0x7ffffef8, PT ;  /* 0x7ffffef81400780c */ /* 0x000fe20003fc6070 */
[----:B------:R-:W1:Y:S02]  /*ee20*/  LDC R23, c[0x0][0x230] ;  /* 0x00008c00ff177b82 */ /* 0x000e640000000800 */
[----:B------:R-:W-:Y:S04]  /*ee30*/  STL.64 [R1+0x1028], R32 ;  /* 0x0010282001007387 */ /* 0x000fe80000100a00 */
[----:B------:R-:W-:Y:S04]  /*ee40*/  STL.64 [R1+0x1020], R30 ;  /* 0x0010201e01007387 */ /* 0x000fe80000100a00 */
[----:B------:R-:W-:Y:S04]  /*ee50*/  LDGSTS.E [R18+0x40000], desc[UR8][R36.64], !P2 ;  /* 0x4000000024127fae */ /* 0x000fe8000d121848 */
[----:B------:R-:W2:Y:S04]  /*ee60*/  LDL.LU.64 R248, [R1+0x390] ;  /* 0x0003900001f87983 */ /* 0x000ea80000300a00 */
[----:B------:R3:W-:Y:S04]  /*ee70*/  STL.64 [R1+0x1018], R28 ;  /* 0x0010181c01007387 */ /* 0x0007e80000100a00 */
[----:B------:R-:W-:Y:S04]  /*ee80*/  LDGSTS.E [R18+0x44000], desc[UR8][R32.64], !P2 ;  /* 0x4400000020127fae */ /* 0x000fe8000d121848 */
[----:B------:R-:W-:Y:S04]  /*ee90*/  LDGSTS.E [R18+0x48000], desc[UR8][R30.64], !P2 ;  /* 0x480000001e127fae */ /* 0x000fe8000d121848 */
[----:B------:R-:W2:Y:S04]  /*eea0*/  LDL.LU.64 R250, [R1+0x388] ;  /* 0x0003880001fa7983 */ /* 0x000ea80000300a00 */
[----:B------:R1:W-:Y:S04]  /*eeb0*/  LDGSTS.E [R18+0x4c000], desc[UR8][R28.64], !P2 ;  /* 0x4c0000001c127fae */ /* 0x0003e8000d121848 */
[----:B------:R-:W2:Y:S01]  /*eec0*/  LDL.LU.64 R52, [R1+0x380] ;  /* 0x0003800001347983 */ /* 0x000ea20000300a00 */
[----:B---3--:R-:W-:-:S03]  /*eed0*/  IMAD.WIDE R2, R233, 0x4, R2 ;  /* 0x00000004e9027825 */ /* 0x008fc600078e0202 */
[----:B------:R-:W3:Y:S01]  /*eee0*/  LDL.LU.64 R54, [R1+0x378] ;  /* 0x0003780001367983 */ /* 0x000ee20000300a00 */
[----:B-1----:R-:W-:-:S03]  /*eef0*/  IMAD.WIDE R28, R233, 0x4, R26 ;  /* 0x00000004e91c7825 */ /* 0x002fc600078e021a */
[----:B------:R1:W-:Y:S01]  /*ef00*/  STL.64 [R1+0xc80], R2 ;  /* 0x000c800201007387 */ /* 0x0003e20000100a00 */
[----:B------:R-:W-:-:S03]  /*ef10*/  IMAD.WIDE R26, R233, 0x4, R34 ;  /* 0x00000004e91a7825 */ /* 0x000fc600078e0222 */
[----:B------:R-:W-:Y:S01]  /*ef20*/  STL.64 [R1+0xff8], R28 ;  /* 0x000ff81c01007387 */ /* 0x000fe20000100a00 */
[----:B------:R-:W-:-:S03]  /*ef30*/  IMAD.WIDE R4, R233, 0x4, R4 ;  /* 0x00000004e9047825 */ /* 0x000fc600078e0204 */
[----:B------:R-:W-:Y:S04]  /*ef40*/  LDGSTS.E [R18+0x40004], desc[UR8][R2.64], !P3 ;  /* 0x4000400002127fae */ /* 0x000fe8000d921848 */
[----:B------:R-:W-:Y:S04]  /*ef50*/  STL.64 [R1+0xff0], R26 ;  /* 0x000ff01a01007387 */ /* 0x000fe80000100a00 */
[----:B------:R4:W-:Y:S04]  /*ef60*/  LDGSTS.E [R18+0x44004], desc[UR8][R28.64], !P3 ;  /* 0x440040001c127fae */ /* 0x0009e8000d921848 */
[----:B-1----:R-:W3:Y:S04]  /*ef70*/  LDL.LU.64 R2, [R1+0x370] ;  /* 0x0003700001027983 */ /* 0x002ee80000300a00 */
[----:B------:R2:W-:Y:S04]  /*ef80*/  LDGSTS.E [R18+0x48004], desc[UR8][R26.64], !P3 ;  /* 0x480040001a127fae */ /* 0x0005e8000d921848 */
[----:B------:R1:W-:Y:S04]  /*ef90*/  STL.64 [R1+0xfe8], R4 ;  /* 0x000fe80401007387 */ /* 0x0003e80000100a00 */
[----:B------:R-:W-:Y:S04]  /*efa0*/  LDGSTS.E [R18+0x4c004], desc[UR8][R4.64], !P3 ;  /* 0x4c00400004127fae */ /* 0x000fe8000d921848 */
[----:B-1----:R-:W3:Y:S01]  /*efb0*/  LDL.LU.64 R4, [R1+0x1e8] ;  /* 0x0001e80001047983 */ /* 0x002ee20000300a00 */
[----:B----4-:R-:W-:-:S05]  /*efc0*/  IMAD.WIDE R32, R233, 0x4, R8 ;  /* 0x00000004e9207825 */ /* 0x010fca00078e0208 */
[----:B------:R1:W-:Y:S01]  /*efd0*/  STL.64 [R1+0xc10], R32 ;  /* 0x000c102001007387 */ /* 0x0003e20000100a00 */
[----:B------:R-:W-:-:S03]  /*efe0*/  IMAD.WIDE R30, R233, 0x4, R10 ;  /* 0x00000004e91e7825 */ /* 0x000fc600078e020a */
[----:B------:R-:W4:Y:S04]  /*eff0*/  LDL.LU.64 R8, [R1+0x1e0] ;  /* 0x0001e00001087983 */ /* 0x000f280000300a00 */
[----:B------:R1:W-:Y:S01]  /*f000*/  STL.64 [R1+0xfd8], R30 ;  /* 0x000fd81e01007387 */ /* 0x0003e20000100a00 */
[----:B------:R-:W-:-:S03]  /*f010*/  IMAD.WIDE R28, R233, 0x4, R6 ;  /* 0x00000004e91c7825 */ /* 0x000fc600078e0206 */
[----:B------:R-:W4:Y:S04]  /*f020*/  LDL.LU.64 R10, [R1+0x1d8] ;  /* 0x0001d800010a7983 */ /* 0x000f280000300a00 */
[----:B------:R-:W-:Y:S04]  /*f030*/  STL.64 [R1+0xfd0], R28 ;  /* 0x000fd01c01007387 */ /* 0x000fe80000100a00 */
[----:B------:R-:W4:Y:S01]  /*f040*/  LDL.LU.64 R6, [R1+0x1d0] ;  /* 0x0001d00001067983 */ /* 0x000f220000300a00 */
[----:B------:R-:W-:Y:S02]  /*f050*/  VIADD R20, R24, 0xffffff76 ;  /* 0xffffff7618147836 */ /* 0x000fe40000000000 */
[----:B------:R-:W4:Y:S01]  /*f060*/  LDC R24, c[0x0][0x230] ;  /* 0x00008c00ff187b82 */ /* 0x000f220000000800 */
[----:B------:R1:W-:Y:S02]  /*f070*/  LDGSTS.E [R18+0x40008], desc[UR8][R32.64], !P4 ;  /* 0x4000800020127fae */ /* 0x0003e4000e121848 */
[----:B------:R-:W-:-:S02]  /*f080*/  ISETP.GE.U32.AND P1, PT, R20, 0x7ffffef7, PT ;  /* 0x7ffffef71400780c */ /* 0x000fc40003f26070 */
[----:B------:R-:W-:Y:S01]  /*f090*/  IADD3 R20, R25, -0x8b, RZ ;  /* 0xffffff7519147810 */ /* 0x000fe20007ffe0ff */
[----:B------:R1:W-:Y:S03]  /*f0a0*/  LDGSTS.E [R18+0x44008], desc[UR8][R30.64], !P4 ;  /* 0x440080001e127fae */ /* 0x0003e6000e121848 */
[----:B------:R-:W-:Y:S01]  /*f0b0*/  ISETP.GE.U32.AND P2, PT, R20, 0x7ffffef6, PT ;  /* 0x7ffffef61400780c */ /* 0x000fe20003f46070 */
[----:B------:R-:W-:Y:S01]  /*f0c0*/  VIADD R20, R21, 0xffffff74 ;  /* 0xffffff7415147836 */ /* 0x000fe20000000000 */
[----:B------:R3:W-:Y:S01]  /*f0d0*/  LDGSTS.E [R18+0x48008], desc[UR8][R28.64], !P4 ;  /* 0x480080001c127fae */ /* 0x0007e2000e121848 */
[----:B------:R-:W4:Y:S01]  /*f0e0*/  LDC R21, c[0x0][0x230] ;  /* 0x00008c00ff157b82 */ /* 0x000f220000000800 */
[----:B--2---:R-:W-:Y:S02]  /*f0f0*/  IMAD.WIDE R26, R233, 0x4, R248 ;  /* 0x00000004e91a7825 */ /* 0x004fe400078e02f8 */
[----:B------:R-:W-:-:S03]  /*f100*/  ISETP.GE.U32.AND P3, PT, R20, 0x7ffffef5, PT ;  /* 0x7ffffef51400780c */ /* 0x000fc60003f66070 */
[----:B------:R2:W-:Y:S01]  /*f110*/  STL.64 [R1+0xfc8], R26 ;  /* 0x000fc81a01007387 */ /* 0x0005e20000100a00 */
[----:B------:R-:W-:Y:S02]  /*f120*/  VIADD R20, R22, 0xffffff5b ;  /* 0xffffff5b16147836 */ /* 0x000fe40000000000 */
[----:B------:R-:W4:Y:S01]  /*f130*/  LDC R22, c[0x0][0x230] ;  /* 0x00008c00ff167b82 */ /* 0x000f220000000800 */
[----:B------:R-:W4:Y:S04]  /*f140*/  LDL.LU.64 R36, [R1+0x1c8] ;  /* 0x0001c80001247983 */ /* 0x000f280000300a00 */
[----:B------:R-:W-:Y:S01]  /*f150*/  LDGSTS.E [R18+0x4c008], desc[UR8][R26.64], !P4 ;  /* 0x4c0080001a127fae */ /* 0x000fe2000e121848 */
[----:B-1----:R-:W-:-:S05]  /*f160*/  IMAD.WIDE R32, R233, 0x4, R250 ;  /* 0x00000004e9207825 */ /* 0x002fca00078e02fa */
[----:B------:R-:W-:Y:S01]  /*f170*/  STL.64 [R1+0xbd0], R32 ;  /* 0x000bd02001007387 */ /* 0x000fe20000100a00 */
[----:B------:R-:W-:-:S03]  /*f180*/  IMAD.WIDE R30, R233, 0x4, R52 ;  /* 0x00000004e91e7825 */ /* 0x000fc600078e0234 */
[----:B--2---:R-:W2:Y:S01]  /*f190*/  LDL.LU.64 R26, [R1+0x1c0] ;  /* 0x0001c000011a7983 */ /* 0x004ea20000300a00 */
[----:B---3--:R-:W-:-:S03]  /*f1a0*/  IMAD.WIDE R28, R233, 0x4, R54 ;  /* 0x00000004e91c7825 */ /* 0x008fc600078e0236 */
[----:B------:R-:W-:Y:S04]  /*f1b0*/  STL.64 [R1+0xfa8], R30 ;  /* 0x000fa81e01007387 */ /* 0x000fe80000100a00 */
[----:B------:R-:W3:Y:S01]  /*f1c0*/  LDL.LU.64 R34, [R1+0x1b8] ;  /* 0x0001b80001227983 */ /* 0x000ee20000300a00 */
[----:B------:R-:W-:-:S03]  /*f1d0*/  ISETP.GE.U32.AND P4, PT, R20, 0x7ffffedc, PT ;  /* 0x7ffffedc1400780c */ /* 0x000fc60003f86070 */
[----:B------:R-:W-:Y:S04]  /*f1e0*/  STL.64 [R1+0xfa0], R28 ;  /* 0x000fa01c01007387 */ /* 0x000fe80000100a00 */
[----:B------:R-:W3:Y:S04]  /*f1f0*/  LDL.LU.64 R248, [R1+0x1b0] ;  /* 0x0001b00001f87983 */ /* 0x000ee80000300a00 */
[----:B------:R4:W-:Y:S04]  /*f200*/  LDGSTS.E [R18+0x4000c], desc[UR8][R32.64], !P5 ;  /* 0x4000c00020127fae */ /* 0x0009e8000e921848 */
[----:B------:R1:W-:Y:S01]  /*f210*/  LDGSTS.E [R18+0x4400c], desc[UR8][R30.64], !P5 ;  /* 0x4400c0001e127fae */ /* 0x0003e2000e921848 */
[----:B------:R-:W-:-:S03]  /*f220*/  IMAD.WIDE R2, R233, 0x4, R2 ;  /* 0x00000004e9027825 */ /* 0x000fc600078e0202 */
[----:B------:R1:W-:Y:S04]  /*f230*/  LDGSTS.E [R18+0x4800c], desc[UR8][R28.64], !P5 ;  /* 0x4800c0001c127fae */ /* 0x0003e8000e921848 */
[----:B------:R1:W-:Y:S04]  /*f240*/  STL.64 [R1+0xf98], R2 ;  /* 0x000f980201007387 */ /* 0x0003e80000100a00 */
[----:B------:R-:W3:Y:S04]  /*f250*/  LDL.LU.64 R250, [R1+0x1a8] ;  /* 0x0001a80001fa7983 */ /* 0x000ee80000300a00 */
[----:B------:R-:W3:Y:S04]  /*f260*/  LDL.LU.64 R52, [R1+0x1a0] ;  /* 0x0001a00001347983 */ /* 0x000ee80000300a00 */
[----:B------:R-:W-:Y:S04]  /*f270*/  LDGSTS.E [R18+0x4c00c], desc[UR8][R2.64], !P5 ;  /* 0x4c00c00002127fae */ /* 0x000fe8000e921848 */
[----:B------:R-:W3:Y:S01]  /*f280*/  LDL.LU.64 R54, [R1+0x198] ;  /* 0x0001980001367983 */ /* 0x000ee20000300a00 */
[----:B------:R-:W-:-:S03]  /*f290*/  IMAD.WIDE R4, R233, 0x4, R4 ;  /* 0x00000004e9047825 */ /* 0x000fc600078e0204 */
[----:B-1----:R-:W3:Y:S04]  /*f2a0*/  LDL.LU.64 R2, [R1+0x190] ;  /* 0x0001900001027983 */ /* 0x002ee80000300a00 */
[----:B------:R1:W-:Y:S04]  /*f2b0*/  STL.64 [R1+0xbb0], R4 ;  /* 0x000bb00401007387 */ /* 0x0003e80000100a00 */
[----:B------:R-:W-:Y:S01]  /*f2c0*/  LDGSTS.E [R18+0x50000], desc[UR8][R4.64], !P4 ;  /* 0x5000000004127fae */ /* 0x000fe2000e121848 */
[----:B----4-:R-:W-:-:S04]  /*f2d0*/  IMAD.WIDE R32, R233, 0x4, R8 ;  /* 0x00000004e9207825 */ /* 0x010fc800078e0208 */
[C---:B------:R-:W-:Y:S01]  /*f2e0*/  IMAD.WIDE R30, R233.reuse, 0x4, R10 ;  /* 0x00000004e91e7825 */ /* 0x040fe200078e020a */
[----:B------:R4:W-:Y:S04]  /*f2f0*/  STL.64 [R1+0x10e0], R32 ;  /* 0x0010e02001007387 */ /* 0x0009e80000100a00 */
[----:B------:R2:W-:Y:S01]  /*f300*/  STL.64 [R1+0x14a8], R30 ;  /* 0x0014a81e01007387 */ /* 0x0005e20000100a00 */
[----:B------:R-:W-:-:S03]  /*f310*/  IMAD.WIDE R28, R233, 0x4, R6 ;  /* 0x00000004e91c7825 */ /* 0x000fc600078e0206 */
[----:B------:R-:W3:Y:S04]  /*f320*/  LDL.LU.64 R8, [R1+0x188] ;  /* 0x0001880001087983 */ /* 0x000ee80000300a00 */
[----:B------:R3:W-:Y:S04]  /*f330*/  STL.64 [R1+0x14a0], R28 ;  /* 0x0014a01c01007387 */ /* 0x0007e80000100a00 */
[----:B------:R-:W3:Y:S04]  /*f340*/  LDL.LU.64 R6, [R1+0x180] ;  /* 0x0001800001067983 */ /* 0x000ee80000300a00 */
[----:B-1----:R-:W3:Y:S04]  /*f350*/  LDL.LU.64 R4, [R1+0x178] ;  /* 0x0001780001047983 */ /* 0x002ee80000300a00 */
[----:B------:R-:W3:Y:S01]  /*f360*/  LDL.LU.64 R10, [R1+0x170] ;  /* 0x00017000010a7983 */ /* 0x000ee20000300a00 */
[----:B------:R-:W-:-:S02]  /*f370*/  IADD3 R20, R24, -0xa6, RZ ;  /* 0xffffff5a18147810 */ /* 0x000fc40007ffe0ff */
[----:B------:R-:W1:Y:S01]  /*f380*/  LDC R24, c[0x0][0x230] ;  /* 0x00008c00ff187b82 */ /* 0x000e620000000800 */
[----:B------:R4:W-:Y:S01]  /*f390*/  LDGSTS.E [R18+0x54000], desc[UR8][R32.64], !P4 ;  /* 0x5400000020127fae */ /* 0x0009e2000e121848 */
[----:B------:R-:W-:Y:S01]  /*f3a0*/  ISETP.GE.U32.AND P5, PT, R20, 0x7ffffedb, PT ;  /* 0x7ffffedb1400780c */ /* 0x000fe20003fa6070 */
[----:B------:R-:W-:Y:S02]  /*f3b0*/  VIADD R20, R21, 0xffffff59 ;  /* 0xffffff5915147836 */ /* 0x000fe40000000000 */
[----:B------:R2:W-:Y:S03]  /*f3c0*/  LDGSTS.E [R18+0x58000], desc[UR8][R30.64], !P4 ;  /* 0x580000001e127fae */ /* 0x0005e6000e121848 */
[----:B------:R-:W1:Y:S01]  /*f3d0*/  LDC R21, c[0x0][0x230] ;  /* 0x00008c00ff157b82 */ /* 0x000e620000000800 */
[----:B------:R3:W-:Y:S01]  /*f3e0*/  LDGSTS.E [R18+0x5c000], desc[UR8][R28.64], !P4 ;  /* 0x5c0000001c127fae */ /* 0x0007e2000e121848 */
[----:B------:R-:W-:Y:S01]  /*f3f0*/  ISETP.GE.U32.AND P4, PT, R20, 0x7ffffeda, PT ;  /* 0x7ffffeda1400780c */ /* 0x000fe20003f86070 */
[----:B----4-:R-:W-:-:S04]  /*f400*/  IMAD.WIDE R32, R233, 0x4, R36 ;  /* 0x00000004e9207825 */ /* 0x010fc800078e0224 */
[----:B------:R-:W-:Y:S01]  /*f410*/  VIADD R20, R23, 0xffffff58 ;  /* 0xffffff5817147836 */ /* 0x000fe20000000000 */
[----:B------:R-:W-:Y:S01]  /*f420*/  LDGSTS.E [R18+0x50004], desc[UR8][R32.64], !P5 ;  /* 0x5000400020127fae */ /* 0x000fe2000e921848 */
[----:B------:R-:W4:Y:S01]  /*f430*/  LDC R23, c[0x0][0x230] ;  /* 0x00008c00ff177b82 */ /* 0x000f220000000800 */
[C---:B--2---:R-:W-:Y:S02]  /*f440*/  IMAD.WIDE R30, R233.reuse, 0x4, R26 ;  /* 0x00000004e91e7825 */ /* 0x044fe400078e021a */
[----:B------:R-:W-:Y:S04]  /*f450*/  STL.64 [R1+0xd08], R32 ;  /* 0x000d082001007387 */ /* 0x000fe80000100a00 */
[----:B------:R2:W-:Y:S01]  /*f460*/  LDGSTS.E [R18+0x54004], desc[UR8][R30.64], !P5 ;  /* 0x540040001e127fae */ /* 0x0005e2000e921848 */
[----:B---3--:R-:W-:-:S03]  /*f470*/  IMAD.WIDE R28, R233, 0x4, R34 ;  /* 0x00000004e91c7825 */ /* 0x008fc600078e0222 */
[----:B------:R2:W-:Y:S04]  /*f480*/  STL.64 [R1+0x1498], R30 ;  /* 0x0014981e01007387 */ /* 0x0005e80000100a00 */
[----:B------:R3:W-:Y:S01]  /*f490*/  LDGSTS.E [R18+0x58004], desc[UR8][R28.64], !P5 ;  /* 0x580040001c127fae */ /* 0x0007e2000e921848 */
[----:B------:R-:W-:-:S03]  /*f4a0*/  IMAD.WIDE R26, R233, 0x4, R248 ;  /* 0x00000004e91a7825 */ /* 0x000fc600078e02f8 */
[----:B------:R3:W-:Y:S04]  /*f4b0*/  STL.64 [R1+0x1490], R28 ;  /* 0x0014901c01007387 */ /* 0x0007e80000100a00 */
[----:B------:R4:W-:Y:S01]  /*f4c0*/  LDGSTS.E [R18+0x5c004], desc[UR8][R26.64], !P5 ;  /* 0x5c0040001a127fae */ /* 0x0009e2000e921848 */
[----:B------:R-:W-:-:S03]  /*f4d0*/  ISETP.GE.U32.AND P5, PT, R20, 0x7ffffed9, PT ;  /* 0x7ffffed91400780c */ /* 0x000fc60003fa6070 */
[----:B------:R4:W-:Y:S01]  /*f4e0*/  STL.64 [R1+0x1488], R26 ;  /* 0x0014881a01007387 */ /* 0x0009e20000100a00 */
[----:B-1----:R-:W-:Y:S02]  /*f4f0*/  IADD3 R20, R24, -0xc5, RZ ;  /* 0xffffff3b18147810 */ /* 0x002fe40007ffe0ff */
[----:B------:R-:W1:Y:S01]  /*f500*/  LDC R24, c[0x0][0x230] ;  /* 0x00008c00ff187b82 */ /* 0x000e620000000800 */
[----:B--2---:R-:W-:-:S04]  /*f510*/  IMAD.WIDE R30, R233, 0x4, R250 ;  /* 0x00000004e91e7825 */ /* 0x004fc800078e02fa */
[C---:B---3--:R-:W-:Y:S01]  /*f520*/  IMAD.WIDE R28, R233.reuse, 0x4, R52 ;  /* 0x00000004e91c7825 */ /* 0x048fe200078e0234 */
[----:B------:R-:W-:Y:S04]  /*f530*/  LDGSTS.E [R18+0x50008], desc[UR8][R30.64], !P4 ;  /* 0x500080001e127fae */ /* 0x000fe8000e121848 */
[----:B------:R-:W-:Y:S01]  /*f540*/  LDGSTS.E [R18+0x54008], desc[UR8][R28.64], !P4 ;  /* 0x540080001c127fae */ /* 0x000fe2000e121848 */
[----:B----4-:R-:W-:-:S03]  /*f550*/  IMAD.WIDE R26, R233, 0x4, R54 ;  /* 0x00000004e91a7825 */ /* 0x010fc600078e0236 */
[----:B------:R-:W-:Y:S04]  /*f560*/  STL.64 [R1+0xcd0], R30 ;  /* 0x000cd01e01007387 */ /* 0x000fe80000100a00 */
[----:B------:R-:W-:Y:S01]  /*f570*/  LDGSTS.E [R18+0x58008], desc[UR8][R26.64], !P4 ;  /* 0x580080001a127fae */ /* 0x000fe2000e121848 */
[----:B------:R-:W-:-:S03]  /*f580*/  IMAD.WIDE R2, R233, 0x4, R2 ;  /* 0x00000004e9027825 */ /* 0x000fc600078e0202 */
[----:B------:R-:W-:Y:S04]  /*f590*/  STL.64 [R1+0x1480], R28 ;  /* 0x0014801c01007387 */ /* 0x000fe80000100a00 */
[----:B------:R2:W-:Y:S01]  /*f5a0*/  LDGSTS.E [R18+0x5c008], desc[UR8][R2.64], !P4 ;  /* 0x5c00800002127fae */ /* 0x0005e2000e121848 */
[----:B------:R-:W-:-:S03]  /*f5b0*/  ISETP.GE.U32.AND P4, PT, R20, 0x7ffffebc, PT ;  /* 0x7ffffebc1400780c */ /* 0x000fc60003f86070 */
[----:B------:R-:W-:Y:S01]  /*f5c0*/  STL.64 [R1+0x1478], R26 ;  /* 0x0014781a01007387 */ /* 0x000fe20000100a00 */
[----:B------:R-:W-:Y:S02]  /*f5d0*/  VIADD R20, R22, 0xffffff3a ;  /* 0xffffff3a16147836 */ /* 0x000fe40000000000 */
[----:B------:R-:W3:Y:S01]  /*f5e0*/  LDC R22, c[0x0][0x230] ;  /* 0x00008c00ff167b82 */ /* 0x000ee20000000800 */
[----:B------:R2:W-:Y:S01]  /*f5f0*/  STL.64 [R1+0x1470], R2 ;  /* 0x0014700201007387 */ /* 0x0005e20000100a00 */
[----:B------:R-:W-:-:S05]  /*f600*/  IMAD.WIDE R8, R233, 0x4, R8 ;  /* 0x00000004e9087825 */ /* 0x000fca00078e0208 */
[----:B------:R4:W-:Y:S01]  /*f610*/  LDGSTS.E [R18+0x5000c], desc[UR8][R8.64], !P5 ;  /* 0x5000c00008127fae */ /* 0x0009e2000e921848 */
[----:B------:R-:W-:-:S04]  /*f620*/  IMAD.WIDE R6, R233, 0x4, R6 ;  /* 0x00000004e9067825 */ /* 0x000fc800078e0206 */
[C---:B------:R-:W-:Y:S01]  /*f630*/  IMAD.WIDE R4, R233.reuse, 0x4, R4 ;  /* 0x00000004e9047825 */ /* 0x040fe200078e0204 */
[----:B------:R1:W-:Y:S03]  /*f640*/  LDGSTS.E [R18+0x5400c], desc[UR8][R6.64], !P5 ;  /* 0x5400c00006127fae */ /* 0x0003e6000e921848 */
[C---:B--2---:R-:W-:Y:S01]  /*f650*/  IMAD.WIDE R2, R233.reuse, 0x4, R10 ;  /* 0x00000004e9027825 */ /* 0x044fe200078e020a */
[----:B------:R4:W-:Y:S04]  /*f660*/  STL.64 [R1+0xca0], R8 ;  /* 0x000ca00801007387 */ /* 0x0009e80000100a00 */
[----:B------:R2:W-:Y:S04]  /*f670*/  LDGSTS.E [R18+0x5800c], desc[UR8][R4.64], !P5 ;  /* 0x5800c00004127fae */ /* 0x0005e8000e921848 */
[----:B------:R1:W-:Y:S04]  /*f680*/  STL.64 [R1+0x1468], R6 ;  /* 0x0014680601007387 */ /* 0x0003e80000100a00 */
[----:B------:R3:W-:Y:S01]  /*f690*/  LDGSTS.E [R18+0x5c00c], desc[UR8][R2.64], !P5 ;  /* 0x5c00c00002127fae */ /* 0x0007e2000e921848 */
[----:B----4-:R-:W-:Y:S01]  /*f6a0*/  IMAD.WIDE R8, R233, 0x4, R246 ;  /* 0x00000004e9087825 */ /* 0x010fe200078e02f6 */
[----:B------:R-:W-:-:S02]  /*f6b0*/  ISETP.GE.U32.AND P5, PT, R20, 0x7ffffebb, PT ;  /* 0x7ffffebb1400780c */ /* 0x000fc40003fa6070 */
[----:B------:R2:W-:Y:S01]  /*f6c0*/  STL.64 [R1+0x1460], R4 ;  /* 0x0014600401007387 */ /* 0x0005e20000100a00 */
[----:B------:R-:W-:Y:S02]  /*f6d0*/  VIADD R20, R21, 0xffffff39 ;  /* 0xffffff3915147836 */ /* 0x000fe40000000000 */
[----:B------:R-:W4:Y:S01]  /*f6e0*/  LDC R21, c[0x0][0x230] ;  /* 0x00008c00ff157b82 */ /* 0x000f220000000800 */
[C---:B-1----:R-:W-:Y:S01]  /*f6f0*/  IMAD.WIDE R6, R233.reuse, 0x4, R244 ;  /* 0x00000004e9067825 */ /* 0x042fe200078e02f4 */
[----:B------:R3:W-:Y:S04]  /*f700*/  STL.64 [R1+0x1458], R2 ;  /* 0x0014580201007387 */ /* 0x0007e80000100a00 */
[----:B------:R1:W-:Y:S01]  /*f710*/  LDGSTS.E [R18+0x60000], desc[UR8][R8.64], !P4 ;  /* 0x6000000008127fae */ /* 0x0003e2000e121848 */
[----:B--2---:R-:W-:-:S03]  /*f720*/  IMAD.WIDE R4, R233, 0x4, R242 ;  /* 0x00000004e9047825 */ /* 0x004fc600078e02f2 */
[----:B------:R2:W-:Y:S01]  /*f730*/  LDGSTS.E [R18+0x64000], desc[UR8][R6.64], !P4 ;  /* 0x6400000006127fae */ /* 0x0005e2000e121848 */
[----:B---3--:R-:W-:-:S03]  /*f740*/  IMAD.WIDE R2, R233, 0x4, R240 ;  /* 0x00000004e9027825 */ /* 0x008fc600078e02f0 */
[----:B------:R3:W-:Y:S04]  /*f750*/  LDGSTS.E [R18+0x68000], desc[UR8][R4.64], !P4 ;  /* 0x6800000004127fae */ /* 0x0007e8000e121848 */
[----:B------:R1:W-:Y:S04]  /*f760*/  STL.64 [R1+0xc40], R8 ;  /* 0x000c400801007387 */ /* 0x0003e80000100a00 */
[----:B------:R3:W-:Y:S01]  /*f770*/  LDGSTS.E [R18+0x6c000], desc[UR8][R2.64], !P4 ;  /* 0x6c00000002127fae */ /* 0x0007e2000e121848 */
[----:B------:R-:W-:-:S03]  /*f780*/  ISETP.GE.U32.AND P4, PT, R20, 0x7ffffeba, PT ;  /* 0x7ffffeba1400780c */ /* 0x000fc60003f86070 */
[----:B------:R2:W-:Y:S01]  /*f790*/  STL.64 [R1+0x15d0], R6 ;  /* 0x0015d00601007387 */ /* 0x0005e20000100a00 */
[----:B-1----:R-:W-:-:S03]  /*f7a0*/  IMAD.WIDE R8, R233, 0x4, R238 ;  /* 0x00000004e9087825 */ /* 0x002fc600078e02ee */
[----:B------:R3:W-:Y:S01]  /*f7b0*/  STL.64 [R1+0x15c8], R4 ;  /* 0x0015c80401007387 */ /* 0x0007e20000100a00 */
[----:B------:R-:W-:Y:S02]  /*f7c0*/  IADD3 R20, R24, -0xc8, RZ ;  /* 0xffffff3818147810 */ /* 0x000fe40007ffe0ff */
[----:B------:R-:W1:Y:S01]  /*f7d0*/  LDC R24, c[0x0][0x230] ;  /* 0x00008c00ff187b82 */ /* 0x000e620000000800 */
[----:B------:R4:W-:Y:S01]  /*f7e0*/  STL.64 [R1+0x15c0], R2 ;  /* 0x0015c00201007387 */ /* 0x0009e20000100a00 */
[----:B--2---:R-:W-:-:S03]  /*f7f0*/  IMAD.WIDE R6, R233, 0x4, R236 ;  /* 0x00000004e9067825 */ /* 0x004fc600078e02ec */
[----:B------:R2:W-:Y:S01]  /*f800*/  LDGSTS.E [R18+0x60004], desc[UR8][R8.64], !P5 ;  /* 0x6000400008127fae */ /* 0x0005e2000e921848 */
[----:B---3--:R-:W-:-:S03]  /*f810*/  IMAD.WIDE R4, R233, 0x4, R234 ;  /* 0x00000004e9047825 */ /* 0x008fc600078e02ea */
[----:B------:R3:W-:Y:S01]  /*f820*/  LDGSTS.E [R18+0x64004], desc[UR8][R6.64], !P5 ;  /* 0x6400400006127fae */ /* 0x0007e2000e921848 */
[----:B----4-:R-:W-:-:S03]  /*f830*/  IMAD.WIDE R2, R233, 0x4, R230 ;  /* 0x00000004e9027825 */ /* 0x010fc600078e02e6 */
[----:B------:R2:W-:Y:S04]  /*f840*/  STL.64 [R1+0xbe0], R8 ;  /* 0x000be00801007387 */ /* 0x0005e80000100a00 */
[----:B------:R4:W-:Y:S04]  /*f850*/  LDGSTS.E [R18+0x68004], desc[UR8][R4.64], !P5 ;  /* 0x6800400004127fae */ /* 0x0009e8000e921848 */
[----:B------:R3:W-:Y:S04]  /*f860*/  STL.64 [R1+0x15b8], R6 ;  /* 0x0015b80601007387 */ /* 0x0007e80000100a00 */
[----:B------:R4:W-:Y:S01]  /*f870*/  LDGSTS.E [R18+0x6c004], desc[UR8][R2.64], !P5 ;  /* 0x6c00400002127fae */ /* 0x0009e2000e921848 */
[----:B--2---:R-:W-:Y:S01]  /*f880*/  IMAD.WIDE R8, R233, 0x4, R60 ;  /* 0x00000004e9087825 */ /* 0x004fe200078e023c */
[----:B------:R-:W-:-:S02]  /*f890*/  ISETP.GE.U32.AND P5, PT, R20, 0x7ffffeb9, PT ;  /* 0x7ffffeb91400780c */ /* 0x000fc40003fa6070 */
[----:B------:R4:W-:Y:S01]  /*f8a0*/  STL.64 [R1+0x15b0], R4 ;  /* 0x0015b00401007387 */ /* 0x0009e20000100a00 */
[----:B------:R-:W-:Y:S02]  /*f8b0*/  VIADD R20, R23, 0xffffff1b ;  /* 0xffffff1b17147836 */ /* 0x000fe40000000000 */
[----:B------:R-:W2:Y:S01]  /*f8c0*/  LDC R23, c[0x0][0x230] ;  /* 0x00008c00ff177b82 */ /* 0x000ea20000000800 */
[C---:B---3--:R-:W-:Y:S01]  /*f8d0*/  IMAD.WIDE R6, R233.reuse, 0x4, R62 ;  /* 0x00000004e9067825 */ /* 0x048fe200078e023e */
[----:B------:R3:W-:Y:S04]  /*f8e0*/  STL.64 [R1+0x15a8], R2 ;  /* 0x0015a80201007387 */ /* 0x0007e80000100a00 */
[----:B------:R1:W-:Y:S01]  /*f8f0*/  LDGSTS.E [R18+0x60008], desc[UR8][R8.64], !P4 ;  /* 0x6000800008127fae */ /* 0x0003e2000e121848 */
[----:B----4-:R-:W-:-:S03]  /*f900*/  IMAD.WIDE R4, R233, 0x4, R64 ;  /* 0x00000004e9047825 */ /* 0x010fc600078e0240 */
        /* <DEDUP_REMOVED lines=8> */
[----:B------:R3:W-:Y:S04]  /*f990*/  STL.64 [R1+0x1598], R4 ;  /* 0x0015980401007387 */ /* 0x0007e80000100a00 */
[----:B------:R1:W-:Y:S01]  /*f9a0*/  STL.64 [R1+0x1590], R2 ;  /* 0x0015900201007387 */ /* 0x0003e20000100a00 */
[----:B----4-:R-:W-:-:S03]  /*f9b0*/  IMAD.WIDE R6, R233, 0x4, R70 ;  /* 0x00000004e9067825 */ /* 0x010fc600078e0246 */
[----:B------:R4:W-:Y:S01]  /*f9c0*/  LDGSTS.E [R18+0x6000c], desc[UR8][R8.64], !P5 ;  /* 0x6000c00008127fae */ /* 0x0009e2000e921848 */
[----:B---3--:R-:W-:-:S03]  /*f9d0*/  IMAD.WIDE R4, R233, 0x4, R72 ;  /* 0x00000004e9047825 */ /* 0x008fc600078e0248 */
[----:B------:R3:W-:Y:S01]  /*f9e0*/  LDGSTS.E [R18+0x6400c], desc[UR8][R6.64], !P5 ;  /* 0x6400c00006127fae */ /* 0x0007e2000e921848 */
[----:B------:R-:W2:Y:S01]  /*f9f0*/  LDC R72, c[0x0][0x230] ;  /* 0x00008c00ff487b82 */ /* 0x000ea20000000800 */
[C---:B-1----:R-:W-:Y:S02]  /*fa00*/  IMAD.WIDE R2, R233.reuse, 0x4, R74 ;  /* 0x00000004e9027825 */ /* 0x042fe400078e024a */
[----:B------:R4:W-:Y:S02]  /*fa10*/  STL.64 [R1+0xb78], R8 ;  /* 0x000b780801007387 */ /* 0x0009e40000100a00 */
[----:B------:R-:W-:Y:S02]  /*fa20*/  VIADD R20, R22, 0xffffff1a ;  /* 0xffffff1a16147836 */ /* 0x000fe40000000000 */
[----:B------:R1:W-:Y:S01]  /*fa30*/  LDGSTS.E [R18+0x6800c], desc[UR8][R4.64], !P5 ;  /* 0x6800c00004127fae */ /* 0x0003e2000e921848 */
[C---:B------:R-:W-:Y:S01]  /*fa40*/  IMAD.WIDE R10, R233.reuse, 0x4, R102 ;  /* 0x00000004e90a7825 */ /* 0x040fe200078e0266 */
[----:B------:R-:W2:Y:S02]  /*fa50*/  LDC R22, c[0x0][0x230] ;  /* 0x00008c00ff167b82 */ /* 0x000ea40000000800 */
[----:B------:R3:W-:Y:S04]  /*fa60*/  STL.64 [R1+0x1588], R6 ;  /* 0x0015880601007387 */ /* 0x0007e80000100a00 */
[----:B------:R1:W-:Y:S01]  /*fa70*/  LDGSTS.E [R18+0x6c00c], desc[UR8][R2.64], !P5 ;  /* 0x6c00c00002127fae */ /* 0x0003e2000e921848 */
[----:B----4-:R-:W-:Y:S01]  /*fa80*/  IMAD.WIDE R8, R233, 0x4, R76 ;  /* 0x00000004e9087825 */ /* 0x010fe200078e024c */
[----:B------:R-:W-:-:S02]  /*fa90*/  ISETP.GE.U32.AND P5, PT, R20, 0x7ffffe9b, PT ;  /* 0x7ffffe9b1400780c */ /* 0x000fc40003fa6070 */
[----:B------:R1:W-:Y:S01]  /*faa0*/  STL.64 [R1+0x1580], R4 ;  /* 0x0015800401007387 */ /* 0x0003e20000100a00 */
[----:B---3--:R-:W-:-:S03]  /*fab0*/  IMAD.WIDE R6, R233, 0x4, R78 ;  /* 0x00000004e9067825 */ /* 0x008fc600078e024e */
[----:B------:R3:W-:Y:S01]  /*fac0*/  STL.64 [R1+0x1578], R2 ;  /* 0x0015780201007387 */ /* 0x0007e20000100a00 */
[----:B------:R-:W-:Y:S02]  /*fad0*/  IADD3 R20, R21, -0xe7, RZ ;  /* 0xffffff1915147810 */ /* 0x000fe40007ffe0ff */
[----:B------:R-:W4:Y:S01]  /*fae0*/  LDC R21, c[0x0][0x230] ;  /* 0x00008c00ff157b82 */ /* 0x000f220000000800 */
[----:B------:R3:W-:Y:S01]  /*faf0*/  STL.64 [R1+0xb48], R8 ;  /* 0x000b480801007387 */ /* 0x0007e20000100a00 */
[----:B-1----:R-:W-:-:S03]  /*fb00*/  IMAD.WIDE R4, R233, 0x4, R80 ;  /* 0x00000004e9047825 */ /* 0x002fc600078e0250 */
[----:B------:R1:W-:Y:S01]  /*fb10*/  LDGSTS.E [R18+0x70000], desc[UR8][R8.64], !P4 ;  /* 0x7000000008127fae */ /* 0x0003e2000e121848 */
[----:B------:R-:W-:Y:S02]  /*fb20*/  VIADD R38, R38, 0xffffff0c ;  /* 0xffffff0c26267836 */ /* 0x000fe40000000000 */
[C---:B---3--:R-:W-:Y:S01]  /*fb30*/  IMAD.WIDE R2, R233.reuse, 0x4, R82 ;  /* 0x00000004e9027825 */ /* 0x048fe200078e0252 */
[----:B------:R3:W-:Y:S01]  /*fb40*/  STL.64 [R1+0x16c0], R6 ;  /* 0x0016c00601007387 */ /* 0x0007e20000100a00 */
[----:B------:R-:W4:Y:S03]  /*fb50*/  LDC R80, c[0x0][0x230] ;  /* 0x00008c00ff507b82 */ /* 0x000f260000000800 */
[----:B------:R3:W-:Y:S01]  /*fb60*/  LDGSTS.E [R18+0x74000], desc[UR8][R6.64], !P4 ;  /* 0x7400000006127fae */ /* 0x0007e2000e121848 */
[----:B-1----:R-:W-:-:S03]  /*fb70*/  IMAD.WIDE R8, R233, 0x4, R84 ;  /* 0x00000004e9087825 */ /* 0x002fc600078e0254 */
[----:B------:R1:W-:Y:S04]  /*fb80*/  STL.64 [R1+0x16b8], R4 ;  /* 0x0016b80401007387 */ /* 0x0003e80000100a00 */
[----:B------:R1:W-:Y:S01]  /*fb90*/  LDGSTS.E [R18+0x78000], desc[UR8][R4.64], !P4 ;  /* 0x7800000004127fae */ /* 0x0003e2000e121848 */
[----:B---3--:R-:W-:-:S03]  /*fba0*/  IMAD.WIDE R6, R233, 0x4, R86 ;  /* 0x00000004e9067825 */ /* 0x008fc600078e0256 */
[----:B------:R3:W-:Y:S04]  /*fbb0*/  STL.64 [R1+0x16b0], R2 ;  /* 0x0016b00201007387 */ /* 0x0007e80000100a00 */
[----:B------:R3:W-:Y:S01]  /*fbc0*/  LDGSTS.E [R18+0x7c000], desc[UR8][R2.64], !P4 ;  /* 0x7c00000002127fae */ /* 0x0007e2000e121848 */
[----:B------:R-:W-:Y:S01]  /*fbd0*/  ISETP.GE.U32.AND P4, PT, R20, 0x7ffffe9a, PT ;  /* 0x7ffffe9a1400780c */ /* 0x000fe20003f86070 */
[----:B-1----:R-:W-:Y:S02]  /*fbe0*/  IMAD.WIDE R4, R233, 0x4, R88 ;  /* 0x00000004e9047825 */ /* 0x002fe400078e0258 */
[----:B------:R1:W-:Y:S02]  /*fbf0*/  STL.64 [R1+0xb10], R8 ;  /* 0x000b100801007387 */ /* 0x0003e40000100a00 */
[----:B------:R-:W-:-:S02]  /*fc00*/  VIADD R46, R46, 0xffffff67 ;  /* 0xffffff672e2e7836 */ /* 0x000fc40000000000 */
[----:B------:R4:W-:Y:S01]  /*fc10*/  STL.64 [R1+0x16a8], R6 ;  /* 0x0016a80601007387 */ /* 0x0009e20000100a00 */
[----:B---3--:R-:W-:-:S03]  /*fc20*/  IMAD.WIDE R2, R233, 0x4, R90 ;  /* 0x00000004e9027825 */ /* 0x008fc600078e025a */
[----:B------:R3:W-:Y:S01]  /*fc30*/  STL.64 [R1+0x16a0], R4 ;  /* 0x0016a00401007387 */ /* 0x0007e20000100a00 */
[----:B--2---:R-:W-:Y:S01]  /*fc40*/  IADD3 R72, R72, -0xf6, RZ ;  /* 0xffffff0a48487810 */ /* 0x004fe20007ffe0ff */
[----:B------:R-:W2:Y:S01]  /*fc50*/  LDC R88, c[0x0][0x230] ;  /* 0x00008c00ff587b82 */ /* 0x000ea20000000800 */
[----:B------:R-:W-:Y:S01]  /*fc60*/  VIADD R20, R23, 0xffffff18 ;  /* 0xffffff1817147836 */ /* 0x000fe20000000000 */
[----:B------:R1:W-:Y:S04]  /*fc70*/  LDGSTS.E [R18+0x70004], desc[UR8][R8.64], !P5 ;  /* 0x7000400008127fae */ /* 0x0003e8000e921848 */
[----:B------:R3:W-:Y:S02]  /*fc80*/  STL.64 [R1+0x1698], R2 ;  /* 0x0016980201007387 */ /* 0x0007e40000100a00 */
[----:B------:R-:W2:Y:S02]  /*fc90*/  LDC R23, c[0x0][0x230] ;  /* 0x00008c00ff177b82 */ /* 0x000ea40000000800 */
[----:B------:R4:W-:Y:S04]  /*fca0*/  LDGSTS.E [R18+0x74004], desc[UR8][R6.64], !P5 ;  /* 0x7400400006127fae */ /* 0x0009e8000e921848 */
[----:B------:R-:W2:Y:S01]  /*fcb0*/  LDL.LU.64 R248, [R1+0x368] ;  /* 0x0003680001f87983 */ /* 0x000ea20000300a00 */
[----:B-1----:R-:W-:-:S03]  /*fcc0*/  IMAD.WIDE R8, R233, 0x4, R92 ;  /* 0x00000004e9087825 */ /* 0x002fc600078e025c */
[----:B------:R3:W-:Y:S04]  /*fcd0*/  LDGSTS.E [R18+0x78004], desc[UR8][R4.64], !P5 ;  /* 0x7800400004127fae */ /* 0x0007e8000e921848 */
[----:B------:R-:W2:Y:S01]  /*fce0*/  LDL.LU.64 R250, [R1+0x360] ;  /* 0x0003600001fa7983 */ /* 0x000ea20000300a00 */
[----:B----4-:R-:W-:-:S03]  /*fcf0*/  IMAD.WIDE R6, R233, 0x4, R94 ;  /* 0x00000004e9067825 */ /* 0x010fc600078e025e */
[----:B------:R1:W-:Y:S01]  /*fd00*/  LDGSTS.E [R18+0x7c004], desc[UR8][R2.64], !P5 ;  /* 0x7c00400002127fae */ /* 0x0003e2000e921848 */
[----:B------:R-:W-:-:S03]  /*fd10*/  ISETP.GE.U32.AND P5, PT, R20, 0x7ffffe99, PT ;  /* 0x7ffffe991400780c */ /* 0x000fc60003fa6070 */
[----:B------:R-:W4:Y:S01]  /*fd20*/  LDL.LU.64 R52, [R1+0x358] ;  /* 0x0003580001347983 */ /* 0x000f220000300a00 */
[C---:B---3--:R-:W-:Y:S02]  /*fd30*/  IMAD.WIDE R4, R233.reuse, 0x4, R96 ;  /* 0x00000004e9047825 */ /* 0x048fe400078e0260 */
[----:B------:R-:W3:Y:S01]  /*fd40*/  LDC R96, c[0x0][0x230] ;  /* 0x00008c00ff607b82 */ /* 0x000ee20000000800 */
[----:B------:R-:W4:Y:S01]  /*fd50*/  LDL.LU.64 R54, [R1+0x350] ;  /* 0x0003500001367983 */ /* 0x000f220000300a00 */
[----:B-1----:R-:W-:-:S03]  /*fd60*/  IMAD.WIDE R2, R233, 0x4, R98 ;  /* 0x00000004e9027825 */ /* 0x002fc600078e0262 */
[----:B------:R1:W-:Y:S04]  /*fd70*/  STL.64 [R1+0xae0], R8 ;  /* 0x000ae00801007387 */ /* 0x0003e80000100a00 */
[----:B------:R1:W-:Y:S01]  /*fd80*/  LDGSTS.E [R18+0x70008], desc[UR8][R8.64], !P4 ;  /* 0x7000800008127fae */ /* 0x0003e2000e121848 */
[----:B------:R-:W-:-:S03]  /*fd90*/  VIADD R20, R24, 0xffffff73 ;  /* 0xffffff7318147836 */ /* 0x000fc60000000000 */
[----:B------:R2:W-:Y:S01]  /*fda0*/  STL.64 [R1+0x1690], R6 ;  /* 0x0016900601007387 */ /* 0x0005e20000100a00 */
[----:B------:R-:W-:-:S03]  /*fdb0*/  IMAD.WIDE R24, R233, 0x4, R100 ;  /* 0x00000004e9187825 */ /* 0x000fc600078e0264 */
[----:B------:R2:W-:Y:S04]  /*fdc0*/  LDGSTS.E [R18+0x74008], desc[UR8][R6.64], !P4 ;  /* 0x7400800006127fae */ /* 0x0005e8000e121848 */
[----:B------:R-:W-:Y:S01]  /*fdd0*/  STL.64 [R1+0x1688], R4 ;  /* 0x0016880401007387 */ /* 0x000fe20000100a00 */
[----:B-1----:R-:W-:-:S04]  /*fde0*/  IMAD.WIDE R8, R233, 0x4, R104 ;  /* 0x00000004e9087825 */ /* 0x002fc800078e0268 */
[C---:B--2---:R-:W-:Y:S01]  /*fdf0*/  IMAD.WIDE R30, R233.reuse, 0x4, R248 ;  /* 0x00000004e91e7825 */ /* 0x044fe200078e02f8 */
[----:B------:R-:W-:Y:S03]  /*fe00*/  LDGSTS.E [R18+0x78008], desc[UR8][R4.64], !P4 ;  /* 0x7800800004127fae */ /* 0x000fe6000e121848 */
[C---:B------:R-:W-:Y:S01]  /*fe10*/  IMAD.WIDE R28, R233.reuse, 0x4, R250 ;  /* 0x00000004e91c7825 */ /* 0x040fe200078e02fa */
[----:B------:R1:W-:Y:S03]  /*fe20*/  STL.64 [R1+0x1680], R2 ;  /* 0x0016800201007387 */ /* 0x0003e60000100a00 */
[----:B------:R-:W-:Y:S01]  /*fe30*/  VIADD R80, R80, 0xffffff09 ;  /* 0xffffff0950507836 */ /* 0x000fe20000000000 */
[----:B------:R-:W-:Y:S01]  /*fe40*/  LDGSTS.E [R18+0x7c008], desc[UR8][R2.64], !P4 ;  /* 0x7c00800002127fae */ /* 0x000fe2000e121848 */
[----:B------:R-:W-:-:S04]  /*fe50*/  IMAD.WIDE R6, R233, 0x4, R106 ;  /* 0x00000004e9067825 */ /* 0x000fc800078e026a */
[----:B------:R-:W-:Y:S01]  /*fe60*/  VIADD R88, R88, 0xffffff08 ;  /* 0xffffff0858587836 */ /* 0x000fe20000000000 */
[----:B------:R4:W-:Y:S01]  /*fe70*/  LDGSTS.E [R18+0x7000c], desc[UR8][R24.64], !P5 ;  /* 0x7000c00018127fae */ /* 0x0009e2000e921848 */
[----:B---3--:R-:W-:Y:S01]  /*fe80*/  IADD3 R96, R96, -0x9d, RZ ;  /* 0xffffff6360607810 */ /* 0x008fe20007ffe0ff */
[----:B------:R-:W2:Y:S02]  /*fe90*/  LDC R104, c[0x0][0x230] ;  /* 0x00008c00ff687b82 */ /* 0x000ea40000000800 */
[----:B------:R-:W-:Y:S04]  /*fea0*/  LDGSTS.E [R18+0x7400c], desc[UR8][R10.64], !P5 ;  /* 0x7400c0000a127fae */ /* 0x000fe8000e921848 */
[----:B-1----:R-:W3:Y:S02]  /*feb0*/  LDL.LU.64 R2, [R1+0x348] ;  /* 0x0003480001027983 */ /* 0x002ee40000300a00 */
[----:B------:R-:W1:Y:S02]  /*fec0*/  LDC R105, c[0x0][0x230] ;  /* 0x00008c00ff697b82 */ /* 0x000e640000000800 */
[----:B------:R-:W2:Y:S04]  /*fed0*/  LDL.LU.64 R26, [R1+0x340] ;  /* 0x00034000011a7983 */ /* 0x000ea80000300a00 */
[----:B------:R-:W2:Y:S04]  /*fee0*/  LDL.LU.64 R34, [R1+0x338] ;  /* 0x0003380001227983 */ /* 0x000ea80000300a00 */
[----:B------:R-:W2:Y:S04]  /*fef0*/  LDL.LU.64 R4, [R1+0x330] ;  /* 0x0003300001047983 */ /* 0x000ea80000300a00 */
[----:B------:R4:W-:Y:S04]  /*ff00*/  STL.64 [R1+0xab0], R24 ;  /* 0x000ab01801007387 */ /* 0x0009e80000100a00 */
[----:B------:R-:W-:Y:S04]  /*ff10*/  STL.64 [R1+0x1678], R10 ;  /* 0x0016780a01007387 */ /* 0x000fe80000100a00 */
[----:B------:R4:W-:Y:S04]  /*ff20*/  STL.64 [R1+0x1670], R8 ;  /* 0x0016700801007387 */ /* 0x0009e80000100a00 */
[----:B------:R1:W-:Y:S04]  /*ff30*/  STL.64 [R1+0x1668], R6 ;  /* 0x0016680601007387 */ /* 0x0003e80000100a00 */
[----:B------:R-:W-:Y:S04]  /*ff40*/  LDGSTS.E [R18+0x7800c], desc[UR8][R8.64], !P5 ;  /* 0x7800c00008127fae */ /* 0x000fe8000e921848 */
[----:B------:R1:W-:Y:S01]  /*ff50*/  LDGSTS.E [R18+0x7c00c], desc[UR8][R6.64], !P5 ;  /* 0x7c00c00006127fae */ /* 0x0003e2000e921848 */
[----:B----4-:R-:W-:-:S03]  /*ff60*/  IMAD.WIDE R24, R233, 0x4, R52 ;  /* 0x00000004e9187825 */ /* 0x010fc600078e0234 */
[----:B------:R-:W-:Y:S04]  /*ff70*/  LDGSTS.E [R17+0x40000], desc[UR8][R30.64], !P6 ;  /* 0x400000001e117fae */ /* 0x000fe8000f121848 */
[----:B------:R-:W4:Y:S04]  /*ff80*/  LDL.LU.64 R8, [R1+0x328] ;  /* 0x0003280001087983 */ /* 0x000f280000300a00 */
[----:B------:R-:W4:Y:S04]  /*ff90*/  LDL.LU.64 R10, [R1+0x320] ;  /* 0x00032000010a7983 */ /* 0x000f280000300a00 */
[----:B-1----:R-:W4:Y:S04]  /*ffa0*/  LDL.LU.64 R6, [R1+0x318] ;  /* 0x0003180001067983 */ /* 0x002f280000300a00 */
[----:B------:R1:W-:Y:S04]  /*ffb0*/  STL.64 [R1+0x18a0], R18 ;  /* 0x0018a01201007387 */ /* 0x0003e80000100a00 */
[----:B------:R-:W-:Y:S04]  /*ffc0*/  STL.64 [R1+0x9f8], R30 ;  /* 0x0009f81e01007387 */ /* 0x000fe80000100a00 */
[----:B------:R-:W-:Y:S01]  /*ffd0*/  STL.64 [R1+0xc78], R28 ;  /* 0x000c781c01007387 */ /* 0x000fe20000100a00 */
[----:B-1----:R-:W-:-:S03]  /*ffe0*/  IMAD.WIDE R18, R233, 0x4, R54 ;  /* 0x00000004e9127825 */ /* 0x002fc600078e0236 */
[----:B------:R2:W-:Y:S04]  /*fff0*/  STL.64 [R1+0xc70], R24 ;  /* 0x000c701801007387 */ /* 0x0005e80000100a00 */
[----:B------:R-:W4:Y:S04]  /*10000*/  LDL.LU.64 R248, [R1+0x310] ;  /* 0x0003100001f87983 */ /* 0x000f280000300a00 */
[----:B------:R1:W-:Y:S04]  /*10010*/  STL.64 [R1+0xc68], R18 ;  /* 0x000c681201007387 */ /* 0x0003e80000100a00 */
[----:B------:R-:W-:Y:S04]  /*10020*/  LDGSTS.E [R17+0x44000], desc[UR8][R28.64], !P6 ;  /* 0x440000001c117fae */ /* 0x000fe8000f121848 */
[----:B------:R-:W4:Y:S04]  /*10030*/  LDL.LU.64 R250, [R1+0x308] ;  /* 0x0003080001fa7983 */ /* 0x000f280000300a00 */
[----:B------:R2:W-:Y:S04]  /*10040*/  LDGSTS.E [R17+0x48000], desc[UR8][R24.64], !P6 ;  /* 0x4800000018117fae */ /* 0x0005e8000f121848 */
[----:B------:R1:W-:Y:S04]  /*10050*/  LDGSTS.E [R17+0x4c000], desc[UR8][R18.64], !P6 ;  /* 0x4c00000012117fae */ /* 0x0003e8000f121848 */
[----:B------:R-:W4:Y:S04]  /*10060*/  LDL.LU.64 R52, [R1+0x300] ;  /* 0x0003000001347983 */ /* 0x000f280000300a00 */
[----:B------:R-:W4:Y:S01]  /*10070*/  LDL.LU.64 R54, [R1+0x2f8] ;  /* 0x0002f80001367983 */ /* 0x000f220000300a00 */
[----:B---3--:R-:W-:-:S04]  /*10080*/  IMAD.WIDE R2, R233, 0x4, R2 ;  /* 0x00000004e9027825 */ /* 0x008fc800078e0202 */
[C---:B--2---:R-:W-:Y:S01]  /*10090*/  IMAD.WIDE R24, R233.reuse, 0x4, R26 ;  /* 0x00000004e9187825 */ /* 0x044fe200078e021a */
[----:B------:R2:W-:Y:S03]  /*100a0*/  STL.64 [R1+0x9d8], R2 ;  /* 0x0009d80201007387 */ /* 0x0005e60000100a00 */
[C---:B-1----:R-:W-:Y:S01]  /*100b0*/  IMAD.WIDE R18, R233.reuse, 0x4, R34 ;  /* 0x00000004e9127825 */ /* 0x042fe200078e0222 */
[----:B------:R1:W-:Y:S03]  /*100c0*/  STL.64 [R1+0xc58], R24 ;  /* 0x000c581801007387 */ /* 0x0003e60000100a00 */
[C---:B------:R-:W-:Y:S01]  /*100d0*/  IMAD.WIDE R4, R233.reuse, 0x4, R4 ;  /* 0x00000004e9047825 */ /* 0x040fe200078e0204 */
[----:B------:R-:W-:Y:S04]  /*100e0*/  LDGSTS.E [R17+0x40004], desc[UR8][R2.64], !P1 ;  /* 0x4000400002117fae */ /* 0x000fe8000c921848 */
[----:B------:R-:W-:Y:S04]  /*100f0*/  STL.64 [R1+0xc50], R18 ;  /* 0x000c501201007387 */ /* 0x000fe80000100a00 */
[----:B------:R1:W-:Y:S04]  /*10100*/  LDGSTS.E [R17+0x44004], desc[UR8][R24.64], !P1 ;  /* 0x4400400018117fae */ /* 0x0003e8000c921848 */
[----:B--2---:R-:W2:Y:S04]  /*10110*/  LDL.LU.64 R2, [R1+0x2f0] ;  /* 0x0002f00001027983 */ /* 0x004ea80000300a00 */
[----:B------:R3:W-:Y:S04]  /*10120*/  LDGSTS.E [R17+0x48004], desc[UR8][R18.64], !P1 ;  /* 0x4800400012117fae */ /* 0x0007e8000c921848 */
[----:B------:R3:W-:Y:S01]  /*10130*/  STL.64 [R1+0xc48], R4 ;  /* 0x000c480401007387 */ /* 0x0007e20000100a00 */
[----:B------:R-:W-:Y:S01]  /*10140*/  ISETP.GE.U32.AND P4, PT, R20, 0x7ffffef4, PT ;  /* 0x7ffffef41400780c */ /* 0x000fe20003f86070 */
[----:B-1----:R-:W1:Y:S02]  /*10150*/  LDC R24, c[0x0][0x230] ;  /* 0x00008c00ff187b82 */ /* 0x002e640000000800 */
[----:B------:R-:W-:Y:S01]  /*10160*/  LDGSTS.E [R17+0x4c004], desc[UR8][R4.64], !P1 ;  /* 0x4c00400004117fae */ /* 0x000fe2000c921848 */
[----:B----4-:R-:W-:-:S04]  /*10170*/  IMAD.WIDE R30, R233, 0x4, R8 ;  /* 0x00000004e91e7825 */ /* 0x010fc800078e0208 */
[C---:B------:R-:W-:Y:S01]  /*10180*/  IMAD.WIDE R28, R233.reuse, 0x4, R10 ;  /* 0x00000004e91c7825 */ /* 0x040fe200078e020a */
[----:B---3--:R-:W3:Y:S03]  /*10190*/  LDL.LU.64 R4, [R1+0x168] ;  /* 0x0001680001047983 */ /* 0x008ee60000300a00 */
[----:B------:R-:W-:Y:S01]  /*101a0*/  IMAD.WIDE R26, R233, 0x4, R6 ;  /* 0x00000004e91a7825 */ /* 0x000fe200078e0206 */
[----:B------:R4:W-:Y:S04]  /*101b0*/  STL.64 [R1+0x9b0], R30 ;  /* 0x0009b01e01007387 */ /* 0x0009e80000100a00 */
[----:B------:R-:W3:Y:S04]  /*101c0*/  LDL.LU.64 R8, [R1+0x160] ;  /* 0x0001600001087983 */ /* 0x000ee80000300a00 */
[----:B------:R4:W-:Y:S04]  /*101d0*/  STL.64 [R1+0xc30], R28 ;  /* 0x000c301c01007387 */ /* 0x0009e80000100a00 */
[----:B------:R-:W3:Y:S04]  /*101e0*/  LDL.LU.64 R10, [R1+0x158] ;  /* 0x00015800010a7983 */ /* 0x000ee80000300a00 */
[----:B------:R-:W-:Y:S04]  /*101f0*/  STL.64 [R1+0xc28], R26 ;  /* 0x000c281a01007387 */ /* 0x000fe80000100a00 */
[----:B------:R-:W3:Y:S01]  /*10200*/  LDL.LU.64 R6, [R1+0x150] ;  /* 0x0001500001067983 */ /* 0x000ee20000300a00 */
[----:B------:R-:W-:-:S02]  /*10210*/  IADD3 R20, R21, -0x8e, RZ ;  /* 0xffffff7215147810 */ /* 0x000fc40007ffe0ff */
[----:B------:R-:W1:Y:S01]  /*10220*/  LDC R21, c[0x0][0x230] ;  /* 0x00008c00ff157b82 */ /* 0x000e620000000800 */
[----:B------:R-:W-:Y:S01]  /*10230*/  IMAD.WIDE R18, R233, 0x4, R248 ;  /* 0x00000004e9127825 */ /* 0x000fe200078e02f8 */
[----:B------:R-:W-:Y:S01]  /*10240*/  ISETP.GE.U32.AND P5, PT, R20, 0x7ffffef3, PT ;  /* 0x7ffffef31400780c */ /* 0x000fe20003fa6070 */
[----:B------:R4:W-:Y:S02]  /*10250*/  LDGSTS.E [R17+0x40008], desc[UR8][R30.64], !P2 ;  /* 0x400080001e117fae */ /* 0x0009e4000d121848 */
[----:B------:R-:W-:Y:S02]  /*10260*/  VIADD R20, R22, 0xffffff71 ;  /* 0xffffff7116147836 */ /* 0x000fe40000000000 */
[----:B------:R4:W-:Y:S01]  /*10270*/  LDGSTS.E [R17+0x44008], desc[UR8][R28.64], !P2 ;  /* 0x440080001c117fae */ /* 0x0009e2000d121848 */
[----:B------:R-:W3:Y:S02]  /*10280*/  LDC R22, c[0x0][0x230] ;  /* 0x00008c00ff167b82 */ /* 0x000ee40000000800 */
[----:B------:R-:W-:Y:S01]  /*10290*/  ISETP.GE.U32.AND P6, PT, R20, 0x7ffffef2, PT ;  /* 0x7ffffef21400780c */ /* 0x000fe20003fc6070 */
[----:B------:R-:W-:Y:S01]  /*102a0*/  VIADD R20, R23, 0xffffff70 ;  /* 0xffffff7017147836 */ /* 0x000fe20000000000 */
[----:B------:R-:W-:Y:S01]  /*102b0*/  LDGSTS.E [R17+0x48008], desc[UR8][R26.64], !P2 ;  /* 0x480080001a117fae */ /* 0x000fe2000d121848 */
[----:B----4-:R-:W-:-:S03]  /*102c0*/  IMAD.WIDE R30, R233, 0x4, R250 ;  /* 0x00000004e91e7825 */ /* 0x010fc600078e02fa */
[----:B------:R4:W-:Y:S01]  /*102d0*/  STL.64 [R1+0xc20], R18 ;  /* 0x000c201201007387 */ /* 0x0009e20000100a00 */
[----:B------:R-:W3:Y:S03]  /*102e0*/  LDC R23, c[0x0][0x230] ;  /* 0x00008c00ff177b82 */ /* 0x000ee60000000800 */
[----:B------:R4:W-:Y:S01]  /*102f0*/  LDGSTS.E [R17+0x4c008], desc[UR8][R18.64], !P2 ;  /* 0x4c00800012117fae */ /* 0x0009e2000d121848 */
[----:B------:R-:W-:-:S03]  /*10300*/  IMAD.WIDE R28, R233, 0x4, R52 ;  /* 0x00000004e91c7825 */ /* 0x000fc600078e0234 */
[----:B------:R-:W3:Y:S01]  /*10310*/  LDL.LU.64 R36, [R1+0x148] ;  /* 0x0001480001247983 */ /* 0x000ee20000300a00 */
[----:B------:R-:W-:-:S03]  /*10320*/  ISETP.GE.U32.AND P1, PT, R20, 0x7ffffef1, PT ;  /* 0x7ffffef11400780c */ /* 0x000fc60003f26070 */
[----:B------:R-:W-:Y:S01]  /*10330*/  STL.64 [R1+0x990], R30 ;  /* 0x0009901e01007387 */ /* 0x000fe20000100a00 */
[----:B----4-:R-:W-:-:S03]  /*10340*/  IMAD.WIDE R18, R233, 0x4, R54 ;  /* 0x00000004e9127825 */ /* 0x010fc600078e0236 */
[----:B------:R-:W4:Y:S01]  /*10350*/  LDL.LU.64 R26, [R1+0x140] ;  /* 0x00014000011a7983 */ /* 0x000f220000300a00 */
[----:B-1----:R-:W-:Y:S02]  /*10360*/  IADD3 R20, R21, -0xa9, RZ ;  /* 0xffffff5715147810 */ /* 0x002fe40007ffe0ff */
[----:B------:R-:W1:Y:S01]  /*10370*/  LDC R21, c[0x0][0x230] ;  /* 0x00008c00ff157b82 */ /* 0x000e620000000800 */
[----:B------:R-:W-:Y:S04]  /*10380*/  STL.64 [R1+0xc08], R28 ;  /* 0x000c081c01007387 */ /* 0x000fe80000100a00 */
[----:B------:R-:W4:Y:S01]  /*10390*/  LDL.LU.64 R34, [R1+0x138] ;  /* 0x0001380001227983 */ /* 0x000f220000300a00 */
[----:B------:R-:W-:-:S03]  /*103a0*/  ISETP.GE.U32.AND P2, PT, R20, 0x7ffffed8, PT ;  /* 0x7ffffed81400780c */ /* 0x000fc60003f46070 */
[----:B------:R-:W-:Y:S04]  /*103b0*/  STL.64 [R1+0xc00], R18 ;  /* 0x000c001201007387 */ /* 0x000fe80000100a00 */
[----:B------:R-:W4:Y:S04]  /*103c0*/  LDL.LU.64 R248, [R1+0x130] ;  /* 0x0001300001f87983 */ /* 0x000f280000300a00 */
[----:B------:R3:W-:Y:S04]  /*103d0*/  LDGSTS.E [R17+0x4000c], desc[UR8][R30.64], !P3 ;  /* 0x4000c0001e117fae */ /* 0x0007e8000d921848 */
[----:B------:R1:W-:Y:S04]  /*103e0*/  LDGSTS.E [R17+0x4400c], desc[UR8][R28.64], !P3 ;  /* 0x4400c0001c117fae */ /* 0x0003e8000d921848 */
[----:B------:R1:W-:Y:S01]  /*103f0*/  LDGSTS.E [R17+0x4800c], desc[UR8][R18.64], !P3 ;  /* 0x4800c00012117fae */ /* 0x0003e2000d921848 */
[----:B--2---:R-:W-:-:S05]  /*10400*/  IMAD.WIDE R2, R233, 0x4, R2 ;  /* 0x00000004e9027825 */ /* 0x004fca00078e0202 */
[----:B------:R2:W-:Y:S04]  /*10410*/  STL.64 [R1+0xbf8], R2 ;  /* 0x000bf80201007387 */ /* 0x0005e80000100a00 */
[----:B------:R-:W4:Y:S04]  /*10420*/  LDL.LU.64 R250, [R1+0x128] ;  /* 0x0001280001fa7983 */ /* 0x000f280000300a00 */
[----:B------:R-:W4:Y:S04]  /*10430*/  LDL.LU.64 R52, [R1+0x120] ;  /* 0x0001200001347983 */ /* 0x000f280000300a00 */
[----:B------:R-:W-:Y:S04]  /*10440*/  LDGSTS.E [R17+0x4c00c], desc[UR8][R2.64], !P3 ;  /* 0x4c00c00002117fae */ /* 0x000fe8000d921848 */
[----:B------:R-:W4:Y:S01]  /*10450*/  LDL.LU.64 R54, [R1+0x118] ;  /* 0x0001180001367983 */ /* 0x000f220000300a00 */
[----:B---3--:R-:W-:-:S03]  /*10460*/  IMAD.WIDE R4, R233, 0x4, R4 ;  /* 0x00000004e9047825 */ /* 0x008fc600078e0204 */
[----:B--2---:R-:W2:Y:S01]  /*10470*/  LDL.LU.64 R2, [R1+0x110] ;  /* 0x0001100001027983 */ /* 0x004ea20000300a00 */
[----:B------:R-:W-:-:S03]  /*10480*/  IMAD.WIDE R30, R233, 0x4, R8 ;  /* 0x00000004e91e7825 */ /* 0x000fc600078e0208 */
[----:B------:R3:W-:Y:S01]  /*10490*/  STL.64 [R1+0x9c8], R4 ;  /* 0x0009c80401007387 */ /* 0x0007e20000100a00 */
[----:B-1----:R-:W-:-:S03]  /*104a0*/  IMAD.WIDE R28, R233, 0x4, R10 ;  /* 0x00000004e91c7825 */ /* 0x002fc600078e020a */
[----:B------:R1:W-:Y:S04]  /*104b0*/  STL.64 [R1+0x11c8], R30 ;  /* 0x0011c81e01007387 */ /* 0x0003e80000100a00 */
[----:B------:R4:W-:Y:S01]  /*104c0*/  STL.64 [R1+0x11c0], R28 ;  /* 0x0011c01c01007387 */ /* 0x0009e20000100a00 */
[----:B------:R-:W-:-:S03]  /*104d0*/  IMAD.WIDE R18, R233, 0x4, R6 ;  /* 0x00000004e9127825 */ /* 0x000fc600078e0206 */
[----:B------:R-:W2:Y:S04]  /*104e0*/  LDL.LU.64 R8, [R1+0x108] ;  /* 0x0001080001087983 */ /* 0x000ea80000300a00 */
[----:B------:R4:W-:Y:S04]  /*104f0*/  STL.64 [R1+0x11b8], R18 ;  /* 0x0011b81201007387 */ /* 0x0009e80000100a00 */
[----:B------:R-:W-:Y:S04]  /*10500*/  LDGSTS.E [R17+0x50000], desc[UR8][R4.64], !P2 ;  /* 0x5000000004117fae */ /* 0x000fe8000d121848 */
[----:B------:R-:W2:Y:S01]  /*10510*/  LDL.LU.64 R6, [R1+0x100] ;  /* 0x0001000001067983 */ /* 0x000ea20000300a00 */
[----:B------:R-:W-:-:S02]  /*10520*/  VIADD R20, R22, 0xffffff56 ;  /* 0xffffff5616147836 */ /* 0x000fc40000000000 */
[----:B------:R-:W2:Y:S01]  /*10530*/  LDC R22, c[0x0][0x230] ;  /* 0x00008c00ff167b82 */ /* 0x000ea20000000800 */
[----:B------:R1:W-:Y:S04]  /*10540*/  LDGSTS.E [R17+0x54000], desc[UR8][R30.64], !P2 ;  /* 0x540000001e117fae */ /* 0x0003e8000d121848 */
[----:B---3--:R-:W3:Y:S04]  /*10550*/  LDL.LU.64 R4, [R1+0xf8] ;  /* 0x0000f80001047983 */ /* 0x008ee80000300a00 */
[----:B------:R-:W3:Y:S01]  /*10560*/  LDL.LU.64 R10, [R1+0xf0] ;  /* 0x0000f000010a7983 */ /* 0x000ee20000300a00 */
[----:B------:R-:W-:Y:S01]  /*10570*/  ISETP.GE.U32.AND P3, PT, R20, 0x7ffffed7, PT ;  /* 0x7ffffed71400780c */ /* 0x000fe20003f66070 */
[----:B------:R-:W-:-:S02]  /*10580*/  VIADD R20, R24, 0xffffff55 ;  /* 0xffffff5518147836 */ /* 0x000fc40000000000 */
[----:B------:R-:W2:Y:S01]  /*10590*/  LDC R24, c[0x0][0x230] ;  /* 0x00008c00ff187b82 */ /* 0x000ea20000000800 */
[----:B------:R4:W-:Y:S01]  /*105a0*/  LDGSTS.E [R17+0x58000], desc[UR8][R28.64], !P2 ;  /* 0x580000001c117fae */ /* 0x0009e2000d121848 */
[----:B-1----:R-:W-:-:S03]  /*105b0*/  IMAD.WIDE R30, R233, 0x4, R36 ;  /* 0x00000004e91e7825 */ /* 0x002fc600078e0224 */
[----:B------:R1:W-:Y:S01]  /*105c0*/  LDGSTS.E [R17+0x5c000], desc[UR8][R18.64], !P2 ;  /* 0x5c00000012117fae */ /* 0x0003e2000d121848 */
[----:B------:R-:W-:Y:S02]  /*105d0*/  ISETP.GE.U32.AND P2, PT, R20, 0x7ffffed6, PT ;  /* 0x7ffffed61400780c */ /* 0x000fe40003f46070 */
[----:B------:R-:W-:Y:S01]  /*105e0*/  IADD3 R20, R21, -0xac, RZ ;  /* 0xffffff5415147810 */ /* 0x000fe20007ffe0ff */
[C---:B----4-:R-:W-:Y:S01]  /*105f0*/  IMAD.WIDE R28, R233.reuse, 0x4, R26 ;  /* 0x00000004e91c7825 */ /* 0x050fe200078e021a */
[----:B------:R-:W-:Y:S01]  /*10600*/  LDGSTS.E [R17+0x50004], desc[UR8][R30.64], !P3 ;  /* 0x500040001e117fae */ /* 0x000fe2000d921848 */
[----:B------:R-:W4:Y:S02]  /*10610*/  LDC R21, c[0x0][0x230] ;  /* 0x00008c00ff157b82 */ /* 0x000f240000000800 */
[C---:B------:R-:W-:Y:S01]  /*10620*/  IMAD.WIDE R26, R233.reuse, 0x4, R34 ;  /* 0x00000004e91a7825 */ /* 0x040fe200078e0222 */
[----:B------:R-:W-:Y:S04]  /*10630*/  STL.64 [R1+0x980], R30 ;  /* 0x0009801e01007387 */ /* 0x000fe80000100a00 */
[----:B------:R1:W-:Y:S02]  /*10640*/  LDGSTS.E [R17+0x54004], desc[UR8][R28.64], !P3 ;  /* 0x540040001c117fae */ /* 0x0003e4000d921848 */
[----:B-1----:R-:W-:-:S02]  /*10650*/  IMAD.WIDE R18, R233, 0x4, R248 ;  /* 0x00000004e9127825 */ /* 0x002fc400078e02f8 */
[----:B------:R1:W-:Y:S04]  /*10660*/  STL.64 [R1+0x11a8], R28 ;  /* 0x0011a81c01007387 */ /* 0x0003e80000100a00 */
[----:B------:R1:W-:Y:S04]  /*10670*/  LDGSTS.E [R17+0x58004], desc[UR8][R26.64], !P3 ;  /* 0x580040001a117fae */ /* 0x0003e8000d921848 */
[----:B------:R1:W-:Y:S04]  /*10680*/  STL.64 [R1+0x11a0], R26 ;  /* 0x0011a01a01007387 */ /* 0x0003e80000100a00 */
[----:B------:R1:W-:Y:S01]  /*10690*/  LDGSTS.E [R17+0x5c004], desc[UR8][R18.64], !P3 ;  /* 0x5c00400012117fae */ /* 0x0003e2000d921848 */
[----:B------:R-:W-:-:S03]  /*106a0*/  ISETP.GE.U32.AND P3, PT, R20, 0x7ffffed5, PT ;  /* 0x7ffffed51400780c */ /* 0x000fc60003f66070 */
[----:B------:R1:W-:Y:S01]  /*106b0*/  STL.64 [R1+0x1198], R18 ;  /* 0x0011981201007387 */ /* 0x0003e20000100a00 */
[----:B------:R-:W-:Y:S02]  /*106c0*/  VIADD R20, R23, 0xffffff37 ;  /* 0xffffff3717147836 */ /* 0x000fe40000000000 */
[----:B------:R-:W4:Y:S01]  /*106d0*/  LDC R23, c[0x0][0x230] ;  /* 0x00008c00ff177b82 */ /* 0x000f220000000800 */
[----:B-1----:R-:W-:-:S04]  /*106e0*/  IMAD.WIDE R28, R233, 0x4, R250 ;  /* 0x00000004e91c7825 */ /* 0x002fc800078e02fa */
[C---:B------:R-:W-:Y:S01]  /*106f0*/  IMAD.WIDE R26, R233.reuse, 0x4, R52 ;  /* 0x00000004e91a7825 */ /* 0x040fe200078e0234 */
[----:B------:R-:W-:Y:S04]  /*10700*/  LDGSTS.E [R17+0x50008], desc[UR8][R28.64], !P2 ;  /* 0x500080001c117fae */ /* 0x000fe8000d121848 */
[----:B------:R-:W-:Y:S01]  /*10710*/  LDGSTS.E [R17+0x54008], desc[UR8][R26.64], !P2 ;  /* 0x540080001a117fae */ /* 0x000fe2000d121848 */
[----:B------:R-:W-:-:S03]  /*10720*/  IMAD.WIDE R18, R233, 0x4, R54 ;  /* 0x00000004e9127825 */ /* 0x000fc600078e0236 */
[----:B------:R-:W-:Y:S04]  /*10730*/  STL.64 [R1+0x948], R28 ;  /* 0x0009481c01007387 */ /* 0x000fe80000100a00 */
[----:B------:R-:W-:Y:S01]  /*10740*/  LDGSTS.E [R17+0x58008], desc[UR8][R18.64], !P2 ;  /* 0x5800800012117fae */ /* 0x000fe2000d121848 */
[----:B--2---:R-:W-:-:S03]  /*10750*/  IMAD.WIDE R2, R233, 0x4, R2 ;  /* 0x00000004e9027825 */ /* 0x004fc600078e0202 */
[----:B------:R-:W-:Y:S04]  /*10760*/  STL.64 [R1+0x1188], R26 ;  /* 0x0011881a01007387 */ /* 0x000fe80000100a00 */
[----:B------:R1:W-:Y:S01]  /*10770*/  LDGSTS.E [R17+0x5c008], desc[UR8][R2.64], !P2 ;  /* 0x5c00800002117fae */ /* 0x0003e2000d121848 */
[----:B------:R-:W-:-:S03]  /*10780*/  ISETP.GE.U32.AND P2, PT, R20, 0x7ffffeb8, PT ;  /* 0x7ffffeb81400780c */ /* 0x000fc60003f46070 */
[----:B------:R-:W-:Y:S01]  /*10790*/  STL.64 [R1+0x1180], R18 ;  /* 0x0011801201007387 */ /* 0x000fe20000100a00 */
[----:B------:R-:W-:Y:S02]  /*107a0*/  VIADD R20, R24, 0xffffff36 ;  /* 0xffffff3618147836 */ /* 0x000fe40000000000 */
[----:B------:R-:W2:Y:S01]  /*107b0*/  LDC R24, c[0x0][0x230] ;  /* 0x00008c00ff187b82 */ /* 0x000ea20000000800 */
[----:B------:R1:W-:Y:S01]  /*107c0*/  STL.64 [R1+0x1178], R2 ;  /* 0x0011780201007387 */ /* 0x0003e20000100a00 */
[----:B------:R-:W-:-:S05]  /*107d0*/  IMAD.WIDE R8, R233, 0x4, R8 ;  /* 0x00000004e9087825 */ /* 0x000fca00078e0208 */
[----:B------:R4:W-:Y:S01]  /*107e0*/  LDGSTS.E [R17+0x5000c], desc[UR8][R8.64], !P3 ;  /* 0x5000c00008117fae */ /* 0x0009e2000d921848 */
[----:B------:R-:W-:-:S03]  /*107f0*/  IMAD.WIDE R6, R233, 0x4, R6 ;  /* 0x00000004e9067825 */ /* 0x000fc600078e0206 */
[----:B------:R4:W-:Y:S04]  /*10800*/  STL.64 [R1+0x910], R8 ;  /* 0x0009100801007387 */ /* 0x0009e80000100a00 */
[----:B------:R2:W-:Y:S01]  /*10810*/  LDGSTS.E [R17+0x5400c], desc[UR8][R6.64], !P3 ;  /* 0x5400c00006117fae */ /* 0x0005e2000d921848 */
[----:B---3--:R-:W-:-:S04]  /*10820*/  IMAD.WIDE R4, R233, 0x4, R4 ;  /* 0x00000004e9047825 */ /* 0x008fc800078e0204 */
[C---:B-1----:R-:W-:Y:S01]  /*10830*/  IMAD.WIDE R2, R233.reuse, 0x4, R10 ;  /* 0x00000004e9027825 */ /* 0x042fe200078e020a */
[----:B------:R1:W-:Y:S03]  /*10840*/  LDGSTS.E [R17+0x5800c], desc[UR8][R4.64], !P3 ;  /* 0x5800c00004117fae */ /* 0x0003e6000d921848 */
[----:B----4-:R-:W-:Y:S01]  /*10850*/  IMAD.WIDE R8, R233, 0x4, R108 ;  /* 0x00000004e9087825 */ /* 0x010fe200078e026c */
[----:B------:R2:W-:Y:S04]  /*10860*/  STL.64 [R1+0x1168], R6 ;  /* 0x0011680601007387 */ /* 0x0005e80000100a00 */
[----:B------:R3:W-:Y:S01]  /*10870*/  LDGSTS.E [R17+0x5c00c], desc[UR8][R2.64], !P3 ;  /* 0x5c00c00002117fae */ /* 0x0007e2000d921848 */
[----:B------:R-:W-:-:S03]  /*10880*/  ISETP.GE.U32.AND P3, PT, R20, 0x7ffffeb7, PT ;  /* 0x7ffffeb71400780c */ /* 0x000fc60003f66070 */
[----:B------:R1:W-:Y:S01]  /*10890*/  STL.64 [R1+0x1160], R4 ;  /* 0x0011600401007387 */ /* 0x0003e20000100a00 */
[----:B--2---:R-:W-:-:S03]  /*108a0*/  IMAD.WIDE R6, R233, 0x4, R110 ;  /* 0x00000004e9067825 */ /* 0x004fc600078e026e */
[----:B------:R3:W-:Y:S01]  /*108b0*/  STL.64 [R1+0x1158], R2 ;  /* 0x0011580201007387 */ /* 0x0007e20000100a00 */
[----:B------:R-:W-:Y:S02]  /*108c0*/  IADD3 R20, R22, -0xcb, RZ ;  /* 0xffffff3516147810 */ /* 0x000fe40007ffe0ff */
[----:B------:R-:W2:Y:S01]  /*108d0*/  LDC R22, c[0x0][0x230] ;  /* 0x00008c00ff167b82 */ /* 0x000ea20000000800 */
[----:B------:R4:W-:Y:S01]  /*108e0*/  LDGSTS.E [R17+0x60000], desc[UR8][R8.64], !P2 ;  /* 0x6000000008117fae */ /* 0x0009e2000d121848 */
[----:B-1----:R-:W-:-:S03]  /*108f0*/  IMAD.WIDE R4, R233, 0x4, R112 ;  /* 0x00000004e9047825 */ /* 0x002fc600078e0270 */
[----:B------:R1:W-:Y:S01]  /*10900*/  LDGSTS.E [R17+0x64000], desc[UR8][R6.64], !P2 ;  /* 0x6400000006117fae */ /* 0x0003e2000d121848 */
[----:B---3--:R-:W-:-:S03]  /*10910*/  IMAD.WIDE R2, R233, 0x4, R114 ;  /* 0x00000004e9027825 */ /* 0x008fc600078e0272 */
[----:B------:R3:W-:Y:S04]  /*10920*/  LDGSTS.E [R17+0x68000], desc[UR8][R4.64], !P2 ;  /* 0x6800000004117fae */ /* 0x0007e8000d121848 */
[----:B------:R4:W-:Y:S04]  /*10930*/  STL.64 [R1+0x8c8], R8 ;  /* 0x0008c80801007387 */ /* 0x0009e80000100a00 */
[----:B------:R3:W-:Y:S01]  /*10940*/  LDGSTS.E [R17+0x6c000], desc[UR8][R2.64], !P2 ;  /* 0x6c00000002117fae */ /* 0x0007e2000d121848 */
[----:B------:R-:W-:-:S03]  /*10950*/  ISETP.GE.U32.AND P2, PT, R20, 0x7ffffeb6, PT ;  /* 0x7ffffeb61400780c */ /* 0x000fc60003f46070 */
[----:B------:R1:W-:Y:S01]  /*10960*/  STL.64 [R1+0x1508], R6 ;  /* 0x0015080601007387 */ /* 0x0003e20000100a00 */
[----:B----4-:R-:W-:-:S03]  /*10970*/  IMAD.WIDE R8, R233, 0x4, R116 ;  /* 0x00000004e9087825 */ /* 0x010fc600078e0274 */
[----:B------:R3:W-:Y:S04]  /*10980*/  STL.64 [R1+0x1500], R4 ;  /* 0x0015000401007387 */ /* 0x0007e80000100a00 */
[----:B------:R4:W-:Y:S01]  /*10990*/  STL.64 [R1+0x14f8], R2 ;  /* 0x0014f80201007387 */ /* 0x0009e20000100a00 */
[----:B-1----:R-:W-:-:S03]  /*109a0*/  IMAD.WIDE R6, R233, 0x4, R118 ;  /* 0x00000004e9067825 */ /* 0x002fc600078e0276 */
[----:B------:R1:W-:Y:S01]  /*109b0*/  LDGSTS.E [R17+0x60004], desc[UR8][R8.64], !P3 ;  /* 0x6000400008117fae */ /* 0x0003e2000d921848 */
[----:B---3--:R-:W-:-:S03]  /*109c0*/  IMAD.WIDE R4, R233, 0x4, R120 ;  /* 0x00000004e9047825 */ /* 0x008fc600078e0278 */
[----:B------:R3:W-:Y:S01]  /*109d0*/  LDGSTS.E [R17+0x64004], desc[UR8][R6.64], !P3 ;  /* 0x6400400006117fae */ /* 0x0007e2000d921848 */
[----:B----4-:R-:W-:-:S03]  /*109e0*/  IMAD.WIDE R2, R233, 0x4, R122 ;  /* 0x00000004e9027825 */ /* 0x010fc600078e027a */
[----:B------:R1:W-:Y:S01]  /*109f0*/  STL.64 [R1+0x850], R8 ;  /* 0x0008500801007387 */ /* 0x0003e20000100a00 */
[----:B------:R-:W-:-:S03]  /*10a00*/  VIADD R20, R21, 0xffffff34 ;  /* 0xffffff3415147836 */ /* 0x000fc60000000000 */
[----:B------:R4:W-:Y:S01]  /*10a10*/  LDGSTS.E [R17+0x68004], desc[UR8][R4.64], !P3 ;  /* 0x6800400004117fae */ /* 0x0009e2000d921848 */
[----:B------:R-:W2:Y:S03]  /*10a20*/  LDC R21, c[0x0][0x230] ;  /* 0x00008c00ff157b82 */ /* 0x000ea60000000800 */
[----:B------:R3:W-:Y:S04]  /*10a30*/  STL.64 [R1+0x14f0], R6 ;  /* 0x0014f00601007387 */ /* 0x0007e80000100a00 */
[----:B------:R4:W-:Y:S01]  /*10a40*/  LDGSTS.E [R17+0x6c004], desc[UR8][R2.64], !P3 ;  /* 0x6c00400002117fae */ /* 0x0009e2000d921848 */
[----:B-1----:R-:W-:Y:S01]  /*10a50*/  IMAD.WIDE R8, R233, 0x4, R124 ;  /* 0x00000004e9087825 */ /* 0x002fe200078e027c */
[----:B------:R-:W-:-:S02]  /*10a60*/  ISETP.GE.U32.AND P3, PT, R20, 0x7ffffeb5, PT ;  /* 0x7ffffeb51400780c */ /* 0x000fc40003f66070 */
[----:B------:R4:W-:Y:S01]  /*10a70*/  STL.64 [R1+0x14e8], R4 ;  /* 0x0014e80401007387 */ /* 0x0009e20000100a00 */
[----:B------:R-:W-:Y:S02]  /*10a80*/  VIADD R20, R24, 0xffffff17 ;  /* 0xffffff1718147836 */ /* 0x000fe40000000000 */
[C---:B---3--:R-:W-:Y:S01]  /*10a90*/  IMAD.WIDE R6, R233.reuse, 0x4, R126 ;  /* 0x00000004e9067825 */ /* 0x048fe200078e027e */
[----:B------:R1:W-:Y:S04]  /*10aa0*/  STL.64 [R1+0x14e0], R2 ;  /* 0x0014e00201007387 */ /* 0x0003e80000100a00 */
[----:B------:R3:W-:Y:S01]  /*10ab0*/  LDGSTS.E [R17+0x60008], desc[UR8][R8.64], !P2 ;  /* 0x6000800008117fae */ /* 0x0007e2000d121848 */
[----:B----4-:R-:W-:-:S03]  /*10ac0*/  IMAD.WIDE R4, R233, 0x4, R128 ;  /* 0x00000004e9047825 */ /* 0x010fc600078e0280 */
[----:B------:R4:W-:Y:S01]  /*10ad0*/  LDGSTS.E [R17+0x64008], desc[UR8][R6.64], !P2 ;  /* 0x6400800006117fae */ /* 0x0009e2000d121848 */
[----:B------:R-:W2:Y:S01]  /*10ae0*/  LDC R128, c[0x0][0x230] ;  /* 0x00008c00ff807b82 */ /* 0x000ea20000000800 */
[----:B-1----:R-:W-:Y:S02]  /*10af0*/  IMAD.WIDE R2, R233, 0x4, R130 ;  /* 0x00000004e9027825 */ /* 0x002fe400078e0282 */
[----:B------:R1:W-:Y:S04]  /*10b00*/  LDGSTS.E [R17+0x68008], desc[UR8][R4.64], !P2 ;  /* 0x6800800004117fae */ /* 0x0003e8000d121848 */
[----:B------:R3:W-:Y:S04]  /*10b10*/  STL.64 [R1+0x820], R8 ;  /* 0x0008200801007387 */ /* 0x0007e80000100a00 */
[----:B------:R1:W-:Y:S01]  /*10b20*/  LDGSTS.E [R17+0x6c008], desc[UR8][R2.64], !P2 ;  /* 0x6c00800002117fae */ /* 0x0003e2000d121848 */
[----:B------:R-:W-:-:S03]  /*10b30*/  ISETP.GE.U32.AND P2, PT, R20, 0x7ffffe98, PT ;  /* 0x7ffffe981400780c */ /* 0x000fc60003f46070 */
[----:B------:R4:W-:Y:S01]  /*10b40*/  STL.64 [R1+0x14d8], R6 ;  /* 0x0014d80601007387 */ /* 0x0009e20000100a00 */
[----:B---3--:R-:W-:-:S03]  /*10b50*/  IMAD.WIDE R8, R233, 0x4, R132 ;  /* 0x00000004e9087825 */ /* 0x008fc600078e0284 */
[----:B------:R1:W-:Y:S01]  /*10b60*/  STL.64 [R1+0x14d0], R4 ;  /* 0x0014d00401007387 */ /* 0x0003e20000100a00 */
[----:B------:R-:W-:Y:S01]  /*10b70*/  IADD3 R20, R23, -0xea, RZ ;  /* 0xffffff1617147810 */ /* 0x000fe20007ffe0ff */
[C---:B------:R-:W-:Y:S02]  /*10b80*/  IMAD.WIDE R18, R233.reuse, 0x4, R164 ;  /* 0x00000004e9127825 */ /* 0x040fe400078e02a4 */
[----:B------:R3:W-:Y:S01]  /*10b90*/  STL.64 [R1+0x14c8], R2 ;  /* 0x0014c80201007387 */ /* 0x0007e20000100a00 */
[----:B------:R-:W2:Y:S01]  /*10ba0*/  LDC R23, c[0x0][0x230] ;  /* 0x00008c00ff177b82 */ /* 0x000ea20000000800 */
[C---:B----4-:R-:W-:Y:S02]  /*10bb0*/  IMAD.WIDE R6, R233.reuse, 0x4, R134 ;  /* 0x00000004e9067825 */ /* 0x050fe400078e0286 */
[----:B------:R4:W-:Y:S02]  /*10bc0*/  LDGSTS.E [R17+0x6000c], desc[UR8][R8.64], !P3 ;  /* 0x6000c00008117fae */ /* 0x0009e4000d921848 */
[----:B-1----:R-:W-:-:S02]  /*10bd0*/  IMAD.WIDE R4, R233, 0x4, R136 ;  /* 0x00000004e9047825 */ /* 0x002fc400078e0288 */
[----:B------:R1:W-:Y:S01]  /*10be0*/  LDGSTS.E [R17+0x6400c], desc[UR8][R6.64], !P3 ;  /* 0x6400c00006117fae */ /* 0x0003e2000d921848 */
[----:B------:R-:W1:Y:S01]  /*10bf0*/  LDC R136, c[0x0][0x230] ;  /* 0x00008c00ff887b82 */ /* 0x000e620000000800 */
[C---:B---3--:R-:W-:Y:S02]  /*10c00*/  IMAD.WIDE R2, R233.reuse, 0x4, R138 ;  /* 0x00000004e9027825 */ /* 0x048fe400078e028a */
[----:B------:R4:W-:Y:S04]  /*10c10*/  STL.64 [R1+0x7f0], R8 ;  /* 0x0007f00801007387 */ /* 0x0009e80000100a00 */
[----:B------:R3:W-:Y:S04]  /*10c20*/  LDGSTS.E [R17+0x6800c], desc[UR8][R4.64], !P3 ;  /* 0x6800c00004117fae */ /* 0x0007e8000d921848 */
[----:B------:R1:W-:Y:S04]  /*10c30*/  STL.64 [R1+0x14c0], R6 ;  /* 0x0014c00601007387 */ /* 0x0003e80000100a00 */
[----:B------:R3:W-:Y:S01]  /*10c40*/  LDGSTS.E [R17+0x6c00c], desc[UR8][R2.64], !P3 ;  /* 0x6c00c00002117fae */ /* 0x0007e2000d921848 */
[----:B----4-:R-:W-:Y:S01]  /*10c50*/  IMAD.WIDE R8, R233, 0x4, R140 ;  /* 0x00000004e9087825 */ /* 0x010fe200078e028c */
[----:B------:R-:W-:-:S02]  /*10c60*/  ISETP.GE.U32.AND P3, PT, R20, 0x7ffffe97, PT ;  /* 0x7ffffe971400780c */ /* 0x000fc40003f66070 */
[----:B------:R3:W-:Y:S01]  /*10c70*/  STL.64 [R1+0x14b8], R4 ;  /* 0x0014b80401007387 */ /* 0x0007e20000100a00 */
[----:B--2---:R-:W-:Y:S02]  /*10c80*/  VIADD R20, R22, 0xffffff15 ;  /* 0xffffff1516147836 */ /* 0x004fe40000000000 */
[C---:B------:R-:W-:Y:S01]  /*10c90*/  IMAD.WIDE R10, R233.reuse, 0x4, R166 ;  /* 0x00000004e90a7825 */ /* 0x040fe200078e02a6 */
[----:B------:R2:W-:Y:S01]  /*10ca0*/  STL.64 [R1+0x14b0], R2 ;  /* 0x0014b00201007387 */ /* 0x0005e20000100a00 */
[----:B------:R-:W4:Y:S02]  /*10cb0*/  LDC R22, c[0x0][0x230] ;  /* 0x00008c00ff167b82 */ /* 0x000f240000000800 */
[C---:B-1----:R-:W-:Y:S01]  /*10cc0*/  IMAD.WIDE R6, R233.reuse, 0x4, R142 ;  /* 0x00000004e9067825 */ /* 0x042fe200078e028e */
[----:B------:R1:W-:Y:S03]  /*10cd0*/  STL.64 [R1+0x7c0], R8 ;  /* 0x0007c00801007387 */ /* 0x0003e60000100a00 */
[----:B---3--:R-:W-:Y:S01]  /*10ce0*/  IMAD.WIDE R4, R233, 0x4, R144 ;  /* 0x00000004e9047825 */ /* 0x008fe200078e0290 */
[----:B------:R1:W-:Y:S03]  /*10cf0*/  LDGSTS.E [R17+0x70000], desc[UR8][R8.64], !P2 ;  /* 0x7000000008117fae */ /* 0x0003e6000d121848 */
[----:B------:R-:W-:-:S02]  /*10d00*/  VIADD R104, R104, 0xffffff62 ;  /* 0xffffff6268687836 */ /* 0x000fc40000000000 */
[C---:B--2---:R-:W-:Y:S01]  /*10d10*/  IMAD.WIDE R2, R233.reuse, 0x4, R146 ;  /* 0x00000004e9027825 */ /* 0x044fe200078e0292 */
[----:B------:R2:W-:Y:S01]  /*10d20*/  STL.64 [R1+0x1630], R6 ;  /* 0x0016300601007387 */ /* 0x0005e20000100a00 */
[----:B------:R-:W-:Y:S01]  /*10d30*/  IADD3 R128, R128, -0xf9, RZ ;  /* 0xffffff0780807810 */ /* 0x000fe20007ffe0ff */
[----:B------:R-:W3:Y:S02]  /*10d40*/  LDC R144, c[0x0][0x230] ;  /* 0x00008c00ff907b82 */ /* 0x000ee40000000800 */
        /* <DEDUP_REMOVED lines=8> */
[----:B-1----:R-:W-:Y:S02]  /*10dd0*/  IMAD.WIDE R4, R233, 0x4, R152 ;  /* 0x00000004e9047825 */ /* 0x002fe400078e0298 */
[----:B------:R1:W-:Y:S01]  /*10de0*/  STL.64 [R1+0x798], R8 ;  /* 0x0007980801007387 */ /* 0x0003e20000100a00 */
[----:B------:R-:W4:Y:S01]  /*10df0*/  LDC R152, c[0x0][0x230] ;  /* 0x00008c00ff987b82 */ /* 0x000f220000000800 */
[----:B------:R-:W-:-:S02]  /*10e00*/  VIADD R20, R21, 0xffffff14 ;  /* 0xffffff1415147836 */ /* 0x000fc40000000000 */
[----:B------:R3:W-:Y:S01]  /*10e10*/  STL.64 [R1+0x1618], R6 ;  /* 0x0016180601007387 */ /* 0x0007e20000100a00 */
[----:B--2---:R-:W-:-:S03]  /*10e20*/  IMAD.WIDE R2, R233, 0x4, R154 ;  /* 0x00000004e9027825 */ /* 0x004fc600078e029a */
[----:B------:R2:W-:Y:S01]  /*10e30*/  STL.64 [R1+0x1610], R4 ;  /* 0x0016100401007387 */ /* 0x0005e20000100a00 */
[----:B------:R-:W4:Y:S03]  /*10e40*/  LDC R21, c[0x0][0x230] ;  /* 0x00008c00ff157b82 */ /* 0x000f260000000800 */
[----:B------:R1:W-:Y:S04]  /*10e50*/  LDGSTS.E [R17+0x70004], desc[UR8][R8.64], !P3 ;  /* 0x7000400008117fae */ /* 0x0003e8000d921848 */
[----:B------:R2:W-:Y:S04]  /*10e60*/  STL.64 [R1+0x1608], R2 ;  /* 0x0016080201007387 */ /* 0x0005e80000100a00 */
[----:B------:R3:W-:Y:S04]  /*10e70*/  LDGSTS.E [R17+0x74004], desc[UR8][R6.64], !P3 ;  /* 0x7400400006117fae */ /* 0x0007e8000d921848 */
[----:B------:R-:W4:Y:S01]  /*10e80*/  LDL.LU.64 R248, [R1+0x2e8] ;  /* 0x0002e80001f87983 */ /* 0x000f220000300a00 */
[----:B-1----:R-:W-:-:S03]  /*10e90*/  IMAD.WIDE R8, R233, 0x4, R156 ;  /* 0x00000004e9087825 */ /* 0x002fc600078e029c */
[----:B------:R2:W-:Y:S04]  /*10ea0*/  LDGSTS.E [R17+0x78004], desc[UR8][R4.64], !P3 ;  /* 0x7800400004117fae */ /* 0x0005e8000d921848 */
[----:B------:R-:W4:Y:S01]  /*10eb0*/  LDL.LU.64 R250, [R1+0x2e0] ;  /* 0x0002e00001fa7983 */ /* 0x000f220000300a00 */
[----:B---3--:R-:W-:-:S03]  /*10ec0*/  IMAD.WIDE R6, R233, 0x4, R158 ;  /* 0x00000004e9067825 */ /* 0x008fc600078e029e */
[----:B------:R1:W-:Y:S01]  /*10ed0*/  LDGSTS.E [R17+0x7c004], desc[UR8][R2.64], !P3 ;  /* 0x7c00400002117fae */ /* 0x0003e2000d921848 */
[----:B------:R-:W-:-:S03]  /*10ee0*/  ISETP.GE.U32.AND P3, PT, R20, 0x7ffffe95, PT ;  /* 0x7ffffe951400780c */ /* 0x000fc60003f66070 */
[----:B------:R-:W3:Y:S01]  /*10ef0*/  LDL.LU.64 R52, [R1+0x2d8] ;  /* 0x0002d80001347983 */ /* 0x000ee20000300a00 */
[----:B--2---:R-:W-:-:S03]  /*10f00*/  IMAD.WIDE R4, R233, 0x4, R160 ;  /* 0x00000004e9047825 */ /* 0x004fc600078e02a0 */
[----:B------:R2:W-:Y:S01]  /*10f10*/  LDGSTS.E [R17+0x70008], desc[UR8][R8.64], !P2 ;  /* 0x7000800008117fae */ /* 0x0005e2000d121848 */
[----:B-1----:R-:W-:-:S03]  /*10f20*/  IMAD.WIDE R2, R233, 0x4, R162 ;  /* 0x00000004e9027825 */ /* 0x002fc600078e02a2 */
[----:B------:R-:W3:Y:S01]  /*10f30*/  LDL.LU.64 R54, [R1+0x2d0] ;  /* 0x0002d00001367983 */ /* 0x000ee20000300a00 */
[----:B----4-:R-:W-:-:S03]  /*10f40*/  IMAD.WIDE R30, R233, 0x4, R248 ;  /* 0x00000004e91e7825 */ /* 0x010fc600078e02f8 */
[----:B------:R2:W-:Y:S01]  /*10f50*/  STL.64 [R1+0x768], R8 ;  /* 0x0007680801007387 */ /* 0x0005e20000100a00 */
[----:B------:R-:W-:-:S03]  /*10f60*/  IMAD.WIDE R28, R233, 0x4, R250 ;  /* 0x00000004e91c7825 */ /* 0x000fc600078e02fa */
[----:B------:R1:W-:Y:S01]  /*10f70*/  STL.64 [R1+0x1600], R6 ;  /* 0x0016000601007387 */ /* 0x0003e20000100a00 */
[----:B------:R-:W-:Y:S01]  /*10f80*/  IADD3 R20, R23, -0x91, RZ ;  /* 0xffffff6f17147810 */ /* 0x000fe20007ffe0ff */
[----:B------:R-:W4:Y:S02]  /*10f90*/  LDC R160, c[0x0][0x230] ;  /* 0x00008c00ffa07b82 */ /* 0x000f240000000800 */
[----:B------:R1:W-:Y:S01]  /*10fa0*/  LDGSTS.E [R17+0x74008], desc[UR8][R6.64], !P2 ;  /* 0x7400800006117fae */ /* 0x0003e2000d121848 */
[----:B--2---:R-:W-:-:S03]  /*10fb0*/  IMAD.WIDE R8, R233, 0x4, R168 ;  /* 0x00000004e9087825 */ /* 0x004fc600078e02a8 */
[----:B------:R-:W-:Y:S01]  /*10fc0*/  STL.64 [R1+0x15f8], R4 ;  /* 0x0015f80401007387 */ /* 0x000fe20000100a00 */
[C---:B---3--:R-:W-:Y:S01]  /*10fd0*/  IMAD.WIDE R24, R233.reuse, 0x4, R52 ;  /* 0x00000004e9187825 */ /* 0x048fe200078e0234 */
[----:B------:R-:W2:Y:S02]  /*10fe0*/  LDC R23, c[0x0][0x230] ;  /* 0x00008c00ff177b82 */ /* 0x000ea40000000800 */
[----:B------:R-:W-:Y:S04]  /*10ff0*/  LDGSTS.E [R17+0x78008], desc[UR8][R4.64], !P2 ;  /* 0x7800800004117fae */ /* 0x000fe8000d121848 */
[----:B------:R3:W-:Y:S01]  /*11000*/  STL.64 [R1+0x15f0], R2 ;  /* 0x0015f00201007387 */ /* 0x0007e20000100a00 */
[----:B-1----:R-:W-:-:S04]  /*11010*/  IMAD.WIDE R6, R233, 0x4, R170 ;  /* 0x00000004e9067825 */ /* 0x002fc800078e02aa */
[----:B------:R-:W-:Y:S01]  /*11020*/  VIADD R136, R136, 0xffffff06 ;  /* 0xffffff0688887836 */ /* 0x000fe20000000000 */
[----:B------:R-:W-:Y:S01]  /*11030*/  LDGSTS.E [R17+0x7c008], desc[UR8][R2.64], !P2 ;  /* 0x7c00800002117fae */ /* 0x000fe2000d121848 */
[----:B------:R-:W-:Y:S01]  /*11040*/  VIADD R144, R144, 0xffffff05 ;  /* 0xffffff0590907836 */ /* 0x000fe20000000000 */
[----:B------:R-:W-:Y:S01]  /*11050*/  IADD3 R152, R152, -0xfc, RZ ;  /* 0xffffff0498987810 */ /* 0x000fe20007ffe0ff */
[----:B------:R-:W1:Y:S01]  /*11060*/  LDC R168, c[0x0][0x230] ;  /* 0x00008c00ffa87b82 */ /* 0x000e620000000800 */
[----:B------:R2:W-:Y:S04]  /*11070*/  LDGSTS.E [R17+0x7000c], desc[UR8][R18.64], !P3 ;  /* 0x7000c00012117fae */ /* 0x0005e8000d921848 */
[----:B------:R-:W-:Y:S01]  /*11080*/  LDGSTS.E [R17+0x7400c], desc[UR8][R10.64], !P3 ;  /* 0x7400c0000a117fae */ /* 0x000fe2000d921848 */
[----:B----4-:R-:W-:-:S02]  /*11090*/  VIADD R160, R160, 0xffffff43 ;  /* 0xffffff43a0a07836 */ /* 0x010fc40000000000 */
[----:B------:R-:W4:Y:S01]  /*110a0*/  LDC R169, c[0x0][0x230] ;  /* 0x00008c00ffa97b82 */ /* 0x000f220000000800 */
[----:B---3--:R-:W3:Y:S04]  /*110b0*/  LDL.LU.64 R2, [R1+0x2c8] ;  /* 0x0002c80001027983 */ /* 0x008ee80000300a00 */
[----:B------:R-:W4:Y:S03]  /*110c0*/  LDL.LU.64 R26, [R1+0x2c0] ;  /* 0x0002c000011a7983 */ /* 0x000f260000300a00 */
[----:B------:R-:W1:Y:S01]  /*110d0*/  LDC R171, c[0x0][0x230] ;  /* 0x00008c00ffab7b82 */ /* 0x000e620000000800 */
[----:B------:R-:W4:Y:S04]  /*110e0*/  LDL.LU.64 R34, [R1+0x2b8] ;  /* 0x0002b80001227983 */ /* 0x000f280000300a00 */
[----:B------:R-:W4:Y:S03]  /*110f0*/  LDL.LU.64 R4, [R1+0x2b0] ;  /* 0x0002b00001047983 */ /* 0x000f260000300a00 */
[----:B------:R-:W1:Y:S01]  /*11100*/  LDC R170, c[0x0][0x230] ;  /* 0x00008c00ffaa7b82 */ /* 0x000e620000000800 */
[----:B------:R2:W-:Y:S04]  /*11110*/  STL.64 [R1+0x738], R18 ;  /* 0x0007381201007387 */ /* 0x0005e80000100a00 */
[----:B------:R-:W-:Y:S04]  /*11120*/  STL.64 [R1+0x15e8], R10 ;  /* 0x0015e80a01007387 */ /* 0x000fe80000100a00 */
[----:B------:R2:W-:Y:S04]  /*11130*/  STL.64 [R1+0x15e0], R8 ;  /* 0x0015e00801007387 */ /* 0x0005e80000100a00 */
[----:B------:R2:W-:Y:S04]  /*11140*/  STL.64 [R1+0x15d8], R6 ;  /* 0x0015d80601007387 */ /* 0x0005e80000100a00 */
[----:B------:R-:W-:Y:S04]  /*11150*/  LDGSTS.E [R17+0x7800c], desc[UR8][R8.64], !P3 ;  /* 0x7800c00008117fae */ /* 0x000fe8000d921848 */
[----:B------:R-:W-:Y:S01]  /*11160*/  LDGSTS.E [R17+0x7c00c], desc[UR8][R6.64], !P3 ;  /* 0x7c00c00006117fae */ /* 0x000fe2000d921848 */
[----:B--2---:R-:W-:-:S03]  /*11170*/  IMAD.WIDE R18, R233, 0x4, R54 ;  /* 0x00000004e9127825 */ /* 0x004fc600078e0236 */
[----:B------:R2:W-:Y:S04]  /*11180*/  LDGSTS.E [R16+0x40000], desc[UR8][R30.64], !P4 ;  /* 0x400000001e107fae */ /* 0x0005e8000e121848 */
[----:B------:R-:W4:Y:S04]  /*11190*/  LDL.LU.64 R8, [R1+0x2a8] ;  /* 0x0002a80001087983 */ /* 0x000f280000300a00 */
[----:B------:R-:W4:Y:S04]  /*111a0*/  LDL.LU.64 R10, [R1+0x2a0] ;  /* 0x0002a000010a7983 */ /* 0x000f280000300a00 */
[----:B------:R-:W4:Y:S04]  /*111b0*/  LDL.LU.64 R6, [R1+0x298] ;  /* 0x0002980001067983 */ /* 0x000f280000300a00 */
[----:B------:R2:W-:Y:S04]  /*111c0*/  STL.64 [R1+0x708], R30 ;  /* 0x0007081e01007387 */ /* 0x0005e80000100a00 */
[----:B------:R-:W-:Y:S04]  /*111d0*/  STL.64 [R1+0x8e0], R28 ;  /* 0x0008e01c01007387 */ /* 0x000fe80000100a00 */
[----:B------:R4:W-:Y:S04]  /*111e0*/  STL.64 [R1+0x8d8], R24 ;  /* 0x0008d81801007387 */ /* 0x0009e80000100a00 */
[----:B------:R-:W4:Y:S01]  /*111f0*/  LDL.LU.64 R248, [R1+0x290] ;  /* 0x0002900001f87983 */ /* 0x000f220000300a00 */
[----:B------:R-:W-:Y:S01]  /*11200*/  ISETP.GE.U32.AND P2, PT, R20, 0x7ffffef0, PT ;  /* 0x7ffffef01400780c */ /* 0x000fe20003f46070 */
[----:B--2---:R-:W2:Y:S02]  /*11210*/  LDC R30, c[0x0][0x230] ;  /* 0x00008c00ff1e7b82 */ /* 0x004ea40000000800 */
[----:B------:R1:W-:Y:S04]  /*11220*/  STL.64 [R1+0x8d0], R18 ;  /* 0x0008d01201007387 */ /* 0x0003e80000100a00 */
[----:B------:R-:W2:Y:S04]  /*11230*/  LDL.LU.64 R250, [R1+0x288] ;  /* 0x0002880001fa7983 */ /* 0x000ea80000300a00 */
[----:B------:R-:W-:Y:S04]  /*11240*/  LDGSTS.E [R16+0x44000], desc[UR8][R28.64], !P4 ;  /* 0x440000001c107fae */ /* 0x000fe8000e121848 */
[----:B------:R4:W-:Y:S04]  /*11250*/  LDGSTS.E [R16+0x48000], desc[UR8][R24.64], !P4 ;  /* 0x4800000018107fae */ /* 0x0009e8000e121848 */
[----:B------:R-:W2:Y:S04]  /*11260*/  LDL.LU.64 R52, [R1+0x280] ;  /* 0x0002800001347983 */ /* 0x000ea80000300a00 */
[----:B------:R1:W-:Y:S04]  /*11270*/  LDGSTS.E [R16+0x4c000], desc[UR8][R18.64], !P4 ;  /* 0x4c00000012107fae */ /* 0x0003e8000e121848 */
[----:B------:R-:W2:Y:S01]  /*11280*/  LDL.LU.64 R54, [R1+0x278] ;  /* 0x0002780001367983 */ /* 0x000ea20000300a00 */
[----:B---3--:R-:W-:-:S04]  /*11290*/  IMAD.WIDE R2, R233, 0x4, R2 ;  /* 0x00000004e9027825 */ /* 0x008fc800078e0202 */
[C---:B----4-:R-:W-:Y:S01]  /*112a0*/  IMAD.WIDE R24, R233.reuse, 0x4, R26 ;  /* 0x00000004e9187825 */ /* 0x050fe200078e021a */
[----:B------:R3:W-:Y:S03]  /*112b0*/  STL.64 [R1+0x6d0], R2 ;  /* 0x0006d00201007387 */ /* 0x0007e60000100a00 */
[C---:B-1----:R-:W-:Y:S01]  /*112c0*/  IMAD.WIDE R18, R233.reuse, 0x4, R34 ;  /* 0x00000004e9127825 */ /* 0x042fe200078e0222 */
[----:B------:R-:W-:Y:S03]  /*112d0*/  STL.64 [R1+0x8b8], R24 ;  /* 0x0008b81801007387 */ /* 0x000fe60000100a00 */
[C---:B------:R-:W-:Y:S01]  /*112e0*/  IMAD.WIDE R4, R233.reuse, 0x4, R4 ;  /* 0x00000004e9047825 */ /* 0x040fe200078e0204 */
[----:B------:R-:W-:Y:S04]  /*112f0*/  LDGSTS.E [R16+0x40004], desc[UR8][R2.64], !P5 ;  /* 0x4000400002107fae */ /* 0x000fe8000e921848 */
[----:B------:R-:W-:Y:S04]  /*11300*/  STL.64 [R1+0x8b0], R18 ;  /* 0x0008b01201007387 */ /* 0x000fe80000100a00 */
[----:B------:R1:W-:Y:S04]  /*11310*/  LDGSTS.E [R16+0x44004], desc[UR8][R24.64], !P5 ;  /* 0x4400400018107fae */ /* 0x0003e8000e921848 */
[----:B---3--:R-:W3:Y:S04]  /*11320*/  LDL.LU.64 R2, [R1+0x270] ;  /* 0x0002700001027983 */ /* 0x008ee80000300a00 */
[----:B------:R4:W-:Y:S04]  /*11330*/  LDGSTS.E [R16+0x48004], desc[UR8][R18.64], !P5 ;  /* 0x4800400012107fae */ /* 0x0009e8000e921848 */
[----:B------:R1:W-:Y:S04]  /*11340*/  STL.64 [R1+0x8a8], R4 ;  /* 0x0008a80401007387 */ /* 0x0003e80000100a00 */
[----:B------:R-:W-:Y:S01]  /*11350*/  LDGSTS.E [R16+0x4c004], desc[UR8][R4.64], !P5 ;  /* 0x4c00400004107fae */ /* 0x000fe2000e921848 */
[----:B------:R-:W-:-:S04]  /*11360*/  IMAD.WIDE R28, R233, 0x4, R8 ;  /* 0x00000004e91c7825 */ /* 0x000fc800078e0208 */
[C---:B------:R-:W-:Y:S01]  /*11370*/  IMAD.WIDE R26, R233.reuse, 0x4, R10 ;  /* 0x00000004e91a7825 */ /* 0x040fe200078e020a */
[----:B-1----:R-:W3:Y:S03]  /*11380*/  LDL.LU.64 R4, [R1+0xe8] ;  /* 0x0000e80001047983 */ /* 0x002ee60000300a00 */
[----:B------:R-:W-:Y:S01]  /*11390*/  IMAD.WIDE R24, R233, 0x4, R6 ;  /* 0x00000004e9187825 */ /* 0x000fe200078e0206 */
[----:B------:R2:W-:Y:S04]  /*113a0*/  STL.64 [R1+0x6a0], R28 ;  /* 0x0006a01c01007387 */ /* 0x0005e80000100a00 */
[----:B------:R-:W3:Y:S04]  /*113b0*/  LDL.LU.64 R8, [R1+0xe0] ;  /* 0x0000e00001087983 */ /* 0x000ee80000300a00 */
[----:B------:R-:W-:Y:S04]  /*113c0*/  STL.64 [R1+0x898], R26 ;  /* 0x0008981a01007387 */ /* 0x000fe80000100a00 */
[----:B------:R-:W3:Y:S04]  /*113d0*/  LDL.LU.64 R10, [R1+0xd8] ;  /* 0x0000d800010a7983 */ /* 0x000ee80000300a00 */
[----:B------:R1:W-:Y:S04]  /*113e0*/  STL.64 [R1+0x890], R24 ;  /* 0x0008901801007387 */ /* 0x0003e80000100a00 */
[----:B------:R-:W3:Y:S01]  /*113f0*/  LDL.LU.64 R6, [R1+0xd0] ;  /* 0x0000d00001067983 */ /* 0x000ee20000300a00 */
[----:B------:R-:W-:-:S02]  /*11400*/  VIADD R20, R22, 0xffffff6e ;  /* 0xffffff6e16147836 */ /* 0x000fc40000000000 */
[----:B------:R-:W1:Y:S01]  /*11410*/  LDC R22, c[0x0][0x230] ;  /* 0x00008c00ff167b82 */ /* 0x000e620000000800 */
[----:B----4-:R-:W-:Y:S01]  /*11420*/  IMAD.WIDE R18, R233, 0x4, R248 ;  /* 0x00000004e9127825 */ /* 0x010fe200078e02f8 */
[----:B------:R2:W-:Y:S01]  /*11430*/  LDGSTS.E [R16+0x40008], desc[UR8][R28.64], !P6 ;  /* 0x400080001c107fae */ /* 0x0005e2000f121848 */
[----:B------:R-:W-:Y:S02]  /*11440*/  ISETP.GE.U32.AND P3, PT, R20, 0x7ffffeef, PT ;  /* 0x7ffffeef1400780c */ /* 0x000fe40003f66070 */
[----:B------:R-:W-:Y:S01]  /*11450*/  VIADD R20, R21, 0xffffff6d ;  /* 0xffffff6d15147836 */ /* 0x000fe20000000000 */
[----:B------:R-:W-:Y:S02]  /*11460*/  LDGSTS.E [R16+0x44008], desc[UR8][R26.64], !P6 ;  /* 0x440080001a107fae */ /* 0x000fe4000f121848 */
[----:B------:R-:W4:Y:S02]  /*11470*/  LDC R21, c[0x0][0x230] ;  /* 0x00008c00ff157b82 */ /* 0x000f240000000800 */
[----:B------:R-:W-:Y:S01]  /*11480*/  ISETP.GE.U32.AND P4, PT, R20, 0x7ffffeee, PT ;  /* 0x7ffffeee1400780c */ /* 0x000fe20003f86070 */
[----:B------:R1:W-:Y:S01]  /*11490*/  LDGSTS.E [R16+0x48008], desc[UR8][R24.64], !P6 ;  /* 0x4800800018107fae */ /* 0x0003e2000f121848 */
[----:B------:R-:W-:Y:S01]  /*114a0*/  IADD3 R20, R23, -0x94, RZ ;  /* 0xffffff6c17147810 */ /* 0x000fe20007ffe0ff */
[----:B--2---:R-:W-:-:S02]  /*114b0*/  IMAD.WIDE R28, R233, 0x4, R250 ;  /* 0x00000004e91c7825 */ /* 0x004fc400078e02fa */
[----:B------:R2:W-:Y:S01]  /*114c0*/  STL.64 [R1+0x888], R18 ;  /* 0x0008881201007387 */ /* 0x0005e20000100a00 */
[----:B------:R-:W-:Y:S01]  /*114d0*/  ISETP.GE.U32.AND P5, PT, R20, 0x7ffffeed, PT ;  /* 0x7ffffeed1400780c */ /* 0x000fe20003fa6070 */
[----:B------:R-:W4:Y:S02]  /*114e0*/  LDC R23, c[0x0][0x230] ;  /* 0x00008c00ff177b82 */ /* 0x000f240000000800 */
[----:B------:R2:W-:Y:S01]  /*114f0*/  LDGSTS.E [R16+0x4c008], desc[UR8][R18.64], !P6 ;  /* 0x4c00800012107fae */ /* 0x0005e2000f121848 */
[----:B-1----:R-:W-:-:S03]  /*11500*/  IMAD.WIDE R24, R233, 0x4, R52 ;  /* 0x00000004e9187825 */ /* 0x002fc600078e0234 */
[----:B------:R-:W4:Y:S04]  /*11510*/  LDL.LU.64 R36, [R1+0xc8] ;  /* 0x0000c80001247983 */ /* 0x000f280000300a00 */
[----:B------:R-:W-:Y:S01]  /*11520*/  STL.64 [R1+0x678], R28 ;  /* 0x0006781c01007387 */ /* 0x000fe20000100a00 */
[----:B--2---:R-:W-:-:S03]  /*11530*/  IMAD.WIDE R18, R233, 0x4, R54 ;  /* 0x00000004e9127825 */ /* 0x004fc600078e0236 */
[----:B------:R-:W2:Y:S01]  /*11540*/  LDL.LU.64 R26, [R1+0xc0] ;  /* 0x0000c000011a7983 */ /* 0x000ea20000300a00 */
[----:B------:R-:W-:-:S03]  /*11550*/  VIADD R20, R22, 0xffffff53 ;  /* 0xffffff5316147836 */ /* 0x000fc60000000000 */
[----:B------:R-:W-:Y:S01]  /*11560*/  STL.64 [R1+0x870], R24 ;  /* 0x0008701801007387 */ /* 0x000fe20000100a00 */
[----:B------:R-:W1:Y:S03]  /*11570*/  LDC R22, c[0x0][0x230] ;  /* 0x00008c00ff167b82 */ /* 0x000e660000000800 */
[----:B------:R-:W2:Y:S01]  /*11580*/  LDL.LU.64 R34, [R1+0xb8] ;  /* 0x0000b80001227983 */ /* 0x000ea20000300a00 */
[----:B------:R-:W-:-:S03]  /*11590*/  ISETP.GE.U32.AND P6, PT, R20, 0x7ffffed4, PT ;  /* 0x7ffffed41400780c */ /* 0x000fc60003fc6070 */
[----:B------:R-:W-:Y:S04]  /*115a0*/  STL.64 [R1+0x868], R18 ;  /* 0x0008681201007387 */ /* 0x000fe80000100a00 */
[----:B------:R-:W2:Y:S04]  /*115b0*/  LDL.LU.64 R248, [R1+0xb0] ;  /* 0x0000b00001f87983 */ /* 0x000ea80000300a00 */
[----:B------:R1:W-:Y:S04]  /*115c0*/  LDGSTS.E [R16+0x4000c], desc[UR8][R28.64], !P1 ;  /* 0x4000c0001c107fae */ /* 0x0003e8000c921848 */
[----:B------:R1:W-:Y:S04]  /*115d0*/  LDGSTS.E [R16+0x4400c], desc[UR8][R24.64], !P1 ;  /* 0x4400c00018107fae */ /* 0x0003e8000c921848 */
[----:B------:R1:W-:Y:S01]  /*115e0*/  LDGSTS.E [R16+0x4800c], desc[UR8][R18.64], !P1 ;  /* 0x4800c00012107fae */ /* 0x0003e2000c921848 */
[----:B---3--:R-:W-:-:S05]  /*115f0*/  IMAD.WIDE R2, R233, 0x4, R2 ;  /* 0x00000004e9027825 */ /* 0x008fca00078e0202 */
[----:B------:R3:W-:Y:S04]  /*11600*/  STL.64 [R1+0x860], R2 ;  /* 0x0008600201007387 */ /* 0x0007e80000100a00 */
[----:B------:R-:W2:Y:S04]  /*11610*/  LDL.LU.64 R250, [R1+0xa8] ;  /* 0x0000a80001fa7983 */ /* 0x000ea80000300a00 */
[----:B------:R-:W2:Y:S04]  /*11620*/  LDL.LU.64 R52, [R1+0xa0] ;  /* 0x0000a00001347983 */ /* 0x000ea80000300a00 */
[----:B------:R-:W-:Y:S04]  /*11630*/  LDGSTS.E [R16+0x4c00c], desc[UR8][R2.64], !P1 ;  /* 0x4c00c00002107fae */ /* 0x000fe8000c921848 */
[----:B------:R-:W2:Y:S01]  /*11640*/  LDL.LU.64 R54, [R1+0x98] ;  /* 0x0000980001367983 */ /* 0x000ea20000300a00 */
[----:B------:R-:W-:-:S03]  /*11650*/  IMAD.WIDE R4, R233, 0x4, R4 ;  /* 0x00000004e9047825 */ /* 0x000fc600078e0204 */
[----:B---3--:R-:W3:Y:S01]  /*11660*/  LDL.LU.64 R2, [R1+0x90] ;  /* 0x0000900001027983 */ /* 0x008ee20000300a00 */
[----:B-1----:R-:W-:-:S03]  /*11670*/  IMAD.WIDE R28, R233, 0x4, R8 ;  /* 0x00000004e91c7825 */ /* 0x002fc600078e0208 */
[----:B------:R1:W-:Y:S01]  /*11680*/  STL.64 [R1+0x650], R4 ;  /* 0x0006500401007387 */ /* 0x0003e20000100a00 */
[----:B------:R-:W-:-:S03]  /*11690*/  IMAD.WIDE R24, R233, 0x4, R10 ;  /* 0x00000004e9187825 */ /* 0x000fc600078e020a */
[----:B------:R1:W-:Y:S04]  /*116a0*/  STL.64 [R1+0xda0], R28 ;  /* 0x000da01c01007387 */ /* 0x0003e80000100a00 */
[----:B------:R2:W-:Y:S01]  /*116b0*/  STL.64 [R1+0xd98], R24 ;  /* 0x000d981801007387 */ /* 0x0005e20000100a00 */
[----:B------:R-:W-:-:S03]  /*116c0*/  IMAD.WIDE R18, R233, 0x4, R6 ;  /* 0x00000004e9127825 */ /* 0x000fc600078e0206 */
[----:B------:R-:W3:Y:S04]  /*116d0*/  LDL.LU.64 R8, [R1+0x88] ;  /* 0x0000880001087983 */ /* 0x000ee80000300a00 */
[----:B------:R2:W-:Y:S04]  /*116e0*/  STL.64 [R1+0xd90], R18 ;  /* 0x000d901201007387 */ /* 0x0005e80000100a00 */
[----:B------:R-:W-:Y:S04]  /*116f0*/  LDGSTS.E [R16+0x50000], desc[UR8][R4.64], !P6 ;  /* 0x5000000004107fae */ /* 0x000fe8000f121848 */
[----:B------:R-:W3:Y:S01]  /*11700*/  LDL.LU.64 R6, [R1+0x80] ;  /* 0x0000800001067983 */ /* 0x000ee20000300a00 */
[----:B----4-:R-:W-:-:S02]  /*11710*/  VIADD R20, R21, 0xffffff52 ;  /* 0xffffff5215147836 */ /* 0x010fc40000000000 */
[----:B------:R-:W4:Y:S01]  /*11720*/  LDC R21, c[0x0][0x230] ;  /* 0x00008c00ff157b82 */ /* 0x000f220000000800 */
[----:B------:R2:W-:Y:S04]  /*11730*/  LDGSTS.E [R16+0x54000], desc[UR8][R28.64], !P6 ;  /* 0x540000001c107fae */ /* 0x0005e8000f121848 */
[----:B-1----:R-:W3:Y:S04]  /*11740*/  LDL.LU.64 R4, [R1+0x78] ;  /* 0x0000780001047983 */ /* 0x002ee80000300a00 */
[----:B------:R-:W3:Y:S01]  /*11750*/  LDL.LU.64 R10, [R1+0x70] ;  /* 0x00007000010a7983 */ /* 0x000ee20000300a00 */
[----:B------:R-:W-:-:S02]  /*11760*/  ISETP.GE.U32.AND P1, PT, R20, 0x7ffffed3, PT ;  /* 0x7ffffed31400780c */ /* 0x000fc40003f26070 */
[----:B------:R-:W-:Y:S01]  /*11770*/  IADD3 R20, R23, -0xaf, RZ ;  /* 0xffffff5117147810 */ /* 0x000fe20007ffe0ff */
[C---:B--2---:R-:W-:Y:S01]  /*11780*/  IMAD.WIDE R28, R233.reuse, 0x4, R36 ;  /* 0x00000004e91c7825 */ /* 0x044fe200078e0224 */
[----:B------:R-:W1:Y:S01]  /*11790*/  LDC R23, c[0x0][0x230] ;  /* 0x00008c00ff177b82 */ /* 0x000e620000000800 */
[----:B------:R2:W-:Y:S02]  /*117a0*/  LDGSTS.E [R16+0x58000], desc[UR8][R24.64], !P6 ;  /* 0x5800000018107fae */ /* 0x0005e4000f121848 */
[C---:B------:R-:W-:Y:S02]  /*117b0*/  IMAD.WIDE R26, R233.reuse, 0x4, R26 ;  /* 0x00000004e91a7825 */ /* 0x040fe400078e021a */
[----:B------:R2:W-:Y:S01]  /*117c0*/  LDGSTS.E [R16+0x5c000], desc[UR8][R18.64], !P6 ;  /* 0x5c00000012107fae */ /* 0x0005e2000f121848 */
[----:B------:R-:W-:Y:S01]  /*117d0*/  ISETP.GE.U32.AND P6, PT, R20, 0x7ffffed2, PT ;  /* 0x7ffffed21400780c */ /* 0x000fe20003fc6070 */
[----:B------:R-:W-:Y:S02]  /*117e0*/  VIADD R20, R22, 0xffffff50 ;  /* 0xffffff5016147836 */ /* 0x000fe40000000000 */
[----:B------:R-:W-:Y:S01]  /*117f0*/  LDGSTS.E [R16+0x50004], desc[UR8][R28.64], !P1 ;  /* 0x500040001c107fae */ /* 0x000fe2000c921848 */
[----:B------:R-:W1:Y:S01]  /*11800*/  LDC R22, c[0x0][0x230] ;  /* 0x00008c00ff167b82 */ /* 0x000e620000000800 */
[----:B--2---:R-:W-:-:S02]  /*11810*/  IMAD.WIDE R24, R233, 0x4, R34 ;  /* 0x00000004e9187825 */ /* 0x004fc400078e0222 */
[----:B------:R2:W-:Y:S04]  /*11820*/  LDGSTS.E [R16+0x54004], desc[UR8][R26.64], !P1 ;  /* 0x540040001a107fae */ /* 0x0005e8000c921848 */
[----:B------:R2:W-:Y:S01]  /*11830*/  LDGSTS.E [R16+0x58004], desc[UR8][R24.64], !P1 ;  /* 0x5800400018107fae */ /* 0x0005e2000c921848 */
[----:B------:R-:W-:-:S03]  /*11840*/  IMAD.WIDE R18, R233, 0x4, R248 ;  /* 0x00000004e9127825 */ /* 0x000fc600078e02f8 */
[----:B------:R-:W-:Y:S04]  /*11850*/  STL.64 [R1+0x628], R28 ;  /* 0x0006281c01007387 */ /* 0x000fe80000100a00 */
[----:B------:R1:W-:Y:S01]  /*11860*/  LDGSTS.E [R16+0x5c004], desc[UR8][R18.64], !P1 ;  /* 0x5c00400012107fae */ /* 0x0003e2000c921848 */
[----:B------:R-:W-:-:S03]  /*11870*/  ISETP.GE.U32.AND P1, PT, R20, 0x7ffffed1, PT ;  /* 0x7ffffed11400780c */ /* 0x000fc60003f26070 */
[----:B------:R2:W-:Y:S01]  /*11880*/  STL.64 [R1+0xd78], R26 ;  /* 0x000d781a01007387 */ /* 0x0005e20000100a00 */
[----:B----4-:R-:W-:Y:S02]  /*11890*/  VIADD R20, R21, 0xffffff33 ;  /* 0xffffff3315147836 */ /* 0x010fe40000000000 */
[----:B------:R-:W4:Y:S01]  /*118a0*/  LDC R21, c[0x0][0x230] ;  /* 0x00008c00ff157b82 */ /* 0x000f220000000800 */
[----:B------:R1:W-:Y:S04]  /*118b0*/  STL.64 [R1+0xd70], R24 ;  /* 0x000d701801007387 */ /* 0x0003e80000100a00 */
[----:B------:R1:W-:Y:S01]  /*118c0*/  STL.64 [R1+0xd68], R18 ;  /* 0x000d681201007387 */ /* 0x0003e20000100a00 */
[----:B--2---:R-:W-:-:S04]  /*118d0*/  IMAD.WIDE R26, R233, 0x4, R250 ;  /* 0x00000004e91a7825 */ /* 0x004fc800078e02fa */
[C---:B-1----:R-:W-:Y:S01]  /*118e0*/  IMAD.WIDE R24, R233.reuse, 0x4, R52 ;  /* 0x00000004e9187825 */ /* 0x042fe200078e0234 */
[----:B------:R-:W-:Y:S04]  /*118f0*/  STL.64 [R1+0x600], R26 ;  /* 0x0006001a01007387 */ /* 0x000fe80000100a00 */
[----:B------:R-:W-:Y:S01]  /*11900*/  LDGSTS.E [R16+0x50008], desc[UR8][R26.64], !P6 ;  /* 0x500080001a107fae */ /* 0x000fe2000f121848 */
[----:B------:R-:W-:-:S03]  /*11910*/  IMAD.WIDE R18, R233, 0x4, R54 ;  /* 0x00000004e9127825 */ /* 0x000fc600078e0236 */
[----:B------:R1:W-:Y:S04]  /*11920*/  STL.64 [R1+0xd58], R24 ;  /* 0x000d581801007387 */ /* 0x0003e80000100a00 */
[----:B------:R1:W-:Y:S01]  /*11930*/  LDGSTS.E [R16+0x54008], desc[UR8][R24.64], !P6 ;  /* 0x5400800018107fae */ /* 0x0003e2000f121848 */
[----:B---3--:R-:W-:-:S03]  /*11940*/  IMAD.WIDE R2, R233, 0x4, R2 ;  /* 0x00000004e9027825 */ /* 0x008fc600078e0202 */
[----:B------:R-:W-:Y:S04]  /*11950*/  STL.64 [R1+0xd50], R18 ;  /* 0x000d501201007387 */ /* 0x000fe80000100a00 */
[----:B------:R-:W-:Y:S04]  /*11960*/  LDGSTS.E [R16+0x58008], desc[UR8][R18.64], !P6 ;  /* 0x5800800012107fae */ /* 0x000fe8000f121848 */
[----:B------:R2:W-:Y:S01]  /*11970*/  STL.64 [R1+0xd48], R2 ;  /* 0x000d480201007387 */ /* 0x0005e20000100a00 */
[----:B-1----:R-:W1:Y:S03]  /*11980*/  LDC R24, c[0x0][0x230] ;  /* 0x00008c00ff187b82 */ /* 0x002e660000000800 */
[----:B------:R2:W-:Y:S01]  /*11990*/  LDGSTS.E [R16+0x5c008], desc[UR8][R2.64], !P6 ;  /* 0x5c00800002107fae */ /* 0x0005e2000f121848 */
[----:B------:R-:W-:Y:S01]  /*119a0*/  ISETP.GE.U32.AND P6, PT, R20, 0x7ffffeb4, PT ;  /* 0x7ffffeb41400780c */ /* 0x000fe20003fc6070 */
[----:B------:R-:W-:Y:S01]  /*119b0*/  IMAD.WIDE R8, R233, 0x4, R8 ;  /* 0x00000004e9087825 */ /* 0x000fe200078e0208 */
[----:B------:R-:W-:-:S02]  /*119c0*/  IADD3 R20, R23, -0xce, RZ ;  /* 0xffffff3217147810 */ /* 0x000fc40007ffe0ff */
[----:B------:R-:W3:Y:S02]  /*119d0*/  LDC R25, c[0x0][0x230] ;  /* 0x00008c00ff197b82 */ /* 0x000ee40000000800 */
[----:B------:R4:W-:Y:S01]  /*119e0*/  LDGSTS.E [R16+0x5000c], desc[UR8][R8.64], !P1 ;  /* 0x5000c00008107fae */ /* 0x0009e2000c921848 */
[----:B------:R-:W-:-:S04]  /*119f0*/  IMAD.WIDE R6, R233, 0x4, R6 ;  /* 0x00000004e9067825 */ /* 0x000fc800078e0206 */
[C---:B------:R-:W-:Y:S01]  /*11a00*/  IMAD.WIDE R4, R233.reuse, 0x4, R4 ;  /* 0x00000004e9047825 */ /* 0x040fe200078e0204 */
[----:B------:R4:W-:Y:S01]  /*11a10*/  LDGSTS.E [R16+0x5400c], desc[UR8][R6.64], !P1 ;  /* 0x5400c00006107fae */ /* 0x0009e2000c921848 */
[----:B------:R-:W3:Y:S02]  /*11a20*/  LDC R23, c[0x0][0x230] ;  /* 0x00008c00ff177b82 */ /* 0x000ee40000000800 */
[----:B--2---:R-:W-:Y:S01]  /*11a30*/  IMAD.WIDE R2, R233, 0x4, R10 ;  /* 0x00000004e9027825 */ /* 0x004fe200078e020a */
[----:B------:R2:W-:Y:S04]  /*11a40*/  LDGSTS.E [R16+0x5800c], desc[UR8][R4.64], !P1 ;  /* 0x5800c00004107fae */ /* 0x0005e8000c921848 */
[----:B------:R1:W-:Y:S01]  /*11a50*/  LDGSTS.E [R16+0x5c00c], desc[UR8][R2.64], !P1 ;  /* 0x5c00c00002107fae */ /* 0x0003e2000c921848 */
[----:B------:R-:W-:-:S03]  /*11a60*/  ISETP.GE.U32.AND P1, PT, R20, 0x7ffffeb3, PT ;  /* 0x7ffffeb31400780c */ /* 0x000fc60003f26070 */
[----:B------:R4:W-:Y:S04]  /*11a70*/  STL.64 [R1+0x5d8], R8 ;  /* 0x0005d80801007387 */ /* 0x0009e80000100a00 */
[----:B------:R2:W-:Y:S01]  /*11a80*/  STL.64 [R1+0xd30], R6 ;  /* 0x000d300601007387 */ /* 0x0005e20000100a00 */
[----:B------:R-:W-:Y:S02]  /*11a90*/  VIADD R20, R22, 0xffffff31 ;  /* 0xffffff3116147836 */ /* 0x000fe40000000000 */
[C---:B------:R-:W-:Y:S01]  /*11aa0*/  IMAD.WIDE R26, R233.reuse, 0x4, R212 ;  /* 0x00000004e91a7825 */ /* 0x040fe200078e02d4 */
[----:B------:R1:W-:Y:S01]  /*11ab0*/  STL.64 [R1+0xd28], R4 ;  /* 0x000d280401007387 */ /* 0x0003e20000100a00 */
[----:B------:R-:W3:Y:S02]  /*11ac0*/  LDC R22, c[0x0][0x230] ;  /* 0x00008c00ff167b82 */ /* 0x000ee40000000800 */
[C---:B----4-:R-:W-:Y:S01]  /*11ad0*/  IMAD.WIDE R8, R233.reuse, 0x4, R172 ;  /* 0x00000004e9087825 */ /* 0x050fe200078e02ac */
[----:B------:R4:W-:Y:S03]  /*11ae0*/  STL.64 [R1+0xd20], R2 ;  /* 0x000d200201007387 */ /* 0x0009e60000100a00 */
[C---:B--2---:R-:W-:Y:S01]  /*11af0*/  IMAD.WIDE R6, R233.reuse, 0x4, R174 ;  /* 0x00000004e9067825 */ /* 0x044fe200078e02ae */
[----:B------:R2:W-:Y:S03]  /*11b00*/  STL.64 [R1+0x5b8], R8 ;  /* 0x0005b80801007387 */ /* 0x0005e60000100a00 */
[C---:B-1----:R-:W-:Y:S01]  /*11b10*/  IMAD.WIDE R4, R233.reuse, 0x4, R176 ;  /* 0x00000004e9047825 */ /* 0x042fe200078e02b0 */
[----:B------:R2:W-:Y:S03]  /*11b20*/  LDGSTS.E [R16+0x60000], desc[UR8][R8.64], !P6 ;  /* 0x6000000008107fae */ /* 0x0005e6000f121848 */
[C---:B----4-:R-:W-:Y:S01]  /*11b30*/  IMAD.WIDE R2, R233.reuse, 0x4, R178 ;  /* 0x00000004e9027825 */ /* 0x050fe200078e02b2 */
[----:B------:R1:W-:Y:S04]  /*11b40*/  STL.64 [R1+0x1350], R6 ;  /* 0x0013500601007387 */ /* 0x0003e80000100a00 */
        /* <DEDUP_REMOVED lines=8> */
[----:B--2---:R-:W-:Y:S02]  /*11bd0*/  IMAD.WIDE R4, R233, 0x4, R184 ;  /* 0x00000004e9047825 */ /* 0x004fe400078e02b8 */
[----:B------:R2:W-:Y:S02]  /*11be0*/  LDGSTS.E [R16+0x60004], desc[UR8][R8.64], !P1 ;  /* 0x6000400008107fae */ /* 0x0005e4000c921848 */
[----:B------:R-:W-:-:S02]  /*11bf0*/  VIADD R20, R21, 0xffffff30 ;  /* 0xffffff3015147836 */ /* 0x000fc40000000000 */
[----:B------:R4:W-:Y:S01]  /*11c00*/  LDGSTS.E [R16+0x64004], desc[UR8][R6.64], !P1 ;  /* 0x6400400006107fae */ /* 0x0009e2000c921848 */
[C---:B------:R-:W-:Y:S01]  /*11c10*/  IMAD.WIDE R18, R233.reuse, 0x4, R214 ;  /* 0x00000004e9127825 */ /* 0x040fe200078e02d6 */
[----:B------:R-:W3:Y:S02]  /*11c20*/  LDC R21, c[0x0][0x230] ;  /* 0x00008c00ff157b82 */ /* 0x000ee40000000800 */
[----:B------:R4:W-:Y:S01]  /*11c30*/  LDGSTS.E [R16+0x68004], desc[UR8][R4.64], !P1 ;  /* 0x6800400004107fae */ /* 0x0009e2000c921848 */
[----:B-1----:R-:W-:-:S03]  /*11c40*/  IMAD.WIDE R2, R233, 0x4, R186 ;  /* 0x00000004e9027825 */ /* 0x002fc600078e02ba */
[----:B------:R2:W-:Y:S04]  /*11c50*/  STL.64 [R1+0x580], R8 ;  /* 0x0005800801007387 */ /* 0x0005e80000100a00 */
[----:B------:R1:W-:Y:S01]  /*11c60*/  LDGSTS.E [R16+0x6c004], desc[UR8][R2.64], !P1 ;  /* 0x6c00400002107fae */ /* 0x0003e2000c921848 */
[----:B------:R-:W-:-:S03]  /*11c70*/  ISETP.GE.U32.AND P1, PT, R20, 0x7ffffeb1, PT ;  /* 0x7ffffeb11400780c */ /* 0x000fc60003f26070 */
[----:B------:R4:W-:Y:S01]  /*11c80*/  STL.64 [R1+0x1320], R6 ;  /* 0x0013200601007387 */ /* 0x0009e20000100a00 */
[----:B--2---:R-:W-:-:S03]  /*11c90*/  IMAD.WIDE R8, R233, 0x4, R188 ;  /* 0x00000004e9087825 */ /* 0x004fc600078e02bc */
[----:B------:R2:W-:Y:S01]  /*11ca0*/  STL.64 [R1+0x1318], R4 ;  /* 0x0013180401007387 */ /* 0x0005e20000100a00 */
[----:B------:R-:W-:Y:S02]  /*11cb0*/  IADD3 R20, R24, -0xed, RZ ;  /* 0xffffff1318147810 */ /* 0x000fe40007ffe0ff */
[----:B------:R-:W3:Y:S01]  /*11cc0*/  LDC R24, c[0x0][0x230] ;  /* 0x00008c00ff187b82 */ /* 0x000ee20000000800 */
[----:B------:R1:W-:Y:S01]  /*11cd0*/  STL.64 [R1+0x1310], R2 ;  /* 0x0013100201007387 */ /* 0x0003e20000100a00 */
[----:B----4-:R-:W-:-:S03]  /*11ce0*/  IMAD.WIDE R6, R233, 0x4, R190 ;  /* 0x00000004e9067825 */ /* 0x010fc600078e02be */
[----:B------:R4:W-:Y:S01]  /*11cf0*/  STL.64 [R1+0x548], R8 ;  /* 0x0005480801007387 */ /* 0x0009e20000100a00 */
[----:B--2---:R-:W-:-:S03]  /*11d00*/  IMAD.WIDE R4, R233, 0x4, R192 ;  /* 0x00000004e9047825 */ /* 0x004fc600078e02c0 */
[----:B------:R4:W-:Y:S01]  /*11d10*/  LDGSTS.E [R16+0x60008], desc[UR8][R8.64], !P6 ;  /* 0x6000800008107fae */ /* 0x0009e2000f121848 */
[----:B-1----:R-:W-:-:S03]  /*11d20*/  IMAD.WIDE R2, R233, 0x4, R194 ;  /* 0x00000004e9027825 */ /* 0x002fc600078e02c2 */
[----:B------:R1:W-:Y:S04]  /*11d30*/  STL.64 [R1+0x12f0], R6 ;  /* 0x0012f00601007387 */ /* 0x0003e80000100a00 */
[----:B------:R1:W-:Y:S01]  /*11d40*/  LDGSTS.E [R16+0x64008], desc[UR8][R6.64], !P6 ;  /* 0x6400800006107fae */ /* 0x0003e2000f121848 */
[----:B----4-:R-:W-:-:S03]  /*11d50*/  IMAD.WIDE R8, R233, 0x4, R196 ;  /* 0x00000004e9087825 */ /* 0x010fc600078e02c4 */
[----:B------:R2:W-:Y:S04]  /*11d60*/  STL.64 [R1+0x12e8], R4 ;  /* 0x0012e80401007387 */ /* 0x0005e80000100a00 */
[----:B------:R2:W-:Y:S01]  /*11d70*/  LDGSTS.E [R16+0x68008], desc[UR8][R4.64], !P6 ;  /* 0x6800800004107fae */ /* 0x0005e2000f121848 */
[----:B-1----:R-:W-:-:S03]  /*11d80*/  IMAD.WIDE R6, R233, 0x4, R198 ;  /* 0x00000004e9067825 */ /* 0x002fc600078e02c6 */
[----:B------:R1:W-:Y:S04]  /*11d90*/  STL.64 [R1+0x12e0], R2 ;  /* 0x0012e00201007387 */ /* 0x0003e80000100a00 */
[----:B------:R1:W-:Y:S01]  /*11da0*/  LDGSTS.E [R16+0x6c008], desc[UR8][R2.64], !P6 ;  /* 0x6c00800002107fae */ /* 0x0003e2000f121848 */
[----:B------:R-:W-:Y:S01]  /*11db0*/  ISETP.GE.U32.AND P6, PT, R20, 0x7ffffe94, PT ;  /* 0x7ffffe941400780c */ /* 0x000fe20003fc6070 */
[----:B---3--:R-:W-:Y:S02]  /*11dc0*/  VIADD R20, R23, 0xffffff12 ;  /* 0xffffff1217147836 */ /* 0x008fe40000000000 */
[C---:B--2---:R-:W-:Y:S01]  /*11dd0*/  IMAD.WIDE R4, R233.reuse, 0x4, R200 ;  /* 0x00000004e9047825 */ /* 0x044fe200078e02c8 */
[----:B------:R2:W-:Y:S01]  /*11de0*/  LDGSTS.E [R16+0x6000c], desc[UR8][R8.64], !P1 ;  /* 0x6000c00008107fae */ /* 0x0005e2000c921848 */
[----:B------:R-:W3:Y:S03]  /*11df0*/  LDC R23, c[0x0][0x230] ;  /* 0x00008c00ff177b82 */ /* 0x000ee60000000800 */
[----:B------:R4:W-:Y:S01]  /*11e00*/  LDGSTS.E [R16+0x6400c], desc[UR8][R6.64], !P1 ;  /* 0x6400c00006107fae */ /* 0x0009e2000c921848 */
[----:B-1----:R-:W-:-:S03]  /*11e10*/  IMAD.WIDE R2, R233, 0x4, R202 ;  /* 0x00000004e9027825 */ /* 0x002fc600078e02ca */
[----:B------:R1:W-:Y:S04]  /*11e20*/  LDGSTS.E [R16+0x6800c], desc[UR8][R4.64], !P1 ;  /* 0x6800c00004107fae */ /* 0x0003e8000c921848 */
[----:B------:R1:W-:Y:S01]  /*11e30*/  LDGSTS.E [R16+0x6c00c], desc[UR8][R2.64], !P1 ;  /* 0x6c00c00002107fae */ /* 0x0003e2000c921848 */
[----:B------:R-:W-:-:S03]  /*11e40*/  ISETP.GE.U32.AND P1, PT, R20, 0x7ffffe93, PT ;  /* 0x7ffffe931400780c */ /* 0x000fc60003f26070 */
[----:B------:R2:W-:Y:S04]  /*11e50*/  STL.64 [R1+0x508], R8 ;  /* 0x0005080801007387 */ /* 0x0005e80000100a00 */
[----:B------:R4:W-:Y:S04]  /*11e60*/  STL.64 [R1+0x12d8], R6 ;  /* 0x0012d80601007387 */ /* 0x0009e80000100a00 */
[----:B------:R1:W-:Y:S01]  /*11e70*/  STL.64 [R1+0x12d0], R4 ;  /* 0x0012d00401007387 */ /* 0x0003e20000100a00 */
[----:B--2---:R-:W-:-:S03]  /*11e80*/  IMAD.WIDE R8, R233, 0x4, R204 ;  /* 0x00000004e9087825 */ /* 0x004fc600078e02cc */
[----:B------:R2:W-:Y:S01]  /*11e90*/  STL.64 [R1+0x12c8], R2 ;  /* 0x0012c80201007387 */ /* 0x0005e20000100a00 */
[----:B----4-:R-:W-:-:S03]  /*11ea0*/  IMAD.WIDE R6, R233, 0x4, R206 ;  /* 0x00000004e9067825 */ /* 0x010fc600078e02ce */
[----:B------:R4:W-:Y:S01]  /*11eb0*/  STL.64 [R1+0x4e0], R8 ;  /* 0x0004e00801007387 */ /* 0x0009e20000100a00 */
[----:B-1----:R-:W-:-:S03]  /*11ec0*/  IMAD.WIDE R4, R233, 0x4, R208 ;  /* 0x00000004e9047825 */ /* 0x002fc600078e02d0 */
[----:B------:R1:W-:Y:S01]  /*11ed0*/  STL.64 [R1+0x1568], R6 ;  /* 0x0015680601007387 */ /* 0x0003e20000100a00 */
[----:B--2---:R-:W-:-:S03]  /*11ee0*/  IMAD.WIDE R2, R233, 0x4, R210 ;  /* 0x00000004e9027825 */ /* 0x004fc600078e02d2 */
[----:B------:R2:W-:Y:S04]  /*11ef0*/  STL.64 [R1+0x1560], R4 ;  /* 0x0015600401007387 */ /* 0x0005e80000100a00 */
[----:B------:R-:W-:Y:S04]  /*11f00*/  LDGSTS.E [R16+0x70000], desc[UR8][R8.64], !P6 ;  /* 0x7000000008107fae */ /* 0x000fe8000f121848 */
[----:B------:R3:W-:Y:S04]  /*11f10*/  STL.64 [R1+0x1558], R2 ;  /* 0x0015580201007387 */ /* 0x0007e80000100a00 */
[----:B------:R-:W-:Y:S04]  /*11f20*/  LDGSTS.E [R16+0x74000], desc[UR8][R6.64], !P6 ;  /* 0x7400000006107fae */ /* 0x000fe8000f121848 */
[----:B----4-:R-:W4:Y:S04]  /*11f30*/  LDL.LU.64 R8, [R1+0x460] ;  /* 0x0004600001087983 */ /* 0x010f280000300a00 */
[----:B------:R2:W-:Y:S04]  /*11f40*/  LDGSTS.E [R16+0x78000], desc[UR8][R4.64], !P6 ;  /* 0x7800000004107fae */ /* 0x0005e8000f121848 */
[----:B------:R-:W4:Y:S04]  /*11f50*/  LDL.LU.64 R10, [R1+0x458] ;  /* 0x00045800010a7983 */ /* 0x000f280000300a00 */
[----:B------:R3:W-:Y:S04]  /*11f60*/  LDGSTS.E [R16+0x7c000], desc[UR8][R2.64], !P6 ;  /* 0x7c00000002107fae */ /* 0x0007e8000f121848 */
[----:B-1----:R-:W4:Y:S01]  /*11f70*/  LDL.LU.64 R6, [R1+0x450] ;  /* 0x0004500001067983 */ /* 0x002f220000300a00 */
[----:B--2---:R-:W-:-:S03]  /*11f80*/  IMAD.WIDE R4, R233, 0x4, R216 ;  /* 0x00000004e9047825 */ /* 0x004fc600078e02d8 */
[----:B------:R1:W-:Y:S01]  /*11f90*/  STL.64 [R1+0x4b8], R26 ;  /* 0x0004b81a01007387 */ /* 0x0003e20000100a00 */
[----:B---3--:R-:W-:-:S03]  /*11fa0*/  IMAD.WIDE R2, R233, 0x4, R218 ;  /* 0x00000004e9027825 */ /* 0x008fc600078e02da */
[----:B------:R1:W-:Y:S04]  /*11fb0*/  LDGSTS.E [R16+0x70004], desc[UR8][R26.64], !P1 ;  /* 0x700040001a107fae */ /* 0x0003e8000c921848 */
[----:B------:R2:W-:Y:S04]  /*11fc0*/  STL.64 [R1+0x1550], R18 ;  /* 0x0015501201007387 */ /* 0x0005e80000100a00 */
[----:B------:R3:W-:Y:S01]  /*11fd0*/  STL.64 [R1+0x1548], R4 ;  /* 0x0015480401007387 */ /* 0x0007e20000100a00 */
[----:B-1----:R-:W-:-:S03]  /*11fe0*/  IMAD.WIDE R26, R233, 0x4, R220 ;  /* 0x00000004e91a7825 */ /* 0x002fc600078e02dc */
[----:B------:R2:W-:Y:S04]  /*11ff0*/  LDGSTS.E [R16+0x74004], desc[UR8][R18.64], !P1 ;  /* 0x7400400012107fae */ /* 0x0005e8000c921848 */
[----:B------:R1:W-:Y:S04]  /*12000*/  STL.64 [R1+0x1540], R2 ;  /* 0x0015400201007387 */ /* 0x0003e80000100a00 */
[----:B------:R3:W-:Y:S04]  /*12010*/  LDGSTS.E [R16+0x78004], desc[UR8][R4.64], !P1 ;  /* 0x7800400004107fae */ /* 0x0007e8000c921848 */
[----:B------:R1:W-:Y:S01]  /*12020*/  LDGSTS.E [R16+0x7c004], desc[UR8][R2.64], !P1 ;  /* 0x7c00400002107fae */ /* 0x0003e2000c921848 */
[----:B--2---:R-:W-:-:S03]  /*12030*/  IMAD.WIDE R18, R233, 0x4, R222 ;  /* 0x00000004e9127825 */ /* 0x004fc600078e02de */
[----:B------:R2:W-:Y:S04]  /*12040*/  STL.64 [R1+0x490], R26 ;  /* 0x0004901a01007387 */ /* 0x0005e80000100a00 */
[----:B------:R-:W4:Y:S01]  /*12050*/  LDL.LU.64 R42, [R1+0x468] ;  /* 0x00046800012a7983 */ /* 0x000f220000300a00 */
[----:B---3--:R-:W-:-:S03]  /*12060*/  IMAD.WIDE R4, R233, 0x4, R226 ;  /* 0x00000004e9047825 */ /* 0x008fc600078e02e2 */
[----:B------:R-:W3:Y:S01]  /*12070*/  LDL.LU.64 R48, [R1+0x480] ;  /* 0x0004800001307983 */ /* 0x000ee20000300a00 */
[----:B-1----:R-:W-:-:S03]  /*12080*/  IMAD.WIDE R2, R233, 0x4, R224 ;  /* 0x00000004e9027825 */ /* 0x002fc600078e02e0 */
[----:B------:R-:W3:Y:S04]  /*12090*/  LDL.LU.64 R34, [R1+0x478] ;  /* 0x0004780001227983 */ /* 0x000ee80000300a00 */
[----:B------:R-:W3:Y:S04]  /*120a0*/  LDL.LU.64 R248, [R1+0x470] ;  /* 0x0004700001f87983 */ /* 0x000ee80000300a00 */
[----:B------:R1:W-:Y:S04]  /*120b0*/  STL.64 [R1+0x18a8], R18 ;  /* 0x0018a81201007387 */ /* 0x0003e80000100a00 */
[----:B------:R-:W-:Y:S04]  /*120c0*/  STL.64 [R1+0x18b0], R2 ;  /* 0x0018b00201007387 */ /* 0x000fe80000100a00 */
[----:B------:R-:W-:Y:S04]  /*120d0*/  STL.64 [R1+0x18b8], R4 ;  /* 0x0018b80401007387 */ /* 0x000fe80000100a00 */
[----:B------:R-:W3:Y:S04]  /*120e0*/  LDL.LU.64 R250, [R1+0x488] ;  /* 0x0004880001fa7983 */ /* 0x000ee80000300a00 */
[----:B------:R-:W3:Y:S01]  /*120f0*/  LDL.LU.64 R54, [R1+0x498] ;  /* 0x0004980001367983 */ /* 0x000ee20000300a00 */
[----:B------:R-:W-:-:S02]  /*12100*/  VIADD R20, R22, 0xffffff11 ;  /* 0xffffff1116147836 */ /* 0x000fc40000000000 */
[----:B------:R-:W3:Y:S01]  /*12110*/  LDC R22, c[0x0][0x230] ;  /* 0x00008c00ff167b82 */ /* 0x000ee20000000800 */
[----:B------:R-:W3:Y:S02]  /*12120*/  LDL.LU.64 R28, [R1+0x4a0] ;  /* 0x0004a000011c7983 */ /* 0x000ee40000300a00 */
[----:B------:R-:W-:Y:S02]  /*12130*/  ISETP.GE.U32.AND P6, PT, R20, 0x7ffffe92, PT ;  /* 0x7ffffe921400780c */ /* 0x000fe40003fc6070 */
[----:B------:R-:W-:Y:S01]  /*12140*/  IADD3 R20, R21, -0xf0, RZ ;  /* 0xffffff1015147810 */ /* 0x000fe20007ffe0ff */
[----:B------:R-:W3:Y:S03]  /*12150*/  LDL.LU.64 R52, [R1+0x4a8] ;  /* 0x0004a80001347983 */ /* 0x000ee60000300a00 */
[----:B------:R-:W-:Y:S01]  /*12160*/  ISETP.GE.U32.AND P1, PT, R20, 0x7ffffe91, PT ;  /* 0x7ffffe911400780c */ /* 0x000fe20003f26070 */
[----:B------:R-:W-:Y:S01]  /*12170*/  VIADD R20, R24, 0xffffff6b ;  /* 0xffffff6b18147836 */ /* 0x000fe20000000000 */
[----:B------:R-:W3:Y:S01]  /*12180*/  LDL.LU.64 R50, [R1+0x4b0] ;  /* 0x0004b00001327983 */ /* 0x000ee20000300a00 */
[----:B------:R-:W3:Y:S03]  /*12190*/  LDC R24, c[0x0][0x230] ;  /* 0x00008c00ff187b82 */ /* 0x000ee60000000800 */
[----:B------:R-:W3:Y:S04]  /*121a0*/  LDL.LU.64 R44, [R1+0x4c0] ;  /* 0x0004c000012c7983 */ /* 0x000ee80000300a00 */
[----:B------:R-:W-:Y:S04]  /*121b0*/  LDGSTS.E [R16+0x70008], desc[UR8][R26.64], !P6 ;  /* 0x700080001a107fae */ /* 0x000fe8000f121848 */
[----:B------:R1:W-:Y:S04]  /*121c0*/  LDGSTS.E [R16+0x74008], desc[UR8][R18.64], !P6 ;  /* 0x7400800012107fae */ /* 0x0003e8000f121848 */
[----:B------:R-:W-:Y:S04]  /*121d0*/  LDGSTS.E [R16+0x78008], desc[UR8][R2.64], !P6 ;  /* 0x7800800002107fae */ /* 0x000fe8000f121848 */
[----:B------:R-:W-:Y:S01]  /*121e0*/  LDGSTS.E [R16+0x7c008], desc[UR8][R4.64], !P6 ;  /* 0x7c00800004107fae */ /* 0x000fe2000f121848 */
[----:B------:R-:W-:Y:S01]  /*121f0*/  ISETP.GE.U32.AND P6, PT, R20, 0x7ffffeec, PT ;  /* 0x7ffffeec1400780c */ /* 0x000fe20003fc6070 */
[----:B------:R-:W-:-:S02]  /*12200*/  IMAD.WIDE R20, R233, 0x4, R228 ;  /* 0x00000004e9147825 */ /* 0x000fc400078e02e4 */
[----:B------:R-:W3:Y:S04]  /*12210*/  LDL.LU.64 R36, [R1+0x4c8] ;  /* 0x0004c80001247983 */ /* 0x000ee80000300a00 */
[----:B--2---:R-:W2:Y:S04]  /*12220*/  LDL.LU.64 R26, [R1+0x4d0] ;  /* 0x0004d000011a7983 */ /* 0x004ea80000300a00 */
[----:B------:R-:W-:Y:S04]  /*12230*/  STL.64 [R1+0x1a78], R20 ;  /* 0x001a781401007387 */ /* 0x000fe80000100a00 */
[----:B------:R-:W-:Y:S01]  /*12240*/  LDGSTS.E [R16+0x7000c], desc[UR8][R20.64], !P1 ;  /* 0x7000c00014107fae */ /* 0x000fe2000c921848 */
[----:B----4-:R-:W-:-:S04]  /*12250*/  IMAD.WIDE R8, R233, 0x4, R8 ;  /* 0x00000004e9087825 */ /* 0x010fc800078e0208 */
[C---:B------:R-:W-:Y:S01]  /*12260*/  IMAD.WIDE R10, R233.reuse, 0x4, R10 ;  /* 0x00000004e90a7825 */ /* 0x040fe200078e020a */
[----:B------:R-:W-:Y:S04]  /*12270*/  STL.64 [R1+0x18c0], R8 ;  /* 0x0018c00801007387 */ /* 0x000fe80000100a00 */
[----:B------:R-:W-:Y:S01]  /*12280*/  LDGSTS.E [R16+0x7400c], desc[UR8][R8.64], !P1 ;  /* 0x7400c00008107fae */ /* 0x000fe2000c921848 */
[----:B------:R-:W-:-:S03]  /*12290*/  IMAD.WIDE R6, R233, 0x4, R6 ;  /* 0x00000004e9067825 */ /* 0x000fc600078e0206 */
[----:B------:R-:W-:Y:S04]  /*122a0*/  STL.64 [R1+0x18c8], R10 ;  /* 0x0018c80a01007387 */ /* 0x000fe80000100a00 */
[----:B------:R-:W-:Y:S04]  /*122b0*/  LDGSTS.E [R16+0x7800c], desc[UR8][R10.64], !P1 ;  /* 0x7800c0000a107fae */ /* 0x000fe8000c921848 */
[----:B------:R-:W-:Y:S04]  /*122c0*/  STL.64 [R1+0x18d8], R16 ;  /* 0x0018d81001007387 */ /* 0x000fe80000100a00 */
[----:B------:R3:W-:Y:S04]  /*122d0*/  LDGSTS.E [R16+0x7c00c], desc[UR8][R6.64], !P1 ;  /* 0x7c00c00006107fae */ /* 0x0007e8000c921848 */
[----:B------:R3:W-:Y:S01]  /*122e0*/  STL.64 [R1+0x18d0], R6 ;  /* 0x0018d00601007387 */ /* 0x0007e20000100a00 */
[----:B-1----:R-:W-:-:S04]  /*122f0*/  IMAD.WIDE R18, R233, 0x4, R42 ;  /* 0x00000004e9127825 */ /* 0x002fc800078e022a */
[C---:B---3--:R-:W-:Y:S01]  /*12300*/  IMAD.WIDE R6, R233.reuse, 0x4, R48 ;  /* 0x00000004e9067825 */ /* 0x048fe200078e0230 */
[----:B------:R-:W-:Y:S03]  /*12310*/  STL.64 [R1+0x280], R18 ;  /* 0x0002801201007387 */ /* 0x000fe60000100a00 */
[C---:B------:R-:W-:Y:S01]  /*12320*/  IMAD.WIDE R4, R233.reuse, 0x4, R34 ;  /* 0x00000004e9047825 */ /* 0x040fe200078e0222 */
[----:B------:R1:W-:Y:S03]  /*12330*/  STL.64 [R1+0x5b0], R6 ;  /* 0x0005b00601007387 */ /* 0x0003e60000100a00 */
[C---:B------:R-:W-:Y:S01]  /*12340*/  IMAD.WIDE R2, R233.reuse, 0x4, R248 ;  /* 0x00000004e9027825 */ /* 0x040fe200078e02f8 */
[----:B------:R3:W-:Y:S04]  /*12350*/  STL.64 [R1+0x590], R4 ;  /* 0x0005900401007387 */ /* 0x0007e80000100a00 */
[----:B------:R4:W-:Y:S04]  /*12360*/  STL.64 [R1+0x458], R2 ;  /* 0x0004580201007387 */ /* 0x0009e80000100a00 */
[----:B------:R-:W-:Y:S04]  /*12370*/  LDGSTS.E [R15+0x40000], desc[UR8][R18.64], !P2 ;  /* 0x40000000120f7fae */ /* 0x000fe8000d121848 */
[----:B------:R-:W2:Y:S01]  /*12380*/  LDL.LU.64 R34, [R1+0x4d8] ;  /* 0x0004d80001227983 */ /* 0x000ea20000300a00 */
[----:B------:R-:W-:-:S03]  /*12390*/  IMAD.WIDE R8, R233, 0x4, R250 ;  /* 0x00000004e9087825 */ /* 0x000fc600078e02fa */
[----:B------:R1:W-:Y:S04]  /*123a0*/  LDGSTS.E [R15+0x44000], desc[UR8][R6.64], !P2 ;  /* 0x44000000060f7fae */ /* 0x0003e8000d121848 */
[----:B------:R-:W2:Y:S04]  /*123b0*/  LDL.LU.64 R248, [R1+0x4e8] ;  /* 0x0004e80001f87983 */ /* 0x000ea80000300a00 */
[----:B------:R4:W-:Y:S01]  /*123c0*/  STL.64 [R1+0x278], R8 ;  /* 0x0002780801007387 */ /* 0x0009e20000100a00 */
[----:B-1----:R-:W-:-:S03]  /*123d0*/  IMAD.WIDE R6, R233, 0x4, R54 ;  /* 0x00000004e9067825 */ /* 0x002fc600078e0236 */
[----:B------:R-:W2:Y:S04]  /*123e0*/  LDL.LU.64 R250, [R1+0x4f0] ;  /* 0x0004f00001fa7983 */ /* 0x000ea80000300a00 */
[----:B------:R1:W-:Y:S04]  /*123f0*/  STL.64 [R1+0x450], R6 ;  /* 0x0004500601007387 */ /* 0x0003e80000100a00 */
[----:B------:R-:W2:Y:S04]  /*12400*/  LDL.LU.64 R54, [R1+0x4f8] ;  /* 0x0004f80001367983 */ /* 0x000ea80000300a00 */
[----:B------:R3:W-:Y:S04]  /*12410*/  LDGSTS.E [R15+0x48000], desc[UR8][R4.64], !P2 ;  /* 0x48000000040f7fae */ /* 0x0007e8000d121848 */
[----:B------:R4:W-:Y:S04]  /*12420*/  LDGSTS.E [R15+0x4c000], desc[UR8][R2.64], !P2 ;  /* 0x4c000000020f7fae */ /* 0x0009e8000d121848 */
[----:B------:R1:W-:Y:S01]  /*12430*/  LDGSTS.E [R15+0x40004], desc[UR8][R8.64], !P3 ;  /* 0x40004000080f7fae */ /* 0x0003e2000d921848 */
[----:B---3--:R-:W-:-:S03]  /*12440*/  IMAD.WIDE R4, R233, 0x4, R28 ;  /* 0x00000004e9047825 */ /* 0x008fc600078e021c */
[----:B------:R3:W-:Y:S01]  /*12450*/  LDGSTS.E [R15+0x44004], desc[UR8][R6.64], !P3 ;  /* 0x44004000060f7fae */ /* 0x0007e2000d921848 */
[----:B----4-:R-:W-:-:S03]  /*12460*/  IMAD.WIDE R2, R233, 0x4, R52 ;  /* 0x00000004e9027825 */ /* 0x010fc600078e0234 */
[----:B------:R4:W-:Y:S01]  /*12470*/  STL.64 [R1+0x448], R4 ;  /* 0x0004480401007387 */ /* 0x0009e20000100a00 */
[----:B-1----:R-:W-:-:S03]  /*12480*/  IMAD.WIDE R8, R233, 0x4, R50 ;  /* 0x00000004e9087825 */ /* 0x002fc600078e0232 */
[----:B------:R2:W-:Y:S01]  /*12490*/  STL.64 [R1+0x440], R2 ;  /* 0x0004400201007387 */ /* 0x0005e20000100a00 */
[----:B---3--:R-:W-:-:S03]  /*124a0*/  IMAD.WIDE R6, R233, 0x4, R44 ;  /* 0x00000004e9067825 */ /* 0x008fc600078e022c */
[----:B------:R4:W-:Y:S04]  /*124b0*/  LDGSTS.E [R15+0x48004], desc[UR8][R4.64], !P3 ;  /* 0x48004000040f7fae */ /* 0x0009e8000d921848 */
[----:B------:R-:W3:Y:S04]  /*124c0*/  LDL.LU.64 R52, [R1+0x500] ;  /* 0x0005000001347983 */ /* 0x000ee80000300a00 */
[----:B------:R2:W-:Y:S01]  /*124d0*/  LDGSTS.E [R15+0x4c004], desc[UR8][R2.64], !P3 ;  /* 0x4c004000020f7fae */ /* 0x0005e2000d921848 */
[----:B----4-:R-:W-:-:S03]  /*124e0*/  IMAD.WIDE R4, R233, 0x4, R36 ;  /* 0x00000004e9047825 */ /* 0x010fc600078e0224 */
[----:B------:R1:W-:Y:S04]  /*124f0*/  STL.64 [R1+0x270], R8 ;  /* 0x0002700801007387 */ /* 0x0003e80000100a00 */
[----:B------:R-:W4:Y:S01]  /*12500*/  LDL.LU.64 R48, [R1+0x510] ;  /* 0x0005100001307983 */ /* 0x000f220000300a00 */
[----:B--2---:R-:W-:-:S03]  /*12510*/  IMAD.WIDE R2, R233, 0x4, R26 ;  /* 0x00000004e9027825 */ /* 0x004fc600078e021a */
[----:B------:R2:W-:Y:S04]  /*12520*/  STL.64 [R1+0x438], R6 ;  /* 0x0004380601007387 */ /* 0x0005e80000100a00 */
[----:B------:R-:W4:Y:S04]  /*12530*/  LDL.LU.64 R28, [R1+0x518] ;  /* 0x00051800011c7983 */ /* 0x000f280000300a00 */
[----:B------:R2:W-:Y:S04]  /*12540*/  STL.64 [R1+0x430], R4 ;  /* 0x0004300401007387 */ /* 0x0005e80000100a00 */
[----:B------:R-:W4:Y:S04]  /*12550*/  LDL.LU.64 R50, [R1+0x520] ;  /* 0x0005200001327983 */ /* 0x000f280000300a00 */
[----:B------:R2:W-:Y:S04]  /*12560*/  STL.64 [R1+0x428], R2 ;  /* 0x0004280201007387 */ /* 0x0005e80000100a00 */
[----:B------:R-:W4:Y:S04]  /*12570*/  LDL.LU.64 R44, [R1+0x528] ;  /* 0x00052800012c7983 */ /* 0x000f280000300a00 */
[----:B------:R-:W4:Y:S04]  /*12580*/  LDL.LU.64 R36, [R1+0x530] ;  /* 0x0005300001247983 */ /* 0x000f280000300a00 */
[----:B------:R1:W-:Y:S04]  /*12590*/  LDGSTS.E [R15+0x40008], desc[UR8][R8.64], !P4 ;  /* 0x40008000080f7fae */ /* 0x0003e8000e121848 */
[----:B------:R2:W-:Y:S04]  /*125a0*/  LDGSTS.E [R15+0x44008], desc[UR8][R6.64], !P4 ;  /* 0x44008000060f7fae */ /* 0x0005e8000e121848 */
[----:B------:R-:W4:Y:S04]  /*125b0*/  LDL.LU.64 R26, [R1+0x538] ;  /* 0x00053800011a7983 */ /* 0x000f280000300a00 */
[----:B------:R2:W-:Y:S04]  /*125c0*/  LDGSTS.E [R15+0x48008], desc[UR8][R4.64], !P4 ;  /* 0x48008000040f7fae */ /* 0x0005e8000e121848 */
[----:B------:R2:W-:Y:S01]  /*125d0*/  LDGSTS.E [R15+0x4c008], desc[UR8][R2.64], !P4 ;  /* 0x4c008000020f7fae */ /* 0x0005e2000e121848 */
[----:B-1----:R-:W-:-:S04]  /*125e0*/  IMAD.WIDE R8, R233, 0x4, R34 ;  /* 0x00000004e9087825 */ /* 0x002fc800078e0222 */
[C---:B--2---:R-:W-:Y:S01]  /*125f0*/  IMAD.WIDE R6, R233.reuse, 0x4, R248 ;  /* 0x00000004e9067825 */ /* 0x044fe200078e02f8 */
[----:B------:R3:W-:Y:S04]  /*12600*/  STL.64 [R1+0x268], R8 ;  /* 0x0002680801007387 */ /* 0x0007e80000100a00 */
[----:B------:R4:W-:Y:S01]  /*12610*/  STL.64 [R1+0x420], R6 ;  /* 0x0004200601007387 */ /* 0x0009e20000100a00 */
[----:B------:R-:W-:-:S03]  /*12620*/  IMAD.WIDE R4, R233, 0x4, R250 ;  /* 0x00000004e9047825 */ /* 0x000fc600078e02fa */
[----:B------:R3:W-:Y:S04]  /*12630*/  LDGSTS.E [R15+0x4000c], desc[UR8][R8.64], !P5 ;  /* 0x4000c000080f7fae */ /* 0x0007e8000e921848 */
[----:B------:R1:W-:Y:S01]  /*12640*/  STL.64 [R1+0x418], R4 ;  /* 0x0004180401007387 */ /* 0x0003e20000100a00 */
[----:B------:R-:W-:-:S03]  /*12650*/  IMAD.WIDE R2, R233, 0x4, R54 ;  /* 0x00000004e9027825 */ /* 0x000fc600078e0236 */
[----:B------:R4:W-:Y:S04]  /*12660*/  LDGSTS.E [R15+0x4400c], desc[UR8][R6.64], !P5 ;  /* 0x4400c000060f7fae */ /* 0x0009e8000e921848 */
[----:B------:R-:W2:Y:S01]  /*12670*/  LDL.LU.64 R54, [R1+0x540] ;  /* 0x0005400001367983 */ /* 0x000ea20000300a00 */
[----:B------:R-:W-:-:S03]  /*12680*/  VIADD R22, R22, 0xffffff6a ;  /* 0xffffff6a16167836 */ /* 0x000fc60000000000 */
[----:B------:R1:W-:Y:S02]  /*12690*/  LDGSTS.E [R15+0x4800c], desc[UR8][R4.64], !P5 ;  /* 0x4800c000040f7fae */ /* 0x0003e4000e921848 */
[----:B------:R-:W-:Y:S02]  /*126a0*/  ISETP.GE.U32.AND P1, PT, R22, 0x7ffffeeb, PT ;  /* 0x7ffffeeb1600780c */ /* 0x000fe40003f26070 */
[----:B------:R-:W-:Y:S01]  /*126b0*/  IADD3 R22, R23, -0x97, RZ ;  /* 0xffffff6917167810 */ /* 0x000fe20007ffe0ff */
[----:B------:R1:W-:Y:S01]  /*126c0*/  STL.64 [R1+0x410], R2 ;  /* 0x0004100201007387 */ /* 0x0003e20000100a00 */
[----:B------:R-:W2:Y:S02]  /*126d0*/  LDC R23, c[0x0][0x230] ;  /* 0x00008c00ff177b82 */ /* 0x000ea40000000800 */
[----:B------:R-:W-:Y:S01]  /*126e0*/  ISETP.GE.U32.AND P2, PT, R22, 0x7ffffeea, PT ;  /* 0x7ffffeea1600780c */ /* 0x000fe20003f46070 */
[----:B------:R-:W-:Y:S01]  /*126f0*/  VIADD R22, R25, 0xffffff68 ;  /* 0xffffff6819167836 */ /* 0x000fe20000000000 */
[----:B------:R-:W2:Y:S04]  /*12700*/  LDL.LU.64 R34, [R1+0x550] ;  /* 0x0005500001227983 */ /* 0x000ea80000300a00 */
[----:B------:R-:W-:Y:S01]  /*12710*/  ISETP.GE.U32.AND P3, PT, R22, 0x7ffffee9, PT ;  /* 0x7ffffee91600780c */ /* 0x000fe20003f66070 */
[----:B------:R-:W-:Y:S01]  /*12720*/  VIADD R22, R24, 0xffffff4f ;  /* 0xffffff4f18167836 */ /* 0x000fe20000000000 */
[----:B------:R-:W2:Y:S01]  /*12730*/  LDL.LU.64 R248, [R1+0x558] ;  /* 0x0005580001f87983 */ /* 0x000ea20000300a00 */
[----:B------:R-:W2:Y:S03]  /*12740*/  LDC R25, c[0x0][0x230] ;  /* 0x00008c00ff197b82 */ /* 0x000ea60000000800 */
[----:B------:R-:W-:Y:S01]  /*12750*/  ISETP.GE.U32.AND P4, PT, R22, 0x7ffffed0, PT ;  /* 0x7ffffed01600780c */ /* 0x000fe20003f86070 */
[----:B------:R-:W2:Y:S01]  /*12760*/  LDL.LU.64 R250, [R1+0x560] ;  /* 0x0005600001fa7983 */ /* 0x000ea20000300a00 */
[----:B---3--:R-:W-:-:S03]  /*12770*/  IMAD.WIDE R8, R233, 0x4, R52 ;  /* 0x00000004e9087825 */ /* 0x008fc600078e0234 */
[----:B------:R3:W-:Y:S01]  /*12780*/  LDGSTS.E [R15+0x4c00c], desc[UR8][R2.64], !P5 ;  /* 0x4c00c000020f7fae */ /* 0x0007e2000e921848 */
[----:B------:R-:W2:Y:S03]  /*12790*/  LDC R24, c[0x0][0x230] ;  /* 0x00008c00ff187b82 */ /* 0x000ea60000000800 */
[----:B------:R3:W-:Y:S04]  /*127a0*/  STL.64 [R1+0x200], R8 ;  /* 0x0002000801007387 */ /* 0x0007e80000100a00 */
[----:B------:R-:W2:Y:S01]  /*127b0*/  LDL.LU.64 R52, [R1+0x568] ;  /* 0x0005680001347983 */ /* 0x000ea20000300a00 */
[----:B----4-:R-:W-:-:S03]  /*127c0*/  IMAD.WIDE R6, R233, 0x4, R48 ;  /* 0x00000004e9067825 */ /* 0x010fc600078e0230 */
[----:B------:R4:W-:Y:S01]  /*127d0*/  LDGSTS.E [R15+0x50000], desc[UR8][R8.64], !P4 ;  /* 0x50000000080f7fae */ /* 0x0009e2000e121848 */
[----:B-1----:R-:W-:-:S03]  /*127e0*/  IMAD.WIDE R4, R233, 0x4, R28 ;  /* 0x00000004e9047825 */ /* 0x002fc600078e021c */
[----:B------:R1:W-:Y:S04]  /*127f0*/  STL.64 [R1+0x2e8], R6 ;  /* 0x0002e80601007387 */ /* 0x0003e80000100a00 */
[----:B------:R1:W-:Y:S01]  /*12800*/  LDGSTS.E [R15+0x54000], desc[UR8][R6.64], !P4 ;  /* 0x54000000060f7fae */ /* 0x0003e2000e121848 */
[----:B---3--:R-:W-:-:S03]  /*12810*/  IMAD.WIDE R2, R233, 0x4, R50 ;  /* 0x00000004e9027825 */ /* 0x008fc600078e0232 */
[----:B------:R3:W-:Y:S04]  /*12820*/  STL.64 [R1+0x2e0], R4 ;  /* 0x0002e00401007387 */ /* 0x0007e80000100a00 */
[----:B------:R2:W-:Y:S01]  /*12830*/  STL.64 [R1+0x2d8], R2 ;  /* 0x0002d80201007387 */ /* 0x0005e20000100a00 */
[----:B----4-:R-:W-:-:S03]  /*12840*/  IMAD.WIDE R8, R233, 0x4, R44 ;  /* 0x00000004e9087825 */ /* 0x010fc600078e022c */
[----:B------:R3:W-:Y:S01]  /*12850*/  LDGSTS.E [R15+0x58000], desc[UR8][R4.64], !P4 ;  /* 0x58000000040f7fae */ /* 0x0007e2000e121848 */
[----:B-1----:R-:W-:-:S03]  /*12860*/  IMAD.WIDE R6, R233, 0x4, R36 ;  /* 0x00000004e9067825 */ /* 0x002fc600078e0224 */
[----:B------:R-:W4:Y:S04]  /*12870*/  LDL.LU.64 R42, [R1+0x570] ;  /* 0x00057000012a7983 */ /* 0x000f280000300a00 */
[----:B------:R1:W-:Y:S04]  /*12880*/  STL.64 [R1+0x1f8], R8 ;  /* 0x0001f80801007387 */ /* 0x0003e80000100a00 */
[----:B------:R-:W4:Y:S01]  /*12890*/  LDL.LU.64 R48, [R1+0x578] ;  /* 0x0005780001307983 */ /* 0x000f220000300a00 */
[----:B---3--:R-:W-:-:S03]  /*128a0*/  IMAD.WIDE R4, R233, 0x4, R26 ;  /* 0x00000004e9047825 */ /* 0x008fc600078e021a */
[----:B------:R3:W-:Y:S04]  /*128b0*/  STL.64 [R1+0x2d0], R6 ;  /* 0x0002d00601007387 */ /* 0x0007e80000100a00 */
[----:B------:R-:W4:Y:S04]  /*128c0*/  LDL.LU.64 R44, [R1+0x588] ;  /* 0x00058800012c7983 */ /* 0x000f280000300a00 */
[----:B------:R3:W-:Y:S04]  /*128d0*/  STL.64 [R1+0x2c8], R4 ;  /* 0x0002c80401007387 */ /* 0x0007e80000100a00 */
[----:B------:R-:W4:Y:S04]  /*128e0*/  LDL.LU.64 R36, [R1+0x598] ;  /* 0x0005980001247983 */ /* 0x000f280000300a00 */
[----:B------:R2:W-:Y:S02]  /*128f0*/  LDGSTS.E [R15+0x5c000], desc[UR8][R2.64], !P4 ;  /* 0x5c000000020f7fae */ /* 0x0005e4000e121848 */
[----:B--2---:R-:W-:-:S05]  /*12900*/  IMAD.WIDE R2, R233, 0x4, R54 ;  /* 0x00000004e9027825 */ /* 0x004fca00078e0236 */
[----:B------:R2:W-:Y:S04]  /*12910*/  STL.64 [R1+0x2c0], R2 ;  /* 0x0002c00201007387 */ /* 0x0005e80000100a00 */
[----:B------:R-:W4:Y:S04]  /*12920*/  LDL.LU.64 R26, [R1+0x5a0] ;  /* 0x0005a000011a7983 */ /* 0x000f280000300a00 */
[----:B------:R-:W4:Y:S01]  /*12930*/  LDL.LU.64 R54, [R1+0x5a8] ;  /* 0x0005a80001367983 */ /* 0x000f220000300a00 */
[----:B------:R-:W-:Y:S02]  /*12940*/  IADD3 R22, R23, -0xb2, RZ ;  /* 0xffffff4e17167810 */ /* 0x000fe40007ffe0ff */
[----:B------:R-:W4:Y:S02]  /*12950*/  LDC R23, c[0x0][0x230] ;  /* 0x00008c00ff177b82 */ /* 0x000f240000000800 */
[----:B------:R-:W-:Y:S01]  /*12960*/  ISETP.GE.U32.AND P5, PT, R22, 0x7ffffecf, PT ;  /* 0x7ffffecf1600780c */ /* 0x000fe20003fa6070 */
[----:B------:R-:W-:-:S05]  /*12970*/  VIADD R22, R25, 0xffffff4d ;  /* 0xffffff4d19167836 */ /* 0x000fca0000000000 */
[----:B------:R-:W-:-:S07]  /*12980*/  ISETP.GE.U32.AND P4, PT, R22, 0x7ffffece, PT ;  /* 0x7ffffece1600780c */ /* 0x000fce0003f86070 */
[----:B------:R1:W-:Y:S01]  /*12990*/  LDGSTS.E [R15+0x50004], desc[UR8][R8.64], !P5 ;  /* 0x50004000080f7fae */ /* 0x0003e2000e921848 */
[----:B------:R-:W4:Y:S03]  /*129a0*/  LDC R25, c[0x0][0x230] ;  /* 0x00008c00ff197b82 */ /* 0x000f260000000800 */
[----:B------:R3:W-:Y:S04]  /*129b0*/  LDGSTS.E [R15+0x54004], desc[UR8][R6.64], !P5 ;  /* 0x54004000060f7fae */ /* 0x0007e8000e921848 */
[----:B------:R2:W-:Y:S01]  /*129c0*/  LDGSTS.E [R15+0x58004], desc[UR8][R4.64], !P5 ;  /* 0x58004000040f7fae */ /* 0x0005e2000e921848 */
[----:B-1----:R-:W-:-:S03]  /*129d0*/  IMAD.WIDE R8, R233, 0x4, R34 ;  /* 0x00000004e9087825 */ /* 0x002fc600078e0222 */
[----:B------:R1:W-:Y:S01]  /*129e0*/  LDGSTS.E [R15+0x5c004], desc[UR8][R2.64], !P5 ;  /* 0x5c004000020f7fae */ /* 0x0003e2000e921848 */
[----:B---3--:R-:W-:-:S03]  /*129f0*/  IMAD.WIDE R6, R233, 0x4, R248 ;  /* 0x00000004e9067825 */ /* 0x008fc600078e02f8 */
[----:B------:R4:W-:Y:S01]  /*12a00*/  STL.64 [R1+0x1f0], R8 ;  /* 0x0001f00801007387 */ /* 0x0009e20000100a00 */
[----:B--2---:R-:W-:-:S03]  /*12a10*/  IMAD.WIDE R4, R233, 0x4, R250 ;  /* 0x00000004e9047825 */ /* 0x004fc600078e02fa */
[----:B------:R-:W2:Y:S04]  /*12a20*/  LDL.LU.64 R28, [R1+0x5c0] ;  /* 0x0005c000011c7983 */ /* 0x000ea80000300a00 */
[----:B------:R3:W-:Y:S01]  /*12a30*/  STL.64 [R1+0x2b8], R6 ;  /* 0x0002b80601007387 */ /* 0x0007e20000100a00 */
[----:B-1----:R-:W-:-:S03]  /*12a40*/  IMAD.WIDE R2, R233, 0x4, R52 ;  /* 0x00000004e9027825 */ /* 0x002fc600078e0234 */
[----:B------:R-:W2:Y:S01]  /*12a50*/  LDL.LU.64 R50, [R1+0x5c8] ;  /* 0x0005c80001327983 */ /* 0x000ea20000300a00 */
[----:B------:R-:W-:Y:S02]  /*12a60*/  VIADD R22, R24, 0xffffff4c ;  /* 0xffffff4c18167836 */ /* 0x000fe40000000000 */
[----:B------:R-:W1:Y:S01]  /*12a70*/  LDC R24, c[0x0][0x230] ;  /* 0x00008c00ff187b82 */ /* 0x000e620000000800 */
[----:B------:R3:W-:Y:S02]  /*12a80*/  STL.64 [R1+0x2b0], R4 ;  /* 0x0002b00401007387 */ /* 0x0007e40000100a00 */
[----:B------:R-:W-:Y:S02]  /*12a90*/  ISETP.GE.U32.AND P5, PT, R22, 0x7ffffecd, PT ;  /* 0x7ffffecd1600780c */ /* 0x000fe40003fa6070 */
[----:B------:R3:W-:Y:S04]  /*12aa0*/  STL.64 [R1+0x2a8], R2 ;  /* 0x0002a80201007387 */ /* 0x0007e80000100a00 */
[----:B------:R-:W2:Y:S04]  /*12ab0*/  LDL.LU.64 R34, [R1+0x5d0] ;  /* 0x0005d00001227983 */ /* 0x000ea80000300a00 */
[----:B------:R4:W-:Y:S04]  /*12ac0*/  LDGSTS.E [R15+0x50008], desc[UR8][R8.64], !P4 ;  /* 0x50008000080f7fae */ /* 0x0009e8000e121848 */
[----:B------:R3:W-:Y:S04]  /*12ad0*/  LDGSTS.E [R15+0x54008], desc[UR8][R6.64], !P4 ;  /* 0x54008000060f7fae */ /* 0x0007e8000e121848 */
[----:B------:R3:W-:Y:S01]  /*12ae0*/  LDGSTS.E [R15+0x58008], desc[UR8][R4.64], !P4 ;  /* 0x58008000040f7fae */ /* 0x0007e2000e121848 */
[----:B----4-:R-:W-:-:S03]  /*12af0*/  IMAD.WIDE R8, R233, 0x4, R42 ;  /* 0x00000004e9087825 */ /* 0x010fc600078e022a */
[----:B------:R4:W-:Y:S01]  /*12b00*/  LDGSTS.E [R15+0x5c008], desc[UR8][R2.64], !P4 ;  /* 0x5c008000020f7fae */ /* 0x0009e2000e121848 */
[----:B---3--:R-:W-:-:S03]  /*12b10*/  IMAD.WIDE R6, R233, 0x4, R48 ;  /* 0x00000004e9067825 */ /* 0x008fc600078e0230 */
[----:B------:R-:W3:Y:S01]  /*12b20*/  LDL.LU.64 R248, [R1+0x5e0] ;  /* 0x0005e00001f87983 */ /* 0x000ee20000300a00 */
[----:B------:R-:W-:-:S03]  /*12b30*/  IMAD.WIDE R4, R233, 0x4, R44 ;  /* 0x00000004e9047825 */ /* 0x000fc600078e022c */
[----:B------:R-:W3:Y:S01]  /*12b40*/  LDL.LU.64 R250, [R1+0x5e8] ;  /* 0x0005e80001fa7983 */ /* 0x000ee20000300a00 */
[----:B----4-:R-:W-:-:S03]  /*12b50*/  IMAD.WIDE R2, R233, 0x4, R36 ;  /* 0x00000004e9027825 */ /* 0x010fc600078e0224 */
[----:B------:R-:W4:Y:S04]  /*12b60*/  LDL.LU.64 R52, [R1+0x5f0] ;  /* 0x0005f00001347983 */ /* 0x000f280000300a00 */
[----:B------:R1:W-:Y:S04]  /*12b70*/  STL.64 [R1+0x1e8], R8 ;  /* 0x0001e80801007387 */ /* 0x0003e80000100a00 */
[----:B------:R1:W-:Y:S04]  /*12b80*/  STL.64 [R1+0x2a0], R6 ;  /* 0x0002a00601007387 */ /* 0x0003e80000100a00 */
[----:B------:R2:W-:Y:S04]  /*12b90*/  STL.64 [R1+0x298], R4 ;  /* 0x0002980401007387 */ /* 0x0005e80000100a00 */
[----:B------:R2:W-:Y:S04]  /*12ba0*/  STL.64 [R1+0x290], R2 ;  /* 0x0002900201007387 */ /* 0x0005e80000100a00 */
[----:B------:R-:W4:Y:S04]  /*12bb0*/  LDL.LU.64 R44, [R1+0x5f8] ;  /* 0x0005f800012c7983 */ /* 0x000f280000300a00 */
[----:B------:R1:W-:Y:S04]  /*12bc0*/  LDGSTS.E [R15+0x5000c], desc[UR8][R8.64], !P5 ;  /* 0x5000c000080f7fae */ /* 0x0003e8000e921848 */
[----:B------:R1:W-:Y:S04]  /*12bd0*/  LDGSTS.E [R15+0x5400c], desc[UR8][R6.64], !P5 ;  /* 0x5400c000060f7fae */ /* 0x0003e8000e921848 */
[----:B------:R-:W4:Y:S01]  /*12be0*/  LDL.LU.64 R36, [R1+0x608] ;  /* 0x0006080001247983 */ /* 0x000f220000300a00 */
[----:B------:R-:W-:-:S02]  /*12bf0*/  IADD3 R22, R23, -0xd1, RZ ;  /* 0xffffff2f17167810 */ /* 0x000fc40007ffe0ff */
[----:B------:R-:W4:Y:S01]  /*12c00*/  LDC R23, c[0x0][0x230] ;  /* 0x00008c00ff177b82 */ /* 0x000f220000000800 */
[----:B------:R2:W-:Y:S01]  /*12c10*/  LDGSTS.E [R15+0x5800c], desc[UR8][R4.64], !P5 ;  /* 0x5800c000040f7fae */ /* 0x0005e2000e921848 */
[----:B-1----:R-:W-:-:S04]  /*12c20*/  IMAD.WIDE R8, R233, 0x4, R26 ;  /* 0x00000004e9087825 */ /* 0x002fc800078e021a */
[----:B------:R-:W-:Y:S01]  /*12c30*/  IMAD.WIDE R6, R233, 0x4, R54 ;  /* 0x00000004e9067825 */ /* 0x000fe200078e0236 */
[----:B------:R-:W-:Y:S04]  /*12c40*/  STL.64 [R1+0x68], R8 ;  /* 0x0000680801007387 */ /* 0x000fe80000100a00 */
[----:B------:R-:W4:Y:S04]  /*12c50*/  LDL.LU.64 R26, [R1+0x610] ;  /* 0x00061000011a7983 */ /* 0x000f280000300a00 */
[----:B------:R-:W-:Y:S04]  /*12c60*/  STL.64 [R1+0x60], R6 ;  /* 0x0000600601007387 */ /* 0x000fe80000100a00 */
[----:B------:R-:W4:Y:S01]  /*12c70*/  LDL.LU.64 R54, [R1+0x618] ;  /* 0x0006180001367983 */ /* 0x000f220000300a00 */
[----:B------:R-:W-:-:S03]  /*12c80*/  ISETP.GE.U32.AND P4, PT, R22, 0x7ffffeb0, PT ;  /* 0x7ffffeb01600780c */ /* 0x000fc60003f86070 */
[----:B------:R1:W-:Y:S01]  /*12c90*/  LDGSTS.E [R15+0x5c00c], desc[UR8][R2.64], !P5 ;  /* 0x5c00c000020f7fae */ /* 0x0003e2000e921848 */
[----:B------:R-:W-:Y:S02]  /*12ca0*/  VIADD R22, R25, 0xffffff2e ;  /* 0xffffff2e19167836 */ /* 0x000fe40000000000 */
[----:B------:R-:W4:Y:S07]  /*12cb0*/  LDC R25, c[0x0][0x230] ;  /* 0x00008c00ff197b82 */ /* 0x000f2e0000000800 */
[----:B------:R-:W-:Y:S04]  /*12cc0*/  LDGSTS.E [R15+0x60000], desc[UR8][R8.64], !P4 ;  /* 0x60000000080f7fae */ /* 0x000fe8000e121848 */
[----:B------:R-:W-:Y:S01]  /*12cd0*/  LDGSTS.E [R15+0x64000], desc[UR8][R6.64], !P4 ;  /* 0x64000000060f7fae */ /* 0x000fe2000e121848 */
[----:B--2---:R-:W-:-:S04]  /*12ce0*/  IMAD.WIDE R4, R233, 0x4, R28 ;  /* 0x00000004e9047825 */ /* 0x004fc800078e021c */
[C---:B-1----:R-:W-:Y:S01]  /*12cf0*/  IMAD.WIDE R2, R233.reuse, 0x4, R50 ;  /* 0x00000004e9027825 */ /* 0x042fe200078e0232 */
[----:B------:R-:W-:Y:S04]  /*12d00*/  STL.64 [R1+0x58], R4 ;  /* 0x0000580401007387 */ /* 0x000fe80000100a00 */
[----:B------:R-:W-:Y:S04]  /*12d10*/  LDGSTS.E [R15+0x68000], desc[UR8][R4.64], !P4 ;  /* 0x68000000040f7fae */ /* 0x000fe8000e121848 */
[----:B------:R1:W-:Y:S04]  /*12d20*/  STL.64 [R1+0x50], R2 ;  /* 0x0000500201007387 */ /* 0x0003e80000100a00 */
[----:B------:R1:W-:Y:S01]  /*12d30*/  LDGSTS.E [R15+0x6c000], desc[UR8][R2.64], !P4 ;  /* 0x6c000000020f7fae */ /* 0x0003e2000e121848 */
[----:B------:R-:W-:Y:S01]  /*12d40*/  ISETP.GE.U32.AND P5, PT, R22, 0x7ffffeaf, PT ;  /* 0x7ffffeaf1600780c */ /* 0x000fe20003fa6070 */
[----:B-1----:R-:W-:-:S05]  /*12d50*/  IMAD.WIDE R2, R233, 0x4, R34 ;  /* 0x00000004e9027825 */ /* 0x002fca00078e0222 */
[----:B------:R1:W-:Y:S01]  /*12d60*/  STL.64 [R1+0x48], R2 ;  /* 0x0000480201007387 */ /* 0x0003e20000100a00 */
[----:B---3--:R-:W-:-:S03]  /*12d70*/  IMAD.WIDE R16, R233, 0x4, R248 ;  /* 0x00000004e9107825 */ /* 0x008fc600078e02f8 */
[----:B------:R-:W2:Y:S01]  /*12d80*/  LDL.LU.64 R34, [R1+0x620] ;  /* 0x0006200001227983 */ /* 0x000ea20000300a00 */
[----:B------:R-:W-:-:S03]  /*12d90*/  IMAD.WIDE R6, R233, 0x4, R250 ;  /* 0x00000004e9067825 */ /* 0x000fc600078e02fa */
[----:B------:R-:W3:Y:S01]  /*12da0*/  LDL.LU.64 R248, [R1+0x630] ;  /* 0x0006300001f87983 */ /* 0x000ee20000300a00 */
[----:B----4-:R-:W-:-:S03]  /*12db0*/  IMAD.WIDE R10, R233, 0x4, R52 ;  /* 0x00000004e90a7825 */ /* 0x010fc600078e0234 */
[----:B------:R-:W4:Y:S04]  /*12dc0*/  LDL.LU.64 R250, [R1+0x638] ;  /* 0x0006380001fa7983 */ /* 0x000f280000300a00 */
[----:B------:R-:W4:Y:S04]  /*12dd0*/  LDL.LU.64 R52, [R1+0x640] ;  /* 0x0006400001347983 */ /* 0x000f280000300a00 */
[----:B------:R-:W-:Y:S04]  /*12de0*/  STL.64 [R1+0x18e0], R16 ;  /* 0x0018e01001007387 */ /* 0x000fe80000100a00 */
[----:B------:R-:W-:Y:S01]  /*12df0*/  STL.64 [R1+0x18e8], R6 ;  /* 0x0018e80601007387 */ /* 0x000fe20000100a00 */
[----:B------:R-:W-:-:S03]  /*12e00*/  IMAD.WIDE R18, R233, 0x4, R44 ;  /* 0x00000004e9127825 */ /* 0x000fc600078e022c */
[----:B------:R-:W-:Y:S04]  /*12e10*/  STL.64 [R1+0x18f0], R10 ;  /* 0x0018f00a01007387 */ /* 0x000fe80000100a00 */
[----:B------:R3:W-:Y:S04]  /*12e20*/  STL.64 [R1+0x28], R18 ;  /* 0x0000281201007387 */ /* 0x0007e80000100a00 */
[----:B------:R-:W4:Y:S04]  /*12e30*/  LDL.LU.64 R28, [R1+0x648] ;  /* 0x00064800011c7983 */ /* 0x000f280000300a00 */
[----:B------:R-:W4:Y:S04]  /*12e40*/  LDL.LU.64 R44, [R1+0x658] ;  /* 0x00065800012c7983 */ /* 0x000f280000300a00 */
[----:B------:R1:W-:Y:S01]  /*12e50*/  LDGSTS.E [R15+0x60004], desc[UR8][R2.64], !P5 ;  /* 0x60004000020f7fae */ /* 0x0003e2000e921848 */
[----:B------:R-:W-:-:S03]  /*12e60*/  IMAD.WIDE R4, R233, 0x4, R26 ;  /* 0x00000004e9047825 */ /* 0x000fc600078e021a */
[----:B------:R-:W-:Y:S04]  /*12e70*/  LDGSTS.E [R15+0x64004], desc[UR8][R16.64], !P5 ;  /* 0x64004000100f7fae */ /* 0x000fe8000e921848 */
[----:B------:R-:W4:Y:S01]  /*12e80*/  LDL.LU.64 R26, [R1+0x660] ;  /* 0x00066000011a7983 */ /* 0x000f220000300a00 */
[----:B-1----:R-:W-:-:S03]  /*12e90*/  IMAD.WIDE R2, R233, 0x4, R54 ;  /* 0x00000004e9027825 */ /* 0x002fc600078e0236 */
[----:B------:R-:W-:Y:S04]  /*12ea0*/  LDGSTS.E [R15+0x68004], desc[UR8][R6.64], !P5 ;  /* 0x68004000060f7fae */ /* 0x000fe8000e921848 */
[----:B------:R-:W4:Y:S01]  /*12eb0*/  LDL.LU.64 R54, [R1+0x668] ;  /* 0x0006680001367983 */ /* 0x000f220000300a00 */
[----:B------:R-:W-:Y:S02]  /*12ec0*/  VIADD R22, R24, 0xffffff2d ;  /* 0xffffff2d18167836 */ /* 0x000fe40000000000 */
[----:B------:R-:W1:Y:S01]  /*12ed0*/  LDC R24, c[0x0][0x230] ;  /* 0x00008c00ff187b82 */ /* 0x000e620000000800 */
[----:B------:R-:W-:Y:S01]  /*12ee0*/  IMAD.WIDE R8, R233, 0x4, R36 ;  /* 0x00000004e9087825 */ /* 0x000fe200078e0224 */
[----:B------:R-:W-:Y:S01]  /*12ef0*/  LDGSTS.E [R15+0x6c004], desc[UR8][R10.64], !P5 ;  /* 0x6c0040000a0f7fae */ /* 0x000fe2000e921848 */
[----:B------:R-:W-:-:S02]  /*12f00*/  ISETP.GE.U32.AND P4, PT, R22, 0x7ffffeae, PT ;  /* 0x7ffffeae1600780c */ /* 0x000fc40003f86070 */
[----:B------:R-:W-:Y:S01]  /*12f10*/  IADD3 R22, R23, -0xd4, RZ ;  /* 0xffffff2c17167810 */ /* 0x000fe20007ffe0ff */
[----:B------:R4:W-:Y:S03]  /*12f20*/  STL.64 [R1+0x18f8], R8 ;  /* 0x0018f80801007387 */ /* 0x0009e60000100a00 */
[----:B------:R-:W-:Y:S01]  /*12f30*/  ISETP.GE.U32.AND P5, PT, R22, 0x7ffffead, PT ;  /* 0x7ffffead1600780c */ /* 0x000fe20003fa6070 */
[----:B------:R4:W-:Y:S01]  /*12f40*/  STL.64 [R1+0x1900], R4 ;  /* 0x0019000401007387 */ /* 0x0009e20000100a00 */
[----:B------:R-:W-:-:S03]  /*12f50*/  VIADD R22, R25, 0xffffff0f ;  /* 0xffffff0f19167836 */ /* 0x000fc60000000000 */
[----:B------:R4:W-:Y:S04]  /*12f60*/  STL.64 [R1+0x1908], R2 ;  /* 0x0019080201007387 */ /* 0x0009e80000100a00 */
[----:B------:R3:W-:Y:S04]  /*12f70*/  LDGSTS.E [R15+0x60008], desc[UR8][R18.64], !P4 ;  /* 0x60008000120f7fae */ /* 0x0007e8000e121848 */
[----:B------:R-:W4:Y:S04]  /*12f80*/  LDL.LU.64 R50, [R1+0x670] ;  /* 0x0006700001327983 */ /* 0x000f280000300a00 */
[----:B------:R-:W4:Y:S04]  /*12f90*/  LDL.LU.64 R36, [R1+0x680] ;  /* 0x0006800001247983 */ /* 0x000f280000300a00 */
[----:B------:R4:W-:Y:S04]  /*12fa0*/  LDGSTS.E [R15+0x64008], desc[UR8][R8.64], !P4 ;  /* 0x64008000080f7fae */ /* 0x0009e8000e121848 */
[----:B------:R4:W-:Y:S04]  /*12fb0*/  LDGSTS.E [R15+0x68008], desc[UR8][R4.64], !P4 ;  /* 0x68008000040f7fae */ /* 0x0009e8000e121848 */
[----:B------:R4:W-:Y:S01]  /*12fc0*/  LDGSTS.E [R15+0x6c008], desc[UR8][R2.64], !P4 ;  /* 0x6c008000020f7fae */ /* 0x0009e2000e121848 */
[----:B------:R-:W-:Y:S01]  /*12fd0*/  ISETP.GE.U32.AND P4, PT, R22, 0x7ffffe90, PT ;  /* 0x7ffffe901600780c */ /* 0x000fe20003f86070 */
[----:B-1----:R-:W-:-:S02]  /*12fe0*/  VIADD R22, R24, 0xffffff0e ;  /* 0xffffff0e18167836 */ /* 0x002fc40000000000 */
[C---:B--2---:R-:W-:Y:S02]  /*12ff0*/  IMAD.WIDE R20, R233.reuse, 0x4, R34 ;  /* 0x00000004e9147825 */ /* 0x044fe400078e0222 */
[----:B------:R-:W2:Y:S02]  /*13000*/  LDL.LU.64 R34, [R1+0x688] ;  /* 0x0006880001227983 */ /* 0x000ea40000300a00 */
[C---:B---3--:R-:W-:Y:S02]  /*13010*/  IMAD.WIDE R18, R233.reuse, 0x4, R248 ;  /* 0x00000004e9127825 */ /* 0x048fe400078e02f8 */
[----:B------:R-:W-:Y:S02]  /*13020*/  LDGSTS.E [R15+0x6000c], desc[UR8][R20.64], !P5 ;  /* 0x6000c000140f7fae */ /* 0x000fe4000e921848 */
[C---:B----4-:R-:W-:Y:S02]  /*13030*/  IMAD.WIDE R250, R233.reuse, 0x4, R250 ;  /* 0x00000004e9fa7825 */ /* 0x050fe400078e02fa */
[----:B------:R-:W-:Y:S02]  /*13040*/  LDGSTS.E [R15+0x6400c], desc[UR8][R18.64], !P5 ;  /* 0x6400c000120f7fae */ /* 0x000fe4000e921848 */
[----:B------:R-:W-:-:S02]  /*13050*/  IMAD.WIDE R248, R233, 0x4, R52 ;  /* 0x00000004e9f87825 */ /* 0x000fc400078e0234 */
[----:B------:R-:W-:Y:S04]  /*13060*/  LDGSTS.E [R15+0x6800c], desc[UR8][R250.64], !P5 ;  /* 0x6800c000fa0f7fae */ /* 0x000fe8000e921848 */
[----:B------:R-:W3:Y:S04]  /*13070*/  LDL.LU.64 R52, [R1+0x690] ;  /* 0x0006900001347983 */ /* 0x000ee80000300a00 */
[----:B------:R-:W-:Y:S04]  /*13080*/  STL.64 [R1+0x1a80], R20 ;  /* 0x001a801401007387 */ /* 0x000fe80000100a00 */
[----:B------:R-:W-:Y:S04]  /*13090*/  STL.64 [R1+0x1910], R18 ;  /* 0x0019101201007387 */ /* 0x000fe80000100a00 */
[----:B------:R-:W-:Y:S04]  /*130a0*/  STL.64 [R1+0x1918], R250 ;  /* 0x001918fa01007387 */ /* 0x000fe80000100a00 */
[----:B------:R-:W-:Y:S04]  /*130b0*/  STL.64 [R1+0x1920], R248 ;  /* 0x001920f801007387 */ /* 0x000fe80000100a00 */
[----:B------:R-:W4:Y:S01]  /*130c0*/  LDL.LU.64 R40, [R1+0x698] ;  /* 0x0006980001287983 */ /* 0x000f220000300a00 */
[----:B------:R-:W-:-:S03]  /*130d0*/  IMAD.WIDE R24, R233, 0x4, R44 ;  /* 0x00000004e9187825 */ /* 0x000fc600078e022c */
[----:B------:R-:W-:Y:S01]  /*130e0*/  LDGSTS.E [R15+0x6c00c], desc[UR8][R248.64], !P5 ;  /* 0x6c00c000f80f7fae */ /* 0x000fe2000e921848 */
[----:B------:R-:W-:-:S03]  /*130f0*/  ISETP.GE.U32.AND P5, PT, R22, 0x7ffffe8f, PT ;  /* 0x7ffffe8f1600780c */ /* 0x000fc60003fa6070 */
[----:B------:R-:W4:Y:S01]  /*13100*/  LDL.LU.64 R56, [R1+0x6a8] ;  /* 0x0006a80001387983 */ /* 0x000f220000300a00 */
[----:B------:R-:W-:-:S03]  /*13110*/  IMAD.WIDE R22, R233, 0x4, R28 ;  /* 0x00000004e9167825 */ /* 0x000fc600078e021c */
[----:B------:R-:W4:Y:S04]  /*13120*/  LDL.LU.64 R42, [R1+0x6b0] ;  /* 0x0006b000012a7983 */ /* 0x000f280000300a00 */
[----:B------:R-:W4:Y:S04]  /*13130*/  LDL.LU.64 R44, [R1+0x6b8] ;  /* 0x0006b800012c7983 */ /* 0x000f280000300a00 */
[----:B------:R-:W-:Y:S04]  /*13140*/  STL.64 [R1+0x1a88], R22 ;  /* 0x001a881601007387 */ /* 0x000fe80000100a00 */
[----:B------:R-:W-:Y:S01]  /*13150*/  STL.64 [R1+0x1928], R24 ;  /* 0x0019281801007387 */ /* 0x000fe20000100a00 */
[----:B------:R-:W-:-:S03]  /*13160*/  IADD3 R30, R30, -0xf3, RZ ;  /* 0xffffff0d1e1e7810 */ /* 0x000fc60007ffe0ff */
[----:B------:R-:W-:Y:S04]  /*13170*/  LDGSTS.E [R15+0x70000], desc[UR8][R22.64], !P4 ;  /* 0x70000000160f7fae */ /* 0x000fe8000e121848 */
[----:B------:R-:W-:Y:S01]  /*13180*/  LDGSTS.E [R15+0x74000], desc[UR8][R24.64], !P4 ;  /* 0x74000000180f7fae */ /* 0x000fe2000e121848 */
[----:B------:R-:W-:-:S04]  /*13190*/  IMAD.WIDE R26, R233, 0x4, R26 ;  /* 0x00000004e91a7825 */ /* 0x000fc800078e021a */
[----:B------:R-:W-:Y:S01]  /*131a0*/  IMAD.WIDE R28, R233, 0x4, R54 ;  /* 0x00000004e91c7825 */ /* 0x000fe200078e0236 */
[----:B------:R-:W-:Y:S01]  /*131b0*/  STL.64 [R1+0x1930], R26 ;  /* 0x0019301a01007387 */ /* 0x000fe20000100a00 */
[----:B------:R-:W1:Y:S03]  /*131c0*/  LDC R54, c[0x0][0x230] ;  /* 0x00008c00ff367b82 */ /* 0x000e660000000800 */
[----:B------:R-:W-:Y:S04]  /*131d0*/  STL.64 [R1+0x1938], R28 ;  /* 0x0019381c01007387 */ /* 0x000fe80000100a00 */
[----:B------:R-:W4:Y:S01]  /*131e0*/  LDL.LU.64 R58, [R1+0x6c0] ;  /* 0x0006c000013a7983 */ /* 0x000f220000300a00 */
[----:B------:R-:W1:Y:S03]  /*131f0*/  LDC R55, c[0x0][0x230] ;  /* 0x00008c00ff377b82 */ /* 0x000e660000000800 */
[----:B------:R-:W-:Y:S04]  /*13200*/  LDGSTS.E [R15+0x78000], desc[UR8][R26.64], !P4 ;  /* 0x780000001a0f7fae */ /* 0x000fe8000e121848 */
[----:B------:R-:W-:Y:S01]  /*13210*/  LDGSTS.E [R15+0x7c000], desc[UR8][R28.64], !P4 ;  /* 0x7c0000001c0f7fae */ /* 0x000fe2000e121848 */
[----:B------:R-:W-:-:S03]  /*13220*/  ISETP.GE.U32.AND P4, PT, R30, 0x7ffffe8e, PT ;  /* 0x7ffffe8e1e00780c */ /* 0x000fc60003f86070 */
[----:B------:R-:W4:Y:S01]  /*13230*/  LDL.LU.64 R48, [R1+0x6c8] ;  /* 0x0006c80001307983 */ /* 0x000f220000300a00 */
[----:B------:R-:W-:-:S03]  /*13240*/  IMAD.WIDE R30, R233, 0x4, R50 ;  /* 0x00000004e91e7825 */ /* 0x000fc600078e0232 */
[----:B------:R-:W4:Y:S01]  /*13250*/  LDL.LU.64 R50, [R1+0x6d8] ;  /* 0x0006d80001327983 */ /* 0x000f220000300a00 */
[----:B------:R-:W-:-:S03]  /*13260*/  IMAD.WIDE R32, R233, 0x4, R36 ;  /* 0x00000004e9207825 */ /* 0x000fc600078e0224 */
[----:B------:R-:W-:Y:S04]  /*13270*/  LDGSTS.E [R15+0x70004], desc[UR8][R30.64], !P5 ;  /* 0x700040001e0f7fae */ /* 0x000fe8000e921848 */
[----:B------:R-:W-:Y:S01]  /*13280*/  LDGSTS.E [R15+0x74004], desc[UR8][R32.64], !P5 ;  /* 0x74004000200f7fae */ /* 0x000fe2000e921848 */
[----:B--2---:R-:W-:-:S05]  /*13290*/  IMAD.WIDE R34, R233, 0x4, R34 ;  /* 0x00000004e9227825 */ /* 0x004fca00078e0222 */
[----:B------:R-:W-:Y:S01]  /*132a0*/  LDGSTS.E [R15+0x78004], desc[UR8][R34.64], !P5 ;  /* 0x78004000220f7fae */ /* 0x000fe2000e921848 */
[----:B---3--:R-:W-:-:S03]  /*132b0*/  IMAD.WIDE R36, R233, 0x4, R52 ;  /* 0x00000004e9247825 */ /* 0x008fc600078e0234 */
[----:B------:R-:W2:Y:S04]  /*132c0*/  LDL.LU.64 R52, [R1+0x6e0] ;  /* 0x0006e00001347983 */ /* 0x000ea80000300a00 */
[----:B------:R-:W-:Y:S04]  /*132d0*/  STL.64 [R1+0x1a90], R30 ;  /* 0x001a901e01007387 */ /* 0x000fe80000100a00 */
[----:B------:R-:W-:Y:S04]  /*132e0*/  STL.64 [R1+0x1940], R32 ;  /* 0x0019402001007387 */ /* 0x000fe80000100a00 */
[----:B------:R-:W-:Y:S04]  /*132f0*/  STL.64 [R1+0x1948], R34 ;  /* 0x0019482201007387 */ /* 0x000fe80000100a00 */
[----:B------:R-:W-:Y:S04]  /*13300*/  STL.64 [R1+0x1950], R36 ;  /* 0x0019502401007387 */ /* 0x000fe80000100a00 */
[----:B------:R-:W-:Y:S01]  /*13310*/  LDGSTS.E [R15+0x7c004], desc[UR8][R36.64], !P5 ;  /* 0x7c004000240f7fae */ /* 0x000fe2000e921848 */
[----:B------:R-:W-:Y:S01]  /*13320*/  ISETP.GE.U32.AND P5, PT, R38, 0x7ffffe8d, PT ;  /* 0x7ffffe8d2600780c */ /* 0x000fe20003fa6070 */
[----:B----4-:R-:W-:-:S02]  /*13330*/  IMAD.WIDE R38, R233, 0x4, R40 ;  /* 0x00000004e9267825 */ /* 0x010fc400078e0228 */
[----:B------:R-:W3:Y:S02]  /*13340*/  LDL.LU.64 R234, [R1+0x6e8] ;  /* 0x0006e80001ea7983 */ /* 0x000ee40000300a00 */
[C---:B------:R-:W-:Y:S02]  /*13350*/  IMAD.WIDE R40, R233.reuse, 0x4, R56 ;  /* 0x00000004e9287825 */ /* 0x040fe400078e0238 */
[----:B------:R-:W4:Y:S01]  /*13360*/  LDL.LU.64 R240, [R1+0x6f0] ;  /* 0x0006f00001f07983 */ /* 0x000f220000300a00 */
[----:B------:R-:W1:Y:S01]  /*13370*/  LDC R57, c[0x0][0x230] ;  /* 0x00008c00ff397b82 */ /* 0x000e620000000800 */
[C---:B------:R-:W-:Y:S02]  /*13380*/  IMAD.WIDE R42, R233.reuse, 0x4, R42 ;  /* 0x00000004e92a7825 */ /* 0x040fe400078e022a */
[----:B------:R-:W4:Y:S02]  /*13390*/  LDL.LU.64 R242, [R1+0x6f8] ;  /* 0x0006f80001f27983 */ /* 0x000f240000300a00 */
[----:B------:R-:W-:-:S02]  /*133a0*/  IMAD.WIDE R44, R233, 0x4, R44 ;  /* 0x00000004e92c7825 */ /* 0x000fc400078e022c */
[----:B------:R-:W4:Y:S01]  /*133b0*/  LDL.LU.64 R244, [R1+0x700] ;  /* 0x0007000001f47983 */ /* 0x000f220000300a00 */
[----:B------:R-:W1:Y:S03]  /*133c0*/  LDC R56, c[0x0][0x230] ;  /* 0x00008c00ff387b82 */ /* 0x000e660000000800 */
[----:B------:R-:W-:Y:S04]  /*133d0*/  STL.64 [R1+0x1a98], R38 ;  /* 0x001a982601007387 */ /* 0x000fe80000100a00 */
[----:B------:R-:W-:Y:S04]  /*133e0*/  STL.64 [R1+0x1958], R40 ;  /* 0x0019582801007387 */ /* 0x000fe80000100a00 */
[----:B------:R-:W-:Y:S04]  /*133f0*/  LDGSTS.E [R15+0x70008], desc[UR8][R38.64], !P4 ;  /* 0x70008000260f7fae */ /* 0x000fe8000e121848 */
[----:B------:R-:W-:Y:S04]  /*13400*/  STL.64 [R1+0x1960], R42 ;  /* 0x0019602a01007387 */ /* 0x000fe80000100a00 */
[----:B------:R-:W-:Y:S04]  /*13410*/  LDGSTS.E [R15+0x74008], desc[UR8][R40.64], !P4 ;  /* 0x74008000280f7fae */ /* 0x000fe8000e121848 */
[----:B------:R-:W-:Y:S04]  /*13420*/  STL.64 [R1+0x1968], R44 ;  /* 0x0019682c01007387 */ /* 0x000fe80000100a00 */
[----:B------:R-:W-:Y:S04]  /*13430*/  LDGSTS.E [R15+0x78008], desc[UR8][R42.64], !P4 ;  /* 0x780080002a0f7fae */ /* 0x000fe8000e121848 */
[----:B------:R-:W4:Y:S04]  /*13440*/  LDL.LU.64 R236, [R1+0x710] ;  /* 0x0007100001ec7983 */ /* 0x000f280000300a00 */
[----:B------:R-:W-:Y:S01]  /*13450*/  LDGSTS.E [R15+0x7c008], desc[UR8][R44.64], !P4 ;  /* 0x7c0080002c0f7fae */ /* 0x000fe2000e121848 */
[----:B------:R-:W-:-:S03]  /*13460*/  ISETP.GE.U32.AND P4, PT, R46, 0x7ffffee8, PT ;  /* 0x7ffffee82e00780c */ /* 0x000fc60003f86070 */
[----:B------:R-:W4:Y:S04]  /*13470*/  LDL.LU.64 R238, [R1+0x718] ;  /* 0x0007180001ee7983 */ /* 0x000f280000300a00 */
[----:B------:R-:W4:Y:S01]  /*13480*/  LDL.LU.64 R246, [R1+0x720] ;  /* 0x0007200001f67983 */ /* 0x000f220000300a00 */
[----:B------:R-:W-:-:S03]  /*13490*/  IMAD.WIDE R46, R233, 0x4, R58 ;  /* 0x00000004e92e7825 */ /* 0x000fc600078e023a */
[----:B------:R-:W4:Y:S04]  /*134a0*/  LDL.LU.64 R58, [R1+0x728] ;  /* 0x00072800013a7983 */ /* 0x000f280000300a00 */
[----:B------:R-:W-:Y:S04]  /*134b0*/  STL.64 [R1+0x1aa0], R46 ;  /* 0x001aa02e01007387 */ /* 0x000fe80000100a00 */
[----:B------:R-:W-:Y:S01]  /*134c0*/  LDGSTS.E [R15+0x7000c], desc[UR8][R46.64], !P5 ;  /* 0x7000c0002e0f7fae */ /* 0x000fe2000e921848 */
[----:B------:R-:W-:-:S04]  /*134d0*/  IMAD.WIDE R48, R233, 0x4, R48 ;  /* 0x00000004e9307825 */ /* 0x000fc800078e0230 */
[C---:B------:R-:W-:Y:S01]  /*134e0*/  IMAD.WIDE R50, R233.reuse, 0x4, R50 ;  /* 0x00000004e9327825 */ /* 0x040fe200078e0232 */
[----:B------:R-:W-:Y:S04]  /*134f0*/  STL.64 [R1+0x1970], R48 ;  /* 0x0019703001007387 */ /* 0x000fe80000100a00 */
[----:B------:R-:W-:Y:S04]  /*13500*/  STL.64 [R1+0x1978], R50 ;  /* 0x0019783201007387 */ /* 0x000fe80000100a00 */
[----:B------:R-:W-:Y:S04]  /*13510*/  LDGSTS.E [R15+0x7400c], desc[UR8][R48.64], !P5 ;  /* 0x7400c000300f7fae */ /* 0x000fe8000e921848 */
[----:B------:R-:W-:Y:S01]  /*13520*/  LDGSTS.E [R15+0x7800c], desc[UR8][R50.64], !P5 ;  /* 0x7800c000320f7fae */ /* 0x000fe2000e921848 */
[----:B--2---:R-:W-:-:S05]  /*13530*/  IMAD.WIDE R52, R233, 0x4, R52 ;  /* 0x00000004e9347825 */ /* 0x004fca00078e0234 */
[----:B------:R-:W-:Y:S04]  /*13540*/  STL.64 [R1+0x1980], R52 ;  /* 0x0019803401007387 */ /* 0x000fe80000100a00 */
[----:B------:R-:W2:Y:S04]  /*13550*/  LDL.LU.64 R64, [R1+0x730] ;  /* 0x0007300001407983 */ /* 0x000ea80000300a00 */
[----:B------:R-:W-:Y:S01]  /*13560*/  LDGSTS.E [R15+0x7c00c], desc[UR8][R52.64], !P5 ;  /* 0x7c00c000340f7fae */ /* 0x000fe2000e921848 */
[----:B---3--:R-:W-:-:S04]  /*13570*/  IMAD.WIDE R8, R233, 0x4, R234 ;  /* 0x00000004e9087825 */ /* 0x008fc800078e02ea */
[C---:B----4-:R-:W-:Y:S01]  /*13580*/  IMAD.WIDE R6, R233.reuse, 0x4, R240 ;  /* 0x00000004e9067825 */ /* 0x050fe200078e02f0 */
[----:B------:R3:W-:Y:S03]  /*13590*/  STL.64 [R1+0x260], R8 ;  /* 0x0002600801007387 */ /* 0x0007e60000100a00 */
[C---:B------:R-:W-:Y:S01]  /*135a0*/  IMAD.WIDE R4, R233.reuse, 0x4, R242 ;  /* 0x00000004e9047825 */ /* 0x040fe200078e02f2 */
[----:B------:R-:W4:Y:S03]  /*135b0*/  LDL.LU.64 R62, [R1+0x740] ;  /* 0x00074000013e7983 */ /* 0x000f260000300a00 */
[C---:B------:R-:W-:Y:S01]  /*135c0*/  IMAD.WIDE R2, R233.reuse, 0x4, R244 ;  /* 0x00000004e9027825 */ /* 0x040fe200078e02f4 */
[----:B------:R1:W-:Y:S04]  /*135d0*/  STL.64 [R1+0x408], R6 ;  /* 0x0004080601007387 */ /* 0x0003e80000100a00 */
[----:B------:R-:W4:Y:S04]  /*135e0*/  LDL.LU.64 R60, [R1+0x748] ;  /* 0x00074800013c7983 */ /* 0x000f280000300a00 */
[----:B------:R1:W-:Y:S04]  /*135f0*/  STL.64 [R1+0x400], R4 ;  /* 0x0004000401007387 */ /* 0x0003e80000100a00 */
[----:B------:R-:W4:Y:S04]  /*13600*/  LDL.LU.64 R230, [R1+0x750] ;  /* 0x0007500001e67983 */ /* 0x000f280000300a00 */
[----:B------:R3:W-:Y:S04]  /*13610*/  LDGSTS.E [R14+0x40000], desc[UR8][R8.64], !P6 ;  /* 0x40000000080e7fae */ /* 0x0007e8000f121848 */
[----:B------:R1:W-:Y:S04]  /*13620*/  LDGSTS.E [R14+0x44000], desc[UR8][R6.64], !P6 ;  /* 0x44000000060e7fae */ /* 0x0003e8000f121848 */
[----:B------:R1:W-:Y:S04]  /*13630*/  STL.64 [R1+0x3f8], R2 ;  /* 0x0003f80201007387 */ /* 0x0003e80000100a00 */
[----:B------:R1:W-:Y:S01]  /*13640*/  LDGSTS.E [R14+0x48000], desc[UR8][R4.64], !P6 ;  /* 0x48000000040e7fae */ /* 0x0003e2000f121848 */
[----:B---3--:R-:W-:-:S03]  /*13650*/  IMAD.WIDE R8, R233, 0x4, R236 ;  /* 0x00000004e9087825 */ /* 0x008fc600078e02ec */
[----:B------:R-:W3:Y:S04]  /*13660*/  LDL.LU.64 R240, [R1+0x758] ;  /* 0x0007580001f07983 */ /* 0x000ee80000300a00 */
[----:B------:R1:W-:Y:S02]  /*13670*/  LDGSTS.E [R14+0x4c000], desc[UR8][R2.64], !P6 ;  /* 0x4c000000020e7fae */ /* 0x0003e4000f121848 */
[C---:B-1----:R-:W-:Y:S02]  /*13680*/  IMAD.WIDE R6, R233.reuse, 0x4, R238 ;  /* 0x00000004e9067825 */ /* 0x042fe400078e02ee */
[----:B------:R-:W3:Y:S02]  /*13690*/  LDL.LU.64 R242, [R1+0x760] ;  /* 0x0007600001f27983 */ /* 0x000ee40000300a00 */
[----:B------:R-:W-:-:S02]  /*136a0*/  IMAD.WIDE R4, R233, 0x4, R246 ;  /* 0x00000004e9047825 */ /* 0x000fc400078e02f6 */
[----:B------:R-:W3:Y:S04]  /*136b0*/  LDL.LU.64 R244, [R1+0x770] ;  /* 0x0007700001f47983 */ /* 0x000ee80000300a00 */
[----:B------:R2:W-:Y:S04]  /*136c0*/  STL.64 [R1+0x258], R8 ;  /* 0x0002580801007387 */ /* 0x0005e80000100a00 */
[----:B------:R4:W-:Y:S04]  /*136d0*/  STL.64 [R1+0x3f0], R6 ;  /* 0x0003f00601007387 */ /* 0x0009e80000100a00 */
[----:B------:R1:W-:Y:S04]  /*136e0*/  STL.64 [R1+0x3e8], R4 ;  /* 0x0003e80401007387 */ /* 0x0003e80000100a00 */
[----:B------:R-:W3:Y:S04]  /*136f0*/  LDL.LU.64 R246, [R1+0x778] ;  /* 0x0007780001f67983 */ /* 0x000ee80000300a00 */
[----:B------:R2:W-:Y:S04]  /*13700*/  LDGSTS.E [R14+0x40004], desc[UR8][R8.64], !P1 ;  /* 0x40004000080e7fae */ /* 0x0005e8000c921848 */
[----:B------:R4:W-:Y:S04]  /*13710*/  LDGSTS.E [R14+0x44004], desc[UR8][R6.64], !P1 ;  /* 0x44004000060e7fae */ /* 0x0009e8000c921848 */
[----:B------:R1:W-:Y:S01]  /*13720*/  LDGSTS.E [R14+0x48004], desc[UR8][R4.64], !P1 ;  /* 0x48004000040e7fae */ /* 0x0003e2000c921848 */
[----:B------:R-:W-:-:S05]  /*13730*/  IMAD.WIDE R2, R233, 0x4, R58 ;  /* 0x00000004e9027825 */ /* 0x000fca00078e023a */
[----:B------:R1:W-:Y:S04]  /*13740*/  STL.64 [R1+0x3e0], R2 ;  /* 0x0003e00201007387 */ /* 0x0003e80000100a00 */
[----:B------:R-:W3:Y:S04]  /*13750*/  LDL.LU.64 R234, [R1+0x780] ;  /* 0x0007800001ea7983 */ /* 0x000ee80000300a00 */
[----:B------:R-:W3:Y:S04]  /*13760*/  LDL.LU.64 R236, [R1+0x788] ;  /* 0x0007880001ec7983 */ /* 0x000ee80000300a00 */
[----:B------:R-:W3:Y:S04]  /*13770*/  LDL.LU.64 R238, [R1+0x790] ;  /* 0x0007900001ee7983 */ /* 0x000ee80000300a00 */
[----:B------:R-:W3:Y:S04]  /*13780*/  LDL.LU.64 R58, [R1+0x7a0] ;  /* 0x0007a000013a7983 */ /* 0x000ee80000300a00 */
[----:B------:R1:W-:Y:S01]  /*13790*/  LDGSTS.E [R14+0x4c004], desc[UR8][R2.64], !P1 ;  /* 0x4c004000020e7fae */ /* 0x0003e2000c921848 */
[----:B--2---:R-:W-:-:S05]  /*137a0*/  IMAD.WIDE R8, R233, 0x4, R64 ;  /* 0x00000004e9087825 */ /* 0x004fca00078e0240 */
[----:B------:R3:W-:Y:S04]  /*137b0*/  STL.64 [R1+0x250], R8 ;  /* 0x0002500801007387 */ /* 0x0007e80000100a00 */
[----:B------:R3:W-:Y:S01]  /*137c0*/  LDGSTS.E [R14+0x40008], desc[UR8][R8.64], !P2 ;  /* 0x40008000080e7fae */ /* 0x0007e2000d121848 */
[----:B----4-:R-:W-:-:S04]  /*137d0*/  IMAD.WIDE R6, R233, 0x4, R62 ;  /* 0x00000004e9067825 */ /* 0x010fc800078e023e */
[C---:B-1----:R-:W-:Y:S01]  /*137e0*/  IMAD.WIDE R4, R233.reuse, 0x4, R60 ;  /* 0x00000004e9047825 */ /* 0x042fe200078e023c */
[----:B------:R1:W-:Y:S04]  /*137f0*/  STL.64 [R1+0x3d8], R6 ;  /* 0x0003d80601007387 */ /* 0x0003e80000100a00 */
[----:B------:R1:W-:Y:S01]  /*13800*/  LDGSTS.E [R14+0x44008], desc[UR8][R6.64], !P2 ;  /* 0x44008000060e7fae */ /* 0x0003e2000d121848 */
[----:B------:R-:W-:-:S03]  /*13810*/  IMAD.WIDE R2, R233, 0x4, R230 ;  /* 0x00000004e9027825 */ /* 0x000fc600078e02e6 */
[----:B------:R2:W-:Y:S04]  /*13820*/  STL.64 [R1+0x3d0], R4 ;  /* 0x0003d00401007387 */ /* 0x0005e80000100a00 */
[----:B------:R4:W-:Y:S04]  /*13830*/  STL.64 [R1+0x3c8], R2 ;  /* 0x0003c80201007387 */ /* 0x0009e80000100a00 */
[----:B------:R2:W-:Y:S04]  /*13840*/  LDGSTS.E [R14+0x48008], desc[UR8][R4.64], !P2 ;  /* 0x48008000040e7fae */ /* 0x0005e8000d121848 */
[----:B------:R-:W4:Y:S04]  /*13850*/  LDL.LU.64 R66, [R1+0x7a8] ;  /* 0x0007a80001427983 */ /* 0x000f280000300a00 */
[----:B------:R4:W-:Y:S01]  /*13860*/  LDGSTS.E [R14+0x4c008], desc[UR8][R2.64], !P2 ;  /* 0x4c008000020e7fae */ /* 0x0009e2000d121848 */
[----:B---3--:R-:W-:-:S05]  /*13870*/  IMAD.WIDE R8, R233, 0x4, R240 ;  /* 0x00000004e9087825 */ /* 0x008fca00078e02f0 */
[----:B------:R3:W-:Y:S01]  /*13880*/  STL.64 [R1+0x248], R8 ;  /* 0x0002480801007387 */ /* 0x0007e20000100a00 */
[----:B-1----:R-:W-:-:S03]  /*13890*/  IMAD.WIDE R6, R233, 0x4, R242 ;  /* 0x00000004e9067825 */ /* 0x002fc600078e02f2 */
[----:B------:R-:W3:Y:S01]  /*138a0*/  LDL.LU.64 R240, [R1+0x7b0] ;  /* 0x0007b00001f07983 */ /* 0x000ee20000300a00 */
[----:B--2---:R-:W-:-:S03]  /*138b0*/  IMAD.WIDE R4, R233, 0x4, R244 ;  /* 0x00000004e9047825 */ /* 0x004fc600078e02f4 */
[----:B------:R1:W-:Y:S04]  /*138c0*/  STL.64 [R1+0x3c0], R6 ;  /* 0x0003c00601007387 */ /* 0x0003e80000100a00 */
[----:B------:R-:W2:Y:S04]  /*138d0*/  LDL.LU.64 R242, [R1+0x7b8] ;  /* 0x0007b80001f27983 */ /* 0x000ea80000300a00 */
[----:B------:R3:W-:Y:S04]  /*138e0*/  LDGSTS.E [R14+0x4000c], desc[UR8][R8.64], !P3 ;  /* 0x4000c000080e7fae */ /* 0x0007e8000d921848 */
[----:B------:R1:W-:Y:S01]  /*138f0*/  STL.64 [R1+0x3b8], R4 ;  /* 0x0003b80401007387 */ /* 0x0003e20000100a00 */
[----:B----4-:R-:W-:-:S03]  /*13900*/  IMAD.WIDE R2, R233, 0x4, R246 ;  /* 0x00000004e9027825 */ /* 0x010fc600078e02f6 */
[----:B------:R-:W4:Y:S04]  /*13910*/  LDL.LU.64 R244, [R1+0x7c8] ;  /* 0x0007c80001f47983 */ /* 0x000f280000300a00 */
[----:B------:R1:W-:Y:S04]  /*13920*/  LDGSTS.E [R14+0x4400c], desc[UR8][R6.64], !P3 ;  /* 0x4400c000060e7fae */ /* 0x0003e8000d921848 */
[----:B------:R1:W-:Y:S04]  /*13930*/  STL.64 [R1+0x3b0], R2 ;  /* 0x0003b00201007387 */ /* 0x0003e80000100a00 */
[----:B------:R1:W-:Y:S04]  /*13940*/  LDGSTS.E [R14+0x4800c], desc[UR8][R4.64], !P3 ;  /* 0x4800c000040e7fae */ /* 0x0003e8000d921848 */
[----:B------:R-:W4:Y:S04]  /*13950*/  LDL.LU.64 R246, [R1+0x7d0] ;  /* 0x0007d00001f67983 */ /* 0x000f280000300a00 */
[----:B------:R1:W-:Y:S01]  /*13960*/  LDGSTS.E [R14+0x4c00c], desc[UR8][R2.64], !P3 ;  /* 0x4c00c000020e7fae */ /* 0x0003e2000d921848 */
[----:B---3--:R-:W-:-:S04]  /*13970*/  IMAD.WIDE R8, R233, 0x4, R234 ;  /* 0x00000004e9087825 */ /* 0x008fc800078e02ea */
[C---:B-1----:R-:W-:Y:S01]  /*13980*/  IMAD.WIDE R6, R233.reuse, 0x4, R236 ;  /* 0x00000004e9067825 */ /* 0x042fe200078e02ec */
[----:B------:R1:W-:Y:S03]  /*13990*/  STL.64 [R1+0x1e0], R8 ;  /* 0x0001e00801007387 */ /* 0x0003e60000100a00 */
[C---:B------:R-:W-:Y:S01]  /*139a0*/  IMAD.WIDE R4, R233.reuse, 0x4, R238 ;  /* 0x00000004e9047825 */ /* 0x040fe200078e02ee */
[----:B------:R-:W3:Y:S03]  /*139b0*/  LDL.LU.64 R64, [R1+0x7d8] ;  /* 0x0007d80001407983 */ /* 0x000ee60000300a00 */
[----:B------:R-:W-:Y:S01]  /*139c0*/  IMAD.WIDE R2, R233, 0x4, R58 ;  /* 0x00000004e9027825 */ /* 0x000fe200078e023a */
[----:B------:R1:W-:Y:S01]  /*139d0*/  STL.64 [R1+0x288], R6 ;  /* 0x0002880601007387 */ /* 0x0003e20000100a00 */
[----:B------:R-:W-:Y:S01]  /*139e0*/  IADD3 R54, R54, -0x9a, RZ ;  /* 0xffffff6636367810 */ /* 0x000fe20007ffe0ff */
[----:B------:R-:W3:Y:S02]  /*139f0*/  LDC R58, c[0x0][0x230] ;  /* 0x00008c00ff3a7b82 */ /* 0x000ee40000000800 */
[----:B------:R-:W3:Y:S04]  /*13a00*/  LDL.LU.64 R62, [R1+0x7e0] ;  /* 0x0007e000013e7983 */ /* 0x000ee80000300a00 */
[----:B------:R2:W-:Y:S04]  /*13a10*/  STL.64 [R1+0x1d8], R4 ;  /* 0x0001d80401007387 */ /* 0x0005e80000100a00 */
[----:B------:R-:W3:Y:S04]  /*13a20*/  LDL.LU.64 R60, [R1+0x7e8] ;  /* 0x0007e800013c7983 */ /* 0x000ee80000300a00 */
[----:B------:R4:W-:Y:S04]  /*13a30*/  STL.64 [R1+0x1d0], R2 ;  /* 0x0001d00201007387 */ /* 0x0009e80000100a00 */
[----:B------:R-:W3:Y:S04]  /*13a40*/  LDL.LU.64 R230, [R1+0x7f8] ;  /* 0x0007f80001e67983 */ /* 0x000ee80000300a00 */
[----:B------:R-:W3:Y:S04]  /*13a50*/  LDL.LU.64 R234, [R1+0x800] ;  /* 0x0008000001ea7983 */ /* 0x000ee80000300a00 */
[----:B------:R-:W3:Y:S04]  /*13a60*/  LDL.LU.64 R236, [R1+0x808] ;  /* 0x0008080001ec7983 */ /* 0x000ee80000300a00 */
[----:B------:R-:W3:Y:S01]  /*13a70*/  LDL.LU.64 R238, [R1+0x810] ;  /* 0x0008100001ee7983 */ /* 0x000ee20000300a00 */
[----:B------:R-:W-:Y:S01]  /*13a80*/  ISETP.GE.U32.AND P5, PT, R54, 0x7ffffee7, PT ;  /* 0x7ffffee73600780c */ /* 0x000fe20003fa6070 */
[----:B------:R-:W-:-:S02]  /*13a90*/  VIADD R54, R55, 0xffffff65 ;  /* 0xffffff6537367836 */ /* 0x000fc40000000000 */
[----:B------:R-:W1:Y:S03]  /*13aa0*/  LDC R55, c[0x0][0x230] ;  /* 0x00008c00ff377b82 */ /* 0x000e660000000800 */
[----:B------:R-:W-:Y:S01]  /*13ab0*/  ISETP.GE.U32.AND P6, PT, R54, 0x7ffffee6, PT ;  /* 0x7ffffee63600780c */ /* 0x000fe20003fc6070 */
[----:B------:R-:W-:-:S04]  /*13ac0*/  VIADD R54, R57, 0xffffff64 ;  /* 0xffffff6439367836 */ /* 0x000fc80000000000 */
[----:B------:R-:W1:Y:S01]  /*13ad0*/  LDC R57, c[0x0][0x230] ;  /* 0x00008c00ff397b82 */ /* 0x000e620000000800 */
[----:B------:R-:W-:Y:S02]  /*13ae0*/  ISETP.GE.U32.AND P1, PT, R54, 0x7ffffee5, PT ;  /* 0x7ffffee53600780c */ /* 0x000fe40003f26070 */
[----:B------:R-:W-:-:S04]  /*13af0*/  IADD3 R54, R56, -0xb5, RZ ;  /* 0xffffff4b38367810 */ /* 0x000fc80007ffe0ff */
[----:B------:R-:W-:Y:S01]  /*13b00*/  ISETP.GE.U32.AND P2, PT, R54, 0x7ffffecc, PT ;  /* 0x7ffffecc3600780c */ /* 0x000fe20003f46070 */
[----:B------:R-:W3:Y:S01]  /*13b10*/  LDC R56, c[0x0][0x230] ;  /* 0x00008c00ff387b82 */ /* 0x000ee20000000800 */
[----:B-1----:R-:W-:-:S07]  /*13b20*/  VIADD R54, R55, 0xffffff4a ;  /* 0xffffff4a37367836 */ /* 0x002fce0000000000 */
[----:B------:R-:W1:Y:S04]  /*13b30*/  LDC R55, c[0x0][0x230] ;  /* 0x00008c00ff377b82 */ /* 0x000e680000000800 */
[----:B------:R1:W-:Y:S01]  /*13b40*/  LDGSTS.E [R14+0x50000], desc[UR8][R8.64], !P2 ;  /* 0x50000000080e7fae */ /* 0x0003e2000d121848 */
[----:B------:R-:W-:Y:S01]  /*13b50*/  ISETP.GE.U32.AND P3, PT, R54, 0x7ffffecb, PT ;  /* 0x7ffffecb3600780c */ /* 0x000fe20003f66070 */
[----:B------:R-:W-:Y:S02]  /*13b60*/  VIADD R54, R57, 0xffffff49 ;  /* 0xffffff4939367836 */ /* 0x000fe40000000000 */
[----:B------:R1:W-:Y:S01]  /*13b70*/  LDGSTS.E [R14+0x54000], desc[UR8][R6.64], !P2 ;  /* 0x54000000060e7fae */ /* 0x0003e2000d121848 */
[----:B------:R-:W3:Y:S03]  /*13b80*/  LDC R57, c[0x0][0x230] ;  /* 0x00008c00ff397b82 */ /* 0x000ee60000000800 */
[----:B------:R2:W-:Y:S04]  /*13b90*/  LDGSTS.E [R14+0x58000], desc[UR8][R4.64], !P2 ;  /* 0x58000000040e7fae */ /* 0x0005e8000d121848 */
[----:B------:R4:W-:Y:S01]  /*13ba0*/  LDGSTS.E [R14+0x5c000], desc[UR8][R2.64], !P2 ;  /* 0x5c000000020e7fae */ /* 0x0009e2000d121848 */
[----:B------:R-:W-:Y:S01]  /*13bb0*/  ISETP.GE.U32.AND P2, PT, R54, 0x7ffffeca, PT ;  /* 0x7ffffeca3600780c */ /* 0x000fe20003f46070 */
[----:B-1----:R-:W-:-:S05]  /*13bc0*/  IMAD.WIDE R8, R233, 0x4, R66 ;  /* 0x00000004e9087825 */ /* 0x002fca00078e0242 */
[----:B------:R1:W-:Y:S04]  /*13bd0*/  STL.64 [R1+0x1c8], R8 ;  /* 0x0001c80801007387 */ /* 0x0003e80000100a00 */
[----:B------:R1:W-:Y:S01]  /*13be0*/  LDGSTS.E [R14+0x50004], desc[UR8][R8.64], !P3 ;  /* 0x50004000080e7fae */ /* 0x0003e2000d921848 */
[----:B------:R-:W-:-:S04]  /*13bf0*/  IMAD.WIDE R6, R233, 0x4, R240 ;  /* 0x00000004e9067825 */ /* 0x000fc800078e02f0 */
[C---:B--2---:R-:W-:Y:S01]  /*13c00*/  IMAD.WIDE R4, R233.reuse, 0x4, R242 ;  /* 0x00000004e9047825 */ /* 0x044fe200078e02f2 */
[----:B------:R3:W-:Y:S04]  /*13c10*/  STL.64 [R1+0x1c0], R6 ;  /* 0x0001c00601007387 */ /* 0x0007e80000100a00 */
[----:B------:R2:W-:Y:S04]  /*13c20*/  STL.64 [R1+0x1b8], R4 ;  /* 0x0001b80401007387 */ /* 0x0005e80000100a00 */
[----:B------:R3:W-:Y:S01]  /*13c30*/  LDGSTS.E [R14+0x54004], desc[UR8][R6.64], !P3 ;  /* 0x54004000060e7fae */ /* 0x0007e2000d921848 */
[----:B----4-:R-:W-:-:S03]  /*13c40*/  IMAD.WIDE R2, R233, 0x4, R244 ;  /* 0x00000004e9027825 */ /* 0x010fc600078e02f4 */
[----:B------:R2:W-:Y:S04]  /*13c50*/  LDGSTS.E [R14+0x58004], desc[UR8][R4.64], !P3 ;  /* 0x58004000040e7fae */ /* 0x0005e8000d921848 */
[----:B------:R4:W-:Y:S04]  /*13c60*/  STL.64 [R1+0x1b0], R2 ;  /* 0x0001b00201007387 */ /* 0x0009e80000100a00 */
[----:B------:R4:W-:Y:S01]  /*13c70*/  LDGSTS.E [R14+0x5c004], desc[UR8][R2.64], !P3 ;  /* 0x5c004000020e7fae */ /* 0x0009e2000d921848 */
[----:B-1----:R-:W-:-:S03]  /*13c80*/  IMAD.WIDE R8, R233, 0x4, R246 ;  /* 0x00000004e9087825 */ /* 0x002fc600078e02f6 */
[----:B------:R-:W4:Y:S04]  /*13c90*/  LDL.LU.64 R246, [R1+0x818] ;  /* 0x0008180001f67983 */ /* 0x000f280000300a00 */
[----:B------:R-:W4:Y:S04]  /*13ca0*/  LDL.LU.64 R244, [R1+0x828] ;  /* 0x0008280001f47983 */ /* 0x000f280000300a00 */
[----:B------:R-:W4:Y:S04]  /*13cb0*/  LDL.LU.64 R242, [R1+0x830] ;  /* 0x0008300001f27983 */ /* 0x000f280000300a00 */
[----:B------:R-:W-:Y:S04]  /*13cc0*/  STL.64 [R1+0x1a8], R8 ;  /* 0x0001a80801007387 */ /* 0x000fe80000100a00 */
[----:B------:R-:W4:Y:S04]  /*13cd0*/  LDL.LU.64 R240, [R1+0x838] ;  /* 0x0008380001f07983 */ /* 0x000f280000300a00 */
[----:B------:R-:W-:Y:S01]  /*13ce0*/  LDGSTS.E [R14+0x50008], desc[UR8][R8.64], !P2 ;  /* 0x50008000080e7fae */ /* 0x000fe2000d121848 */
[----:B---3--:R-:W-:-:S04]  /*13cf0*/  IMAD.WIDE R6, R233, 0x4, R64 ;  /* 0x00000004e9067825 */ /* 0x008fc800078e0240 */
[----:B------:R-:W-:-:S04]  /*13d00*/  IMAD.WIDE R16, R233, 0x4, R236 ;  /* 0x00000004e9107825 */ /* 0x000fc800078e02ec */
[C---:B--2---:R-:W-:Y:S01]  /*13d10*/  IMAD.WIDE R4, R233.reuse, 0x4, R62 ;  /* 0x00000004e9047825 */ /* 0x044fe200078e023e */
[----:B------:R-:W-:Y:S03]  /*13d20*/  STL.64 [R1+0x1a0], R6 ;  /* 0x0001a00601007387 */ /* 0x000fe60000100a00 */
[C---:B------:R-:W-:Y:S01]  /*13d30*/  IMAD.WIDE R10, R233.reuse, 0x4, R238 ;  /* 0x00000004e90a7825 */ /* 0x040fe200078e02ee */
[----:B------:R-:W-:Y:S01]  /*13d40*/  LDGSTS.E [R14+0x54008], desc[UR8][R6.64], !P2 ;  /* 0x54008000060e7fae */ /* 0x000fe2000d121848 */
[----:B------:R-:W-:Y:S01]  /*13d50*/  IADD3 R54, R56, -0xb8, RZ ;  /* 0xffffff4838367810 */ /* 0x000fe20007ffe0ff */
[----:B------:R-:W1:Y:S01]  /*13d60*/  LDC R64, c[0x0][0x230] ;  /* 0x00008c00ff407b82 */ /* 0x000e620000000800 */
[C---:B----4-:R-:W-:Y:S01]  /*13d70*/  IMAD.WIDE R2, R233.reuse, 0x4, R60 ;  /* 0x00000004e9027825 */ /* 0x050fe200078e023c */
[----:B------:R2:W-:Y:S04]  /*13d80*/  STL.64 [R1+0x198], R4 ;  /* 0x0001980401007387 */ /* 0x0005e80000100a00 */
[----:B------:R2:W-:Y:S02]  /*13d90*/  LDGSTS.E [R14+0x58008], desc[UR8][R4.64], !P2 ;  /* 0x58008000040e7fae */ /* 0x0005e4000d121848 */
[----:B------:R-:W3:Y:S02]  /*13da0*/  LDC R56, c[0x0][0x230] ;  /* 0x00008c00ff387b82 */ /* 0x000ee40000000800 */
[----:B------:R4:W-:Y:S04]  /*13db0*/  STL.64 [R1+0x190], R2 ;  /* 0x0001900201007387 */ /* 0x0009e80000100a00 */
[----:B------:R4:W-:Y:S01]  /*13dc0*/  LDGSTS.E [R14+0x5c008], desc[UR8][R2.64], !P2 ;  /* 0x5c008000020e7fae */ /* 0x0009e2000d121848 */
[----:B--2---:R-:W-:-:S05]  /*13dd0*/  IMAD.WIDE R4, R233, 0x4, R230 ;  /* 0x00000004e9047825 */ /* 0x004fca00078e02e6 */
[----:B------:R2:W-:Y:S01]  /*13de0*/  STL.64 [R1+0x188], R4 ;  /* 0x0001880401007387 */ /* 0x0005e20000100a00 */
[----:B----4-:R-:W-:-:S03]  /*13df0*/  IMAD.WIDE R2, R233, 0x4, R234 ;  /* 0x00000004e9027825 */ /* 0x010fc600078e02ea */
[----:B------:R-:W4:Y:S04]  /*13e00*/  LDL.LU.64 R238, [R1+0x840] ;  /* 0x0008400001ee7983 */ /* 0x000f280000300a00 */
[----:B------:R2:W-:Y:S04]  /*13e10*/  STL.64 [R1+0x180], R2 ;  /* 0x0001800201007387 */ /* 0x0005e80000100a00 */
[----:B------:R-:W2:Y:S04]  /*13e20*/  LDL.LU.64 R236, [R1+0x848] ;  /* 0x0008480001ec7983 */ /* 0x000ea80000300a00 */
[----:B------:R-:W3:Y:S04]  /*13e30*/  LDL.LU.64 R234, [R1+0x858] ;  /* 0x0008580001ea7983 */ /* 0x000ee80000300a00 */
[----:B------:R-:W4:Y:S01]  /*13e40*/  LDL.LU.64 R230, [R1+0x878] ;  /* 0x0008780001e67983 */ /* 0x000f220000300a00 */
[----:B------:R-:W-:Y:S01]  /*13e50*/  ISETP.GE.U32.AND P3, PT, R54, 0x7ffffec9, PT ;  /* 0x7ffffec93600780c */ /* 0x000fe20003f66070 */
[----:B------:R-:W-:-:S05]  /*13e60*/  VIADD R54, R55, 0xffffff2b ;  /* 0xffffff2b37367836 */ /* 0x000fca0000000000 */
[----:B------:R-:W-:Y:S01]  /*13e70*/  ISETP.GE.U32.AND P2, PT, R54, 0x7ffffeac, PT ;  /* 0x7ffffeac3600780c */ /* 0x000fe20003f46070 */
[----:B------:R-:W-:Y:S01]  /*13e80*/  STL.64 [R1+0x19b0], R16 ;  /* 0x0019b01001007387 */ /* 0x000fe20000100a00 */
[----:B------:R-:W-:-:S03]  /*13e90*/  VIADD R54, R58, 0xffffff2a ;  /* 0xffffff2a3a367836 */ /* 0x000fc60000000000 */
[----:B------:R-:W-:Y:S04]  /*13ea0*/  STL.64 [R1+0x19b8], R10 ;  /* 0x0019b80a01007387 */ /* 0x000fe80000100a00 */
[----:B------:R1:W-:Y:S04]  /*13eb0*/  LDGSTS.E [R14+0x5000c], desc[UR8][R4.64], !P3 ;  /* 0x5000c000040e7fae */ /* 0x0003e8000d921848 */
[----:B------:R-:W3:Y:S04]  /*13ec0*/  LDL.LU.64 R76, [R1+0x880] ;  /* 0x00088000014c7983 */ /* 0x000ee80000300a00 */
[----:B------:R1:W-:Y:S04]  /*13ed0*/  LDGSTS.E [R14+0x5400c], desc[UR8][R2.64], !P3 ;  /* 0x5400c000020e7fae */ /* 0x0003e8000d921848 */
[----:B------:R-:W3:Y:S04]  /*13ee0*/  LDL.LU.64 R74, [R1+0x8a0] ;  /* 0x0008a000014a7983 */ /* 0x000ee80000300a00 */
[----:B------:R-:W-:Y:S04]  /*13ef0*/  LDGSTS.E [R14+0x5800c], desc[UR8][R16.64], !P3 ;  /* 0x5800c000100e7fae */ /* 0x000fe8000d921848 */
[----:B------:R-:W3:Y:S04]  /*13f00*/  LDL.LU.64 R60, [R1+0x8c0] ;  /* 0x0008c000013c7983 */ /* 0x000ee80000300a00 */
[----:B------:R-:W-:Y:S01]  /*13f10*/  LDGSTS.E [R14+0x5c00c], desc[UR8][R10.64], !P3 ;  /* 0x5c00c0000a0e7fae */ /* 0x000fe2000d921848 */
[----:B------:R-:W-:-:S03]  /*13f20*/  ISETP.GE.U32.AND P3, PT, R54, 0x7ffffeab, PT ;  /* 0x7ffffeab3600780c */ /* 0x000fc60003f66070 */
[----:B------:R-:W3:Y:S01]  /*13f30*/  LDL.LU.64 R62, [R1+0x8e8] ;  /* 0x0008e800013e7983 */ /* 0x000ee20000300a00 */
[----:B------:R-:W-:Y:S01]  /*13f40*/  IADD3 R54, R57, -0xd7, RZ ;  /* 0xffffff2939367810 */ /* 0x000fe20007ffe0ff */
[----:B------:R-:W-:-:S04]  /*13f50*/  IMAD.WIDE R246, R233, 0x4, R246 ;  /* 0x00000004e9f67825 */ /* 0x000fc800078e02f6 */
[C---:B------:R-:W-:Y:S01]  /*13f60*/  IMAD.WIDE R244, R233.reuse, 0x4, R244 ;  /* 0x00000004e9f47825 */ /* 0x040fe200078e02f4 */
[----:B------:R-:W-:Y:S03]  /*13f70*/  STL.64 [R1+0x1aa8], R246 ;  /* 0x001aa8f601007387 */ /* 0x000fe60000100a00 */
[C---:B------:R-:W-:Y:S01]  /*13f80*/  IMAD.WIDE R242, R233.reuse, 0x4, R242 ;  /* 0x00000004e9f27825 */ /* 0x040fe200078e02f2 */
[----:B------:R-:W-:Y:S04]  /*13f90*/  LDGSTS.E [R14+0x60000], desc[UR8][R246.64], !P2 ;  /* 0x60000000f60e7fae */ /* 0x000fe8000d121848 */
[----:B------:R-:W-:Y:S01]  /*13fa0*/  STL.64 [R1+0x1988], R244 ;  /* 0x001988f401007387 */ /* 0x000fe20000100a00 */
[----:B------:R-:W-:-:S03]  /*13fb0*/  IMAD.WIDE R240, R233, 0x4, R240 ;  /* 0x00000004e9f07825 */ /* 0x000fc600078e02f0 */
[----:B------:R-:W-:Y:S04]  /*13fc0*/  LDGSTS.E [R14+0x64000], desc[UR8][R244.64], !P2 ;  /* 0x64000000f40e7fae */ /* 0x000fe8000d121848 */
[----:B------:R-:W-:Y:S04]  /*13fd0*/  STL.64 [R1+0x1990], R242 ;  /* 0x001990f201007387 */ /* 0x000fe80000100a00 */
[----:B------:R-:W-:Y:S04]  /*13fe0*/  LDGSTS.E [R14+0x68000], desc[UR8][R242.64], !P2 ;  /* 0x68000000f20e7fae */ /* 0x000fe8000d121848 */
[----:B------:R-:W-:Y:S04]  /*13ff0*/  STL.64 [R1+0x1998], R240 ;  /* 0x001998f001007387 */ /* 0x000fe80000100a00 */
[----:B------:R-:W-:Y:S01]  /*14000*/  LDGSTS.E [R14+0x6c000], desc[UR8][R240.64], !P2 ;  /* 0x6c000000f00e7fae */ /* 0x000fe2000d121848 */
[----:B------:R-:W-:-:S03]  /*14010*/  ISETP.GE.U32.AND P2, PT, R54, 0x7ffffeaa, PT ;  /* 0x7ffffeaa3600780c */ /* 0x000fc60003f46070 */
[----:B------:R-:W3:Y:S04]  /*14020*/  LDL.LU.64 R70, [R1+0x8f0] ;  /* 0x0008f00001467983 */ /* 0x000ee80000300a00 */
[----:B------:R-:W3:Y:S04]  /*14030*/  LDL.LU.64 R66, [R1+0x8f8] ;  /* 0x0008f80001427983 */ /* 0x000ee80000300a00 */
[----:B------:R-:W3:Y:S01]  /*14040*/  LDL.LU.64 R68, [R1+0x900] ;  /* 0x0009000001447983 */ /* 0x000ee20000300a00 */
[----:B----4-:R-:W-:-:S03]  /*14050*/  IMAD.WIDE R54, R233, 0x4, R230 ;  /* 0x00000004e9367825 */ /* 0x010fc600078e02e6 */
[----:B------:R-:W4:Y:S01]  /*14060*/  LDL.LU.64 R230, [R1+0x908] ;  /* 0x0009080001e67983 */ /* 0x000f220000300a00 */
[----:B------:R-:W-:-:S04]  /*14070*/  IMAD.WIDE R238, R233, 0x4, R238 ;  /* 0x00000004e9ee7825 */ /* 0x000fc800078e02ee */
[C---:B--2---:R-:W-:Y:S01]  /*14080*/  IMAD.WIDE R236, R233.reuse, 0x4, R236 ;  /* 0x00000004e9ec7825 */ /* 0x044fe200078e02ec */
[----:B------:R-:W-:Y:S03]  /*14090*/  STL.64 [R1+0x1ab0], R238 ;  /* 0x001ab0ee01007387 */ /* 0x000fe60000100a00 */
[----:B---3--:R-:W-:Y:S01]  /*140a0*/  IMAD.WIDE R234, R233, 0x4, R234 ;  /* 0x00000004e9ea7825 */ /* 0x008fe200078e02ea */
[----:B------:R-:W-:Y:S04]  /*140b0*/  STL.64 [R1+0x19a0], R236 ;  /* 0x0019a0ec01007387 */ /* 0x000fe80000100a00 */
[----:B------:R-:W-:Y:S04]  /*140c0*/  STL.64 [R1+0x19a8], R234 ;  /* 0x0019a8ea01007387 */ /* 0x000fe80000100a00 */
[----:B------:R-:W-:Y:S04]  /*140d0*/  STL.64 [R1+0x19c0], R54 ;  /* 0x0019c03601007387 */ /* 0x000fe80000100a00 */
[----:B------:R-:W2:Y:S01]  /*140e0*/  LDL.LU.64 R90, [R1+0x918] ;  /* 0x00091800015a7983 */ /* 0x000ea20000300a00 */
[----:B------:R-:W-:-:S03]  /*140f0*/  VIADD R56, R56, 0xffffff28 ;  /* 0xffffff2838387836 */ /* 0x000fc60000000000 */
[----:B------:R-:W-:Y:S04]  /*14100*/  LDGSTS.E [R14+0x60004], desc[UR8][R238.64], !P3 ;  /* 0x60004000ee0e7fae */ /* 0x000fe8000d921848 */
[----:B------:R-:W-:Y:S04]  /*14110*/  LDGSTS.E [R14+0x64004], desc[UR8][R236.64], !P3 ;  /* 0x64004000ec0e7fae */ /* 0x000fe8000d921848 */
[----:B------:R-:W-:Y:S01]  /*14120*/  LDGSTS.E [R14+0x68004], desc[UR8][R234.64], !P3 ;  /* 0x68004000ea0e7fae */ /* 0x000fe2000d921848 */
[----:B------:R-:W-:-:S03]  /*14130*/  IMAD.WIDE R58, R233, 0x4, R74 ;  /* 0x00000004e93a7825 */ /* 0x000fc600078e024a */
[----:B------:R-:W-:Y:S01]  /*14140*/  LDGSTS.E [R14+0x6c004], desc[UR8][R54.64], !P3 ;  /* 0x6c004000360e7fae */ /* 0x000fe2000d921848 */
[----:B------:R-:W-:Y:S01]  /*14150*/  ISETP.GE.U32.AND P3, PT, R56, 0x7ffffea9, PT ;  /* 0x7ffffea93800780c */ /* 0x000fe20003f66070 */
[C---:B------:R-:W-:Y:S02]  /*14160*/  IMAD.WIDE R56, R233.reuse, 0x4, R76 ;  /* 0x00000004e9387825 */ /* 0x040fe400078e024c */
[----:B------:R-:W3:Y:S02]  /*14170*/  LDL.LU.64 R74, [R1+0x920] ;  /* 0x00092000014a7983 */ /* 0x000ee40000300a00 */
[C---:B------:R-:W-:Y:S02]  /*14180*/  IMAD.WIDE R60, R233.reuse, 0x4, R60 ;  /* 0x00000004e93c7825 */ /* 0x040fe400078e023c */
[----:B------:R-:W3:Y:S02]  /*14190*/  LDL.LU.64 R76, [R1+0x928] ;  /* 0x00092800014c7983 */ /* 0x000ee40000300a00 */
[----:B------:R-:W-:-:S02]  /*141a0*/  IMAD.WIDE R62, R233, 0x4, R62 ;  /* 0x00000004e93e7825 */ /* 0x000fc400078e023e */
[----:B------:R-:W3:Y:S02]  /*141b0*/  LDL.LU.64 R78, [R1+0x930] ;  /* 0x00093000014e7983 */ /* 0x000ee40000300a00 */
[----:B-1----:R-:W-:Y:S02]  /*141c0*/  VIADD R64, R64, 0xffffff0b ;  /* 0xffffff0b40407836 */ /* 0x002fe40000000000 */
[----:B------:R-:W-:Y:S04]  /*141d0*/  LDGSTS.E [R14+0x60008], desc[UR8][R56.64], !P2 ;  /* 0x60008000380e7fae */ /* 0x000fe8000d121848 */
[----:B------:R-:W-:Y:S04]  /*141e0*/  STL.64 [R1+0x1ab8], R56 ;  /* 0x001ab83801007387 */ /* 0x000fe80000100a00 */
[----:B------:R-:W-:Y:S04]  /*141f0*/  LDGSTS.E [R14+0x64008], desc[UR8][R58.64], !P2 ;  /* 0x640080003a0e7fae */ /* 0x000fe8000d121848 */
[----:B------:R-:W-:Y:S04]  /*14200*/  STL.64 [R1+0x19c8], R58 ;  /* 0x0019c83a01007387 */ /* 0x000fe80000100a00 */
[----:B------:R-:W-:Y:S04]  /*14210*/  LDGSTS.E [R14+0x68008], desc[UR8][R60.64], !P2 ;  /* 0x680080003c0e7fae */ /* 0x000fe8000d121848 */
[----:B------:R-:W-:Y:S04]  /*14220*/  STL.64 [R1+0x19d0], R60 ;  /* 0x0019d03c01007387 */ /* 0x000fe80000100a00 */
[----:B------:R-:W-:Y:S01]  /*14230*/  LDGSTS.E [R14+0x6c008], desc[UR8][R62.64], !P2 ;  /* 0x6c0080003e0e7fae */ /* 0x000fe2000d121848 */
[----:B------:R-:W-:-:S03]  /*14240*/  ISETP.GE.U32.AND P2, PT, R64, 0x7ffffe8c, PT ;  /* 0x7ffffe8c4000780c */ /* 0x000fc60003f46070 */
[----:B------:R-:W-:Y:S04]  /*14250*/  STL.64 [R1+0x19d8], R62 ;  /* 0x0019d83e01007387 */ /* 0x000fe80000100a00 */
[----:B------:R-:W3:Y:S04]  /*14260*/  LDL.LU.64 R86, [R1+0x938] ;  /* 0x0009380001567983 */ /* 0x000ee80000300a00 */
[----:B------:R-:W3:Y:S04]  /*14270*/  LDL.LU.64 R82, [R1+0x940] ;  /* 0x0009400001527983 */ /* 0x000ee80000300a00 */
[----:B------:R-:W3:Y:S01]  /*14280*/  LDL.LU.64 R84, [R1+0x950] ;  /* 0x0009500001547983 */ /* 0x000ee20000300a00 */
[----:B------:R-:W-:-:S04]  /*14290*/  IMAD.WIDE R64, R233, 0x4, R70 ;  /* 0x00000004e9407825 */ /* 0x000fc800078e0246 */
[C---:B------:R-:W-:Y:S01]  /*142a0*/  IMAD.WIDE R66, R233.reuse, 0x4, R66 ;  /* 0x00000004e9427825 */ /* 0x040fe200078e0242 */
[----:B------:R-:W-:Y:S03]  /*142b0*/  LDGSTS.E [R14+0x6000c], desc[UR8][R64.64], !P3 ;  /* 0x6000c000400e7fae */ /* 0x000fe6000d921848 */
[C---:B------:R-:W-:Y:S01]  /*142c0*/  IMAD.WIDE R68, R233.reuse, 0x4, R68 ;  /* 0x00000004e9447825 */ /* 0x040fe200078e0244 */
[----:B------:R-:W-:Y:S04]  /*142d0*/  LDGSTS.E [R14+0x6400c], desc[UR8][R66.64], !P3 ;  /* 0x6400c000420e7fae */ /* 0x000fe8000d921848 */
[----:B------:R-:W-:Y:S01]  /*142e0*/  LDGSTS.E [R14+0x6800c], desc[UR8][R68.64], !P3 ;  /* 0x6800c000440e7fae */ /* 0x000fe2000d921848 */
[----:B----4-:R-:W-:-:S03]  /*142f0*/  IMAD.WIDE R70, R233, 0x4, R230 ;  /* 0x00000004e9467825 */ /* 0x010fc600078e02e6 */
[----:B------:R-:W4:Y:S04]  /*14300*/  LDL.LU.64 R230, [R1+0x958] ;  /* 0x0009580001e67983 */ /* 0x000f280000300a00 */
[----:B------:R-:W-:Y:S04]  /*14310*/  STL.64 [R1+0x1ac0], R64 ;  /* 0x001ac04001007387 */ /* 0x000fe80000100a00 */
[----:B------:R-:W-:Y:S04]  /*14320*/  STL.64 [R1+0x19e0], R66 ;  /* 0x0019e04201007387 */ /* 0x000fe80000100a00 */
[----:B------:R-:W-:Y:S04]  /*14330*/  STL.64 [R1+0x19e8], R68 ;  /* 0x0019e84401007387 */ /* 0x000fe80000100a00 */
[----:B------:R-:W-:Y:S01]  /*14340*/  LDGSTS.E [R14+0x6c00c], desc[UR8][R70.64], !P3 ;  /* 0x6c00c000460e7fae */ /* 0x000fe2000d921848 */
[----:B------:R-:W-:-:S03]  /*14350*/  ISETP.GE.U32.AND P3, PT, R72, 0x7ffffe8b, PT ;  /* 0x7ffffe8b4800780c */ /* 0x000fc60003f66070 */
[----:B------:R-:W-:Y:S01]  /*14360*/  STL.64 [R1+0x19f0], R70 ;  /* 0x0019f04601007387 */ /* 0x000fe20000100a00 */
[----:B--2---:R-:W-:-:S03]  /*14370*/  IMAD.WIDE R72, R233, 0x4, R90 ;  /* 0x00000004e9487825 */ /* 0x004fc600078e025a */
[----:B------:R-:W2:Y:S04]  /*14380*/  LDL.LU.64 R106, [R1+0x960] ;  /* 0x00096000016a7983 */ /* 0x000ea80000300a00 */
[----:B------:R-:W2:Y:S04]  /*14390*/  LDL.LU.64 R90, [R1+0x968] ;  /* 0x00096800015a7983 */ /* 0x000ea80000300a00 */
[----:B------:R-:W2:Y:S04]  /*143a0*/  LDL.LU.64 R92, [R1+0x970] ;  /* 0x00097000015c7983 */ /* 0x000ea80000300a00 */
[----:B------:R-:W2:Y:S04]  /*143b0*/  LDL.LU.64 R94, [R1+0x978] ;  /* 0x00097800015e7983 */ /* 0x000ea80000300a00 */
[----:B------:R-:W-:Y:S01]  /*143c0*/  LDGSTS.E [R14+0x70000], desc[UR8][R72.64], !P2 ;  /* 0x70000000480e7fae */ /* 0x000fe2000d121848 */
[----:B---3--:R-:W-:-:S04]  /*143d0*/  IMAD.WIDE R74, R233, 0x4, R74 ;  /* 0x00000004e94a7825 */ /* 0x008fc800078e024a */
[C---:B------:R-:W-:Y:S01]  /*143e0*/  IMAD.WIDE R76, R233.reuse, 0x4, R76 ;  /* 0x00000004e94c7825 */ /* 0x040fe200078e024c */
[----:B------:R-:W-:Y:S03]  /*143f0*/  STL.64 [R1+0x1ac8], R72 ;  /* 0x001ac84801007387 */ /* 0x000fe60000100a00 */
[----:B------:R-:W-:Y:S01]  /*14400*/  IMAD.WIDE R78, R233, 0x4, R78 ;  /* 0x00000004e94e7825 */ /* 0x000fe200078e024e */
        /* <DEDUP_REMOVED lines=21> */
[----:B------:R-:W-:Y:S04]  /*14560*/  STL.64 [R1+0x1a20], R86 ;  /* 0x001a205601007387 */ /* 0x000fe80000100a00 */
[----:B------:R-:W4:Y:S04]  /*14570*/  LDL.LU.64 R118, [R1+0x9b8] ;  /* 0x0009b80001767983 */ /* 0x000f280000300a00 */
[----:B------:R-:W-:Y:S01]  /*14580*/  LDGSTS.E [R14+0x7c004], desc[UR8][R86.64], !P3 ;  /* 0x7c004000560e7fae */ /* 0x000fe2000d921848 */
[----:B------:R-:W-:Y:S01]  /*14590*/  ISETP.GE.U32.AND P3, PT, R88, 0x7ffffe89, PT ;  /* 0x7ffffe895800780c */ /* 0x000fe20003f66070 */
[----:B--2---:R-:W-:-:S02]  /*145a0*/  IMAD.WIDE R88, R233, 0x4, R106 ;  /* 0x00000004e9587825 */ /* 0x004fc400078e026a */
[----:B------:R-:W2:Y:S01]  /*145b0*/  LDL.LU.64 R110, [R1+0x9c0] ;  /* 0x0009c000016e7983 */ /* 0x000ea20000300a00 */
[----:B------:R-:W1:Y:S01]  /*145c0*/  LDC R107, c[0x0][0x230] ;  /* 0x00008c00ff6b7b82 */ /* 0x000e620000000800 */
[C---:B------:R-:W-:Y:S02]  /*145d0*/  IMAD.WIDE R90, R233.reuse, 0x4, R90 ;  /* 0x00000004e95a7825 */ /* 0x040fe400078e025a */
[----:B------:R-:W2:Y:S02]  /*145e0*/  LDL.LU.64 R108, [R1+0x9d0] ;  /* 0x0009d000016c7983 */ /* 0x000ea40000300a00 */
[C---:B------:R-:W-:Y:S02]  /*145f0*/  IMAD.WIDE R92, R233.reuse, 0x4, R92 ;  /* 0x00000004e95c7825 */ /* 0x040fe400078e025c */
[----:B------:R-:W2:Y:S01]  /*14600*/  LDL.LU.64 R122, [R1+0x9e0] ;  /* 0x0009e000017a7983 */ /* 0x000ea20000300a00 */
[----:B------:R-:W1:Y:S01]  /*14610*/  LDC R106, c[0x0][0x230] ;  /* 0x00008c00ff6a7b82 */ /* 0x000e620000000800 */
[----:B------:R-:W-:-:S02]  /*14620*/  IMAD.WIDE R94, R233, 0x4, R94 ;  /* 0x00000004e95e7825 */ /* 0x000fc400078e025e */
[----:B------:R-:W-:Y:S04]  /*14630*/  STL.64 [R1+0x1ad8], R88 ;  /* 0x001ad85801007387 */ /* 0x000fe80000100a00 */
[----:B------:R-:W-:Y:S04]  /*14640*/  STL.64 [R1+0x1a28], R90 ;  /* 0x001a285a01007387 */ /* 0x000fe80000100a00 */
[----:B------:R-:W-:Y:S04]  /*14650*/  STL.64 [R1+0x1a30], R92 ;  /* 0x001a305c01007387 */ /* 0x000fe80000100a00 */
[----:B------:R-:W-:Y:S04]  /*14660*/  STL.64 [R1+0x1a38], R94 ;  /* 0x001a385e01007387 */ /* 0x000fe80000100a00 */
[----:B------:R-:W2:Y:S04]  /*14670*/  LDL.LU.64 R116, [R1+0x9e8] ;  /* 0x0009e80001747983 */ /* 0x000ea80000300a00 */
[----:B------:R-:W2:Y:S04]  /*14680*/  LDL.LU.64 R114, [R1+0x9f0] ;  /* 0x0009f00001727983 */ /* 0x000ea80000300a00 */
[----:B------:R-:W-:Y:S04]  /*14690*/  LDGSTS.E [R14+0x70008], desc[UR8][R88.64], !P2 ;  /* 0x70008000580e7fae */ /* 0x000fe8000d121848 */
[----:B------:R-:W-:Y:S04]  /*146a0*/  LDGSTS.E [R14+0x74008], desc[UR8][R90.64], !P2 ;  /* 0x740080005a0e7fae */ /* 0x000fe8000d121848 */
[----:B------:R-:W-:Y:S04]  /*146b0*/  LDGSTS.E [R14+0x78008], desc[UR8][R92.64], !P2 ;  /* 0x780080005c0e7fae */ /* 0x000fe8000d121848 */
[----:B------:R-:W-:Y:S01]  /*146c0*/  LDGSTS.E [R14+0x7c008], desc[UR8][R94.64], !P2 ;  /* 0x7c0080005e0e7fae */ /* 0x000fe2000d121848 */
[----:B------:R-:W-:Y:S01]  /*146d0*/  ISETP.GE.U32.AND P2, PT, R96, 0x7ffffee4, PT ;  /* 0x7ffffee46000780c */ /* 0x000fe20003f46070 */
[----:B---3--:R-:W-:-:S02]  /*146e0*/  IMAD.WIDE R96, R233, 0x4, R102 ;  /* 0x00000004e9607825 */ /* 0x008fc400078e0266 */
[----:B------:R-:W3:Y:S02]  /*146f0*/  LDL.LU.64 R112, [R1+0xa00] ;  /* 0x000a000001707983 */ /* 0x000ee40000300a00 */
[C---:B------:R-:W-:Y:S02]  /*14700*/  IMAD.WIDE R98, R233.reuse, 0x4, R98 ;  /* 0x00000004e9627825 */ /* 0x040fe400078e0262 */
[----:B------:R-:W-:Y:S02]  /*14710*/  LDGSTS.E [R14+0x7000c], desc[UR8][R96.64], !P3 ;  /* 0x7000c000600e7fae */ /* 0x000fe4000d921848 */
[C---:B------:R-:W-:Y:S02]  /*14720*/  IMAD.WIDE R100, R233.reuse, 0x4, R100 ;  /* 0x00000004e9647825 */ /* 0x040fe400078e0264 */
[----:B------:R-:W-:Y:S04]  /*14730*/  LDGSTS.E [R14+0x7400c], desc[UR8][R98.64], !P3 ;  /* 0x7400c000620e7fae */ /* 0x000fe8000d921848 */
[----:B------:R-:W-:Y:S01]  /*14740*/  LDGSTS.E [R14+0x7800c], desc[UR8][R100.64], !P3 ;  /* 0x7800c000640e7fae */ /* 0x000fe2000d921848 */
[----:B----4-:R-:W-:-:S03]  /*14750*/  IMAD.WIDE R102, R233, 0x4, R230 ;  /* 0x00000004e9667825 */ /* 0x010fc600078e02e6 */
[----:B------:R-:W4:Y:S04]  /*14760*/  LDL.LU.64 R230, [R1+0xa08] ;  /* 0x000a080001e67983 */ /* 0x000f280000300a00 */
[----:B------:R-:W-:Y:S04]  /*14770*/  STL.64 [R1+0x1ae0], R96 ;  /* 0x001ae06001007387 */ /* 0x000fe80000100a00 */
[----:B------:R-:W-:Y:S04]  /*14780*/  STL.64 [R1+0x1a40], R98 ;  /* 0x001a406201007387 */ /* 0x000fe80000100a00 */
[----:B------:R-:W-:Y:S04]  /*14790*/  STL.64 [R1+0x1a48], R100 ;  /* 0x001a486401007387 */ /* 0x000fe80000100a00 */
[----:B------:R1:W-:Y:S01]  /*147a0*/  STL.64 [R1+0x1a58], R14 ;  /* 0x001a580e01007387 */ /* 0x0003e20000100a00 */
[----:B------:R-:W-:-:S03]  /*147b0*/  IMAD.WIDE R6, R233, 0x4, R118 ;  /* 0x00000004e9067825 */ /* 0x000fc600078e0276 */
[----:B------:R1:W-:Y:S04]  /*147c0*/  STL.64 [R1+0x1a50], R102 ;  /* 0x001a506601007387 */ /* 0x0003e80000100a00 */
[----:B------:R-:W4:Y:S01]  /*147d0*/  LDL.LU.64 R120, [R1+0xa10] ;  /* 0x000a100001787983 */ /* 0x000f220000300a00 */
[----:B--2---:R-:W-:-:S03]  /*147e0*/  IMAD.WIDE R4, R233, 0x4, R110 ;  /* 0x00000004e9047825 */ /* 0x004fc600078e026e */
[----:B------:R-:W-:Y:S01]  /*147f0*/  STL.64 [R1+0x240], R6 ;  /* 0x0002400601007387 */ /* 0x000fe20000100a00 */
[----:B------:R-:W-:-:S03]  /*14800*/  IMAD.WIDE R2, R233, 0x4, R108 ;  /* 0x00000004e9027825 */ /* 0x000fc600078e026c */
[----:B------:R-:W2:Y:S04]  /*14810*/  LDL.LU.64 R118, [R1+0xa18] ;  /* 0x000a180001767983 */ /* 0x000ea80000300a00 */
[----:B------:R-:W-:Y:S04]  /*14820*/  STL.64 [R1+0x3a8], R4 ;  /* 0x0003a80401007387 */ /* 0x000fe80000100a00 */
[----:B------:R1:W-:Y:S04]  /*14830*/  LDGSTS.E [R14+0x7c00c], desc[UR8][R102.64], !P3 ;  /* 0x7c00c000660e7fae */ /* 0x0003e8000d921848 */
[----:B------:R-:W2:Y:S04]  /*14840*/  LDL.LU.64 R110, [R1+0xa20] ;  /* 0x000a2000016e7983 */ /* 0x000ea80000300a00 */
[----:B------:R3:W-:Y:S04]  /*14850*/  STL.64 [R1+0x3a0], R2 ;  /* 0x0003a00201007387 */ /* 0x0007e80000100a00 */
[----:B------:R-:W-:Y:S01]  /*14860*/  LDGSTS.E [R13+0x40000], desc[UR8][R6.64], !P4 ;  /* 0x40000000060d7fae */ /* 0x000fe2000e121848 */
[----:B-1----:R-:W-:-:S03]  /*14870*/  IMAD.WIDE R14, R233, 0x4, R122 ;  /* 0x00000004e90e7825 */ /* 0x002fc600078e027a */
[----:B------:R-:W2:Y:S04]  /*14880*/  LDL.LU.64 R108, [R1+0xa28] ;  /* 0x000a2800016c7983 */ /* 0x000ea80000300a00 */
[----:B------:R-:W-:Y:S04]  /*14890*/  LDGSTS.E [R13+0x44000], desc[UR8][R4.64], !P4 ;  /* 0x44000000040d7fae */ /* 0x000fe8000e121848 */
[----:B------:R3:W-:Y:S01]  /*148a0*/  LDGSTS.E [R13+0x48000], desc[UR8][R2.64], !P4 ;  /* 0x48000000020d7fae */ /* 0x0007e2000e121848 */
[----:B------:R-:W-:-:S03]  /*148b0*/  IMAD.WIDE R102, R233, 0x4, R114 ;  /* 0x00000004e9667825 */ /* 0x000fc600078e0272 */
[----:B------:R-:W-:Y:S04]  /*148c0*/  STL.64 [R1+0x1a60], R14 ;  /* 0x001a600e01007387 */ /* 0x000fe80000100a00 */
[----:B------:R-:W-:Y:S01]  /*148d0*/  LDGSTS.E [R13+0x4c000], desc[UR8][R14.64], !P4 ;  /* 0x4c0000000e0d7fae */ /* 0x000fe2000e121848 */
[----:B---3--:R-:W-:-:S05]  /*148e0*/  IMAD.WIDE R2, R233, 0x4, R116 ;  /* 0x00000004e9027825 */ /* 0x008fca00078e0274 */
[----:B------:R-:W-:Y:S04]  /*148f0*/  STL.64 [R1+0x238], R2 ;  /* 0x0002380201007387 */ /* 0x000fe80000100a00 */
[----:B------:R-:W3:Y:S04]  /*14900*/  LDL.LU.64 R116, [R1+0xa30] ;  /* 0x000a300001747983 */ /* 0x000ee80000300a00 */
[----:B------:R-:W3:Y:S01]  /*14910*/  LDL.LU.64 R114, [R1+0xa38] ;  /* 0x000a380001727983 */ /* 0x000ee20000300a00 */
[----:B------:R-:W-:-:S03]  /*14920*/  IMAD.WIDE R100, R233, 0x4, R112 ;  /* 0x00000004e9647825 */ /* 0x000fc600078e0270 */
[----:B------:R-:W3:Y:S04]  /*14930*/  LDL.LU.64 R112, [R1+0xa40] ;  /* 0x000a400001707983 */ /* 0x000ee80000300a00 */
[----:B------:R-:W-:Y:S04]  /*14940*/  LDGSTS.E [R13+0x40004], desc[UR8][R2.64], !P5 ;  /* 0x40004000020d7fae */ /* 0x000fe8000e921848 */
        /* <DEDUP_REMOVED lines=8> */
[----:B------:R-:W-:-:S03]  /*149d0*/  IMAD.WIDE R30, R233, 0x4, R120 ;  /* 0x00000004e91e7825 */ /* 0x000fc600078e0278 */
[----:B------:R-:W4:Y:S04]  /*149e0*/  LDL.LU.64 R120, [R1+0xa50] ;  /* 0x000a500001787983 */ /* 0x000f280000300a00 */
[----:B------:R-:W-:Y:S01]  /*149f0*/  LDGSTS.E [R13+0x40008], desc[UR8][R30.64], !P6 ;  /* 0x400080001e0d7fae */ /* 0x000fe2000f121848 */
[----:B--2---:R-:W-:-:S03]  /*14a00*/  IMAD.WIDE R94, R233, 0x4, R118 ;  /* 0x00000004e95e7825 */ /* 0x004fc600078e0276 */
[----:B------:R-:W2:Y:S04]  /*14a10*/  LDL.LU.64 R118, [R1+0xa58] ;  /* 0x000a580001767983 */ /* 0x000ea80000300a00 */
[----:B------:R-:W-:Y:S01]  /*14a20*/  LDGSTS.E [R13+0x44008], desc[UR8][R94.64], !P6 ;  /* 0x440080005e0d7fae */ /* 0x000fe2000f121848 */
[----:B------:R-:W-:-:S03]  /*14a30*/  IMAD.WIDE R92, R233, 0x4, R110 ;  /* 0x00000004e95c7825 */ /* 0x000fc600078e026e */
[----:B------:R-:W2:Y:S04]  /*14a40*/  LDL.LU.64 R110, [R1+0xa60] ;  /* 0x000a6000016e7983 */ /* 0x000ea80000300a00 */
[----:B------:R-:W-:Y:S01]  /*14a50*/  LDGSTS.E [R13+0x48008], desc[UR8][R92.64], !P6 ;  /* 0x480080005c0d7fae */ /* 0x000fe2000f121848 */
[----:B------:R-:W-:-:S03]  /*14a60*/  IMAD.WIDE R90, R233, 0x4, R108 ;  /* 0x00000004e95a7825 */ /* 0x000fc600078e026c */
[----:B------:R-:W2:Y:S04]  /*14a70*/  LDL.LU.64 R108, [R1+0xa68] ;  /* 0x000a6800016c7983 */ /* 0x000ea80000300a00 */
[----:B------:R-:W-:Y:S04]  /*14a80*/  STL.64 [R1+0x1b48], R30 ;  /* 0x001b481e01007387 */ /* 0x000fe80000100a00 */
[----:B------:R-:W-:Y:S04]  /*14a90*/  STL.64 [R1+0x1af0], R94 ;  /* 0x001af05e01007387 */ /* 0x000fe80000100a00 */
[----:B------:R-:W-:Y:S04]  /*14aa0*/  STL.64 [R1+0x1af8], R92 ;  /* 0x001af85c01007387 */ /* 0x000fe80000100a00 */
[----:B------:R-:W-:Y:S04]  /*14ab0*/  STL.64 [R1+0x1b00], R90 ;  /* 0x001b005a01007387 */ /* 0x000fe80000100a00 */
[----:B------:R-:W-:Y:S01]  /*14ac0*/  LDGSTS.E [R13+0x4c008], desc[UR8][R90.64], !P6 ;  /* 0x4c0080005a0d7fae */ /* 0x000fe2000f121848 */
[----:B---3--:R-:W-:-:S03]  /*14ad0*/  IMAD.WIDE R22, R233, 0x4, R116 ;  /* 0x00000004e9167825 */ /* 0x008fc600078e0274 */
[----:B------:R-:W3:Y:S01]  /*14ae0*/  LDL.LU.64 R116, [R1+0xa70] ;  /* 0x000a700001747983 */ /* 0x000ee20000300a00 */
[----:B------:R-:W-:-:S03]  /*14af0*/  IMAD.WIDE R86, R233, 0x4, R114 ;  /* 0x00000004e9567825 */ /* 0x000fc600078e0272 */
        /* <DEDUP_REMOVED lines=11> */
[----:B------:R1:W-:Y:S04]  /*14bb0*/  LDGSTS.E [R13+0x4c00c], desc[UR8][R82.64], !P1 ;  /* 0x4c00c000520d7fae */ /* 0x0003e8000c921848 */
[----:B------:R1:W-:Y:S04]  /*14bc0*/  STL.64 [R1+0x1b18], R82 ;  /* 0x001b185201007387 */ /* 0x0003e80000100a00 */
[----:B------:R-:W4:Y:S01]  /*14bd0*/  LDL.LU.64 R122, [R1+0xa90] ;  /* 0x000a9000017a7983 */ /* 0x000f220000300a00 */
[----:B-1----:R-:W-:-:S03]  /*14be0*/  IMAD.WIDE R82, R233, 0x4, R120 ;  /* 0x00000004e9527825 */ /* 0x002fc600078e0278 */
[----:B------:R-:W4:Y:S01]  /*14bf0*/  LDL.LU.64 R120, [R1+0xa98] ;  /* 0x000a980001787983 */ /* 0x000f220000300a00 */
[----:B--2---:R-:W-:-:S04]  /*14c00*/  IMAD.WIDE R6, R233, 0x4, R118 ;  /* 0x00000004e9067825 */ /* 0x004fc800078e0276 */
[C---:B------:R-:W-:Y:S02]  /*14c10*/  IMAD.WIDE R234, R233.reuse, 0x4, R110 ;  /* 0x00000004e9ea7825 */ /* 0x040fe400078e026e */
[----:B------:R-:W2:Y:S02]  /*14c20*/  LDL.LU.64 R110, [R1+0xaa0] ;  /* 0x000aa000016e7983 */ /* 0x000ea40000300a00 */
[C---:B------:R-:W-:Y:S02]  /*14c30*/  IMAD.WIDE R236, R233.reuse, 0x4, R108 ;  /* 0x00000004e9ec7825 */ /* 0x040fe400078e026c */
[----:B------:R-:W2:Y:S04]  /*14c40*/  LDL.LU.64 R108, [R1+0xaa8] ;  /* 0x000aa800016c7983 */ /* 0x000ea80000300a00 */
[----:B------:R1:W-:Y:S04]  /*14c50*/  STL.64 [R1+0x1b20], R82 ;  /* 0x001b205201007387 */ /* 0x0003e80000100a00 */
[----:B------:R1:W-:Y:S04]  /*14c60*/  STL.64 [R1+0x1b28], R6 ;  /* 0x001b280601007387 */ /* 0x0003e80000100a00 */
[----:B------:R-:W-:Y:S04]  /*14c70*/  STL.64 [R1+0x1b30], R234 ;  /* 0x001b30ea01007387 */ /* 0x000fe80000100a00 */
[----:B------:R-:W-:Y:S01]  /*14c80*/  STL.64 [R1+0x1b38], R236 ;  /* 0x001b38ec01007387 */ /* 0x000fe20000100a00 */
[----:B---3--:R-:W-:-:S04]  /*14c90*/  IMAD.WIDE R84, R233, 0x4, R116 ;  /* 0x00000004e9547825 */ /* 0x008fc800078e0274 */
[C---:B------:R-:W-:Y:S02]  /*14ca0*/  IMAD.WIDE R240, R233.reuse, 0x4, R114 ;  /* 0x00000004e9f07825 */ /* 0x040fe400078e0272 */
[----:B------:R-:W3:Y:S04]  /*14cb0*/  LDL.LU.64 R114, [R1+0xab8] ;  /* 0x000ab80001727983 */ /* 0x000ee80000300a00 */
[----:B------:R-:W3:Y:S04]  /*14cc0*/  LDL.LU.64 R116, [R1+0xac0] ;  /* 0x000ac00001747983 */ /* 0x000ee80000300a00 */
[----:B------:R-:W3:Y:S01]  /*14cd0*/  LDL.LU.64 R118, [R1+0xac8] ;  /* 0x000ac80001767983 */ /* 0x000ee20000300a00 */
[----:B----4-:R-:W-:-:S03]  /*14ce0*/  IMAD.WIDE R244, R233, 0x4, R230 ;  /* 0x00000004e9f47825 */ /* 0x010fc600078e02e6 */
[----:B------:R-:W4:Y:S01]  /*14cf0*/  LDL.LU.64 R230, [R1+0xad0] ;  /* 0x000ad00001e67983 */ /* 0x000f220000300a00 */
[----:B------:R-:W-:-:S03]  /*14d00*/  IMAD.WIDE R242, R233, 0x4, R112 ;  /* 0x00000004e9f27825 */ /* 0x000fc600078e0270 */
[----:B------:R1:W-:Y:S01]  /*14d10*/  STL.64 [R1+0x1b40], R84 ;  /* 0x001b405401007387 */ /* 0x0003e20000100a00 */
[----:B------:R-:W-:Y:S01]  /*14d20*/  ISETP.GE.U32.AND P3, PT, R104, 0x7ffffee3, PT ;  /* 0x7ffffee36800780c */ /* 0x000fe20003f66070 */
[----:B------:R-:W1:Y:S02]  /*14d30*/  LDC R112, c[0x0][0x230] ;  /* 0x00008c00ff707b82 */ /* 0x000e640000000800 */
[----:B------:R-:W-:Y:S04]  /*14d40*/  STL.64 [R1+0x1b58], R240 ;  /* 0x001b58f001007387 */ /* 0x000fe80000100a00 */
[----:B------:R-:W-:Y:S04]  /*14d50*/  STL.64 [R1+0x1b60], R242 ;  /* 0x001b60f201007387 */ /* 0x000fe80000100a00 */
[----:B------:R-:W-:Y:S01]  /*14d60*/  STL.64 [R1+0x1b68], R244 ;  /* 0x001b68f401007387 */ /* 0x000fe20000100a00 */
[----:B------:R-:W-:-:S03]  /*14d70*/  IMAD.WIDE R86, R233, 0x4, R122 ;  /* 0x00000004e9567825 */ /* 0x000fc600078e027a */
[----:B------:R-:W4:Y:S04]  /*14d80*/  LDL.LU.64 R122, [R1+0xad8] ;  /* 0x000ad800017a7983 */ /* 0x000f280000300a00 */
[----:B------:R-:W4:Y:S01]  /*14d90*/  LDL.LU.64 R124, [R1+0xae8] ;  /* 0x000ae800017c7983 */ /* 0x000f220000300a00 */
[C---:B------:R-:W-:Y:S02]  /*14da0*/  IMAD.WIDE R52, R233.reuse, 0x4, R120 ;  /* 0x00000004e9347825 */ /* 0x040fe400078e0278 */
[----:B------:R-:W1:Y:S02]  /*14db0*/  LDC R120, c[0x0][0x230] ;  /* 0x00008c00ff787b82 */ /* 0x000e640000000800 */
[----:B--2---:R-:W-:-:S04]  /*14dc0*/  IMAD.WIDE R50, R233, 0x4, R110 ;  /* 0x00000004e9327825 */ /* 0x004fc800078e026e */
[C---:B------:R-:W-:Y:S02]  /*14dd0*/  IMAD.WIDE R48, R233.reuse, 0x4, R108 ;  /* 0x00000004e9307825 */ /* 0x040fe400078e026c */
[----:B------:R-:W2:Y:S04]  /*14de0*/  LDL.LU.64 R108, [R1+0xaf0] ;  /* 0x000af000016c7983 */ /* 0x000ea80000300a00 */
[----:B------:R-:W2:Y:S04]  /*14df0*/  LDL.LU.64 R110, [R1+0xaf8] ;  /* 0x000af800016e7983 */ /* 0x000ea80000300a00 */
[----:B------:R-:W-:Y:S04]  /*14e00*/  STL.64 [R1+0x1b70], R86 ;  /* 0x001b705601007387 */ /* 0x000fe80000100a00 */
[----:B------:R-:W-:Y:S04]  /*14e10*/  STL.64 [R1+0x1b78], R52 ;  /* 0x001b783401007387 */ /* 0x000fe80000100a00 */
[----:B------:R-:W-:Y:S04]  /*14e20*/  STL.64 [R1+0x1b80], R50 ;  /* 0x001b803201007387 */ /* 0x000fe80000100a00 */
[----:B------:R-:W2:Y:S01]  /*14e30*/  LDL.LU.64 R132, [R1+0xb00] ;  /* 0x000b000001847983 */ /* 0x000ea20000300a00 */
[----:B---3--:R-:W-:-:S03]  /*14e40*/  IMAD.WIDE R90, R233, 0x4, R114 ;  /* 0x00000004e95a7825 */ /* 0x008fc600078e0272 */
[----:B------:R-:W3:Y:S01]  /*14e50*/  LDL.LU.64 R114, [R1+0xb08] ;  /* 0x000b080001727983 */ /* 0x000ee20000300a00 */
[----:B------:R-:W-:-:S03]  /*14e60*/  IMAD.WIDE R44, R233, 0x4, R116 ;  /* 0x00000004e92c7825 */ /* 0x000fc600078e0274 */
[----:B------:R-:W3:Y:S01]  /*14e70*/  LDL.LU.64 R116, [R1+0xb18] ;  /* 0x000b180001747983 */ /* 0x000ee20000300a00 */
[----:B------:R-:W-:-:S03]  /*14e80*/  IMAD.WIDE R42, R233, 0x4, R118 ;  /* 0x00000004e92a7825 */ /* 0x000fc600078e0276 */
[----:B------:R-:W3:Y:S01]  /*14e90*/  LDL.LU.64 R118, [R1+0xb20] ;  /* 0x000b200001767983 */ /* 0x000ee20000300a00 */
[----:B----4-:R-:W-:-:S03]  /*14ea0*/  IMAD.WIDE R40, R233, 0x4, R230 ;  /* 0x00000004e9287825 */ /* 0x010fc600078e02e6 */
[----:B------:R-:W4:Y:S01]  /*14eb0*/  LDL.LU.64 R230, [R1+0xb28] ;  /* 0x000b280001e67983 */ /* 0x000f220000300a00 */
[----:B------:R-:W-:Y:S02]  /*14ec0*/  VIADD R104, R105, 0xffffff61 ;  /* 0xffffff6169687836 */ /* 0x000fe40000000000 */
[----:B------:R-:W1:Y:S03]  /*14ed0*/  LDC R105, c[0x0][0x230] ;  /* 0x00008c00ff697b82 */ /* 0x000e660000000800 */
[----:B------:R-:W-:Y:S02]  /*14ee0*/  ISETP.GE.U32.AND P4, PT, R104, 0x7ffffee2, PT ;  /* 0x7ffffee26800780c */ /* 0x000fe40003f86070 */
[----:B------:R-:W-:-:S03]  /*14ef0*/  IADD3 R104, R107, -0xa0, RZ ;  /* 0xffffff606b687810 */ /* 0x000fc60007ffe0ff */
[----:B------:R-:W1:Y:S01]  /*14f00*/  LDC R107, c[0x0][0x230] ;  /* 0x00008c00ff6b7b82 */ /* 0x000e620000000800 */
[----:B------:R-:W-:Y:S01]  /*14f10*/  ISETP.GE.U32.AND P5, PT, R104, 0x7ffffee1, PT ;  /* 0x7ffffee16800780c */ /* 0x000fe20003fa6070 */
[----:B------:R-:W-:-:S06]  /*14f20*/  VIADD R104, R106, 0xffffff47 ;  /* 0xffffff476a687836 */ /* 0x000fcc0000000000 */
[----:B------:R-:W2:Y:S01]  /*14f30*/  LDC R106, c[0x0][0x230] ;  /* 0x00008c00ff6a7b82 */ /* 0x000ea20000000800 */
[----:B------:R-:W-:Y:S01]  /*14f40*/  ISETP.GE.U32.AND P6, PT, R104, 0x7ffffec8, PT ;  /* 0x7ffffec86800780c */ /* 0x000fe20003fc6070 */
[----:B-1----:R-:W-:-:S06]  /*14f50*/  VIADD R104, R105, 0xffffff46 ;  /* 0xffffff4669687836 */ /* 0x002fcc0000000000 */
[----:B------:R-:W1:Y:S01]  /*14f60*/  LDC R105, c[0x0][0x230] ;  /* 0x00008c00ff697b82 */ /* 0x000e620000000800 */
[----:B------:R-:W-:-:S05]  /*14f70*/  ISETP.GE.U32.AND P1, PT, R104, 0x7ffffec7, PT ;  /* 0x7ffffec76800780c */ /* 0x000fca0003f26070 */
[----:B------:R4:W-:Y:S01]  /*14f80*/  LDGSTS.E [R13+0x50000], desc[UR8][R82.64], !P6 ;  /* 0x50000000520d7fae */ /* 0x0009e2000f121848 */
[----:B------:R-:W-:Y:S02]  /*14f90*/  IADD3 R104, R107, -0xbb, RZ ;  /* 0xffffff456b687810 */ /* 0x000fe40007ffe0ff */
[----:B------:R-:W3:Y:S01]  /*14fa0*/  LDC R107, c[0x0][0x230] ;  /* 0x00008c00ff6b7b82 */ /* 0x000ee20000000800 */
[----:B------:R4:W-:Y:S04]  /*14fb0*/  LDGSTS.E [R13+0x54000], desc[UR8][R6.64], !P6 ;  /* 0x54000000060d7fae */ /* 0x0009e8000f121848 */
[----:B------:R-:W-:Y:S04]  /*14fc0*/  LDGSTS.E [R13+0x58000], desc[UR8][R234.64], !P6 ;  /* 0x58000000ea0d7fae */ /* 0x000fe8000f121848 */
[----:B------:R-:W-:Y:S01]  /*14fd0*/  LDGSTS.E [R13+0x5c000], desc[UR8][R236.64], !P6 ;  /* 0x5c000000ec0d7fae */ /* 0x000fe2000f121848 */
[----:B------:R-:W-:Y:S01]  /*14fe0*/  ISETP.GE.U32.AND P6, PT, R104, 0x7ffffec6, PT ;  /* 0x7ffffec66800780c */ /* 0x000fe20003fc6070 */
[----:B--2---:R-:W-:-:S02]  /*14ff0*/  VIADD R104, R106, 0xffffff44 ;  /* 0xffffff446a687836 */ /* 0x004fc40000000000 */
[----:B------:R2:W-:Y:S04]  /*15000*/  LDGSTS.E [R13+0x50004], desc[UR8][R84.64], !P1 ;  /* 0x50004000540d7fae */ /* 0x0005e8000c921848 */
[----:B------:R-:W-:Y:S04]  /*15010*/  LDGSTS.E [R13+0x54004], desc[UR8][R240.64], !P1 ;  /* 0x54004000f00d7fae */ /* 0x000fe8000c921848 */
[----:B------:R-:W-:Y:S04]  /*15020*/  LDGSTS.E [R13+0x58004], desc[UR8][R242.64], !P1 ;  /* 0x58004000f20d7fae */ /* 0x000fe8000c921848 */
[----:B------:R-:W-:Y:S01]  /*15030*/  LDGSTS.E [R13+0x5c004], desc[UR8][R244.64], !P1 ;  /* 0x5c004000f40d7fae */ /* 0x000fe2000c921848 */
[----:B------:R-:W-:Y:S01]  /*15040*/  ISETP.GE.U32.AND P1, PT, R104, 0x7ffffec5, PT ;  /* 0x7ffffec56800780c */ /* 0x000fe20003f26070 */
[----:B-1----:R-:W-:-:S02]  /*15050*/  VIADD R104, R105, 0xffffff27 ;  /* 0xffffff2769687836 */ /* 0x002fc40000000000 */
[----:B------:R-:W-:Y:S04]  /*15060*/  LDGSTS.E [R13+0x50008], desc[UR8][R86.64], !P6 ;  /* 0x50008000560d7fae */ /* 0x000fe8000f121848 */
[----:B------:R-:W-:Y:S04]  /*15070*/  LDGSTS.E [R13+0x54008], desc[UR8][R52.64], !P6 ;  /* 0x54008000340d7fae */ /* 0x000fe8000f121848 */
[----:B------:R-:W-:Y:S04]  /*15080*/  LDGSTS.E [R13+0x58008], desc[UR8][R50.64], !P6 ;  /* 0x58008000320d7fae */ /* 0x000fe8000f121848 */
[----:B------:R-:W-:Y:S01]  /*15090*/  LDGSTS.E [R13+0x5c008], desc[UR8][R48.64], !P6 ;  /* 0x5c008000300d7fae */ /* 0x000fe2000f121848 */
[----:B------:R-:W-:-:S02]  /*150a0*/  ISETP.GE.U32.AND P6, PT, R104, 0x7ffffea8, PT ;  /* 0x7ffffea86800780c */ /* 0x000fc40003fc6070 */
[----:B---3--:R-:W-:Y:S01]  /*150b0*/  IADD3 R104, R107, -0xda, RZ ;  /* 0xffffff266b687810 */ /* 0x008fe20007ffe0ff */
        /* <DEDUP_REMOVED lines=9> */
[----:B------:R-:W2:Y:S02]  /*15150*/  LDL.LU.64 R124, [R1+0xb38] ;  /* 0x000b3800017c7983 */ /* 0x000ea40000300a00 */
[----:B------:R-:W-:-:S02]  /*15160*/  IMAD.WIDE R110, R233, 0x4, R110 ;  /* 0x00000004e96e7825 */ /* 0x000fc400078e026e */
[----:B------:R-:W2:Y:S02]  /*15170*/  LDL.LU.64 R126, [R1+0xb40] ;  /* 0x000b4000017e7983 */ /* 0x000ea40000300a00 */
[----:B------:R-:W-:Y:S02]  /*15180*/  VIADD R112, R112, 0xffffff25 ;  /* 0xffffff2570707836 */ /* 0x000fe40000000000 */
[----:B------:R-:W-:Y:S04]  /*15190*/  LDGSTS.E [R13+0x60000], desc[UR8][R104.64], !P6 ;  /* 0x60000000680d7fae */ /* 0x000fe8000f121848 */
[----:B------:R-:W-:Y:S04]  /*151a0*/  LDGSTS.E [R13+0x64000], desc[UR8][R106.64], !P6 ;  /* 0x640000006a0d7fae */ /* 0x000fe8000f121848 */
[----:B------:R-:W-:Y:S01]  /*151b0*/  LDGSTS.E [R13+0x68000], desc[UR8][R108.64], !P6 ;  /* 0x680000006c0d7fae */ /* 0x000fe2000f121848 */
[----:B------:R-:W-:-:S03]  /*151c0*/  IMAD.WIDE R114, R233, 0x4, R114 ;  /* 0x00000004e9727825 */ /* 0x000fc600078e0272 */
[----:B------:R-:W-:Y:S01]  /*151d0*/  LDGSTS.E [R13+0x6c000], desc[UR8][R110.64], !P6 ;  /* 0x6c0000006e0d7fae */ /* 0x000fe2000f121848 */
[----:B------:R-:W-:Y:S01]  /*151e0*/  ISETP.GE.U32.AND P6, PT, R112, 0x7ffffea6, PT ;  /* 0x7ffffea67000780c */ /* 0x000fe20003fc6070 */
[C---:B------:R-:W-:Y:S02]  /*151f0*/  IMAD.WIDE R112, R233.reuse, 0x4, R132 ;  /* 0x00000004e9707825 */ /* 0x040fe400078e0284 */
[----:B------:R-:W2:Y:S02]  /*15200*/  LDL.LU.64 R146, [R1+0xb50] ;  /* 0x000b500001927983 */ /* 0x000ea40000300a00 */
[C---:B------:R-:W-:Y:S02]  /*15210*/  IMAD.WIDE R116, R233.reuse, 0x4, R116 ;  /* 0x00000004e9747825 */ /* 0x040fe400078e0274 */
[----:B------:R-:W2:Y:S02]  /*15220*/  LDL.LU.64 R130, [R1+0xb58] ;  /* 0x000b580001827983 */ /* 0x000ea40000300a00 */
[----:B------:R-:W-:-:S02]  /*15230*/  IMAD.WIDE R118, R233, 0x4, R118 ;  /* 0x00000004e9767825 */ /* 0x000fc400078e0276 */
[----:B------:R-:W2:Y:S02]  /*15240*/  LDL.LU.64 R132, [R1+0xb60] ;  /* 0x000b600001847983 */ /* 0x000ea40000300a00 */
[----:B------:R-:W-:Y:S02]  /*15250*/  VIADD R120, R120, 0xffffff24 ;  /* 0xffffff2478787836 */ /* 0x000fe40000000000 */
[----:B------:R-:W2:Y:S04]  /*15260*/  LDL.LU.64 R134, [R1+0xb68] ;  /* 0x000b680001867983 */ /* 0x000ea80000300a00 */
[----:B------:R-:W-:Y:S04]  /*15270*/  LDGSTS.E [R13+0x60004], desc[UR8][R112.64], !P1 ;  /* 0x60004000700d7fae */ /* 0x000fe8000c921848 */
[----:B------:R-:W-:Y:S04]  /*15280*/  LDGSTS.E [R13+0x64004], desc[UR8][R114.64], !P1 ;  /* 0x64004000720d7fae */ /* 0x000fe8000c921848 */
[----:B------:R-:W-:Y:S04]  /*15290*/  LDGSTS.E [R13+0x68004], desc[UR8][R116.64], !P1 ;  /* 0x68004000740d7fae */ /* 0x000fe8000c921848 */
[----:B------:R-:W-:Y:S01]  /*152a0*/  LDGSTS.E [R13+0x6c004], desc[UR8][R118.64], !P1 ;  /* 0x6c004000760d7fae */ /* 0x000fe2000c921848 */
[----:B------:R-:W-:-:S03]  /*152b0*/  ISETP.GE.U32.AND P1, PT, R120, 0x7ffffea5, PT ;  /* 0x7ffffea57800780c */ /* 0x000fc60003f26070 */
[----:B------:R-:W2:Y:S01]  /*152c0*/  LDL.LU.64 R138, [R1+0xb70] ;  /* 0x000b7000018a7983 */ /* 0x000ea20000300a00 */
[----:B----4-:R-:W-:-:S03]  /*152d0*/  IMAD.WIDE R120, R233, 0x4, R230 ;  /* 0x00000004e9787825 */ /* 0x010fc600078e02e6 */
[----:B------:R-:W4:Y:S04]  /*152e0*/  LDL.LU.64 R230, [R1+0xb80] ;  /* 0x000b800001e67983 */ /* 0x000f280000300a00 */
[----:B------:R-:W4:Y:S04]  /*152f0*/  LDL.LU.64 R140, [R1+0xb88] ;  /* 0x000b8800018c7983 */ /* 0x000f280000300a00 */
[----:B------:R-:W4:Y:S04]  /*15300*/  LDL.LU.64 R142, [R1+0xb90] ;  /* 0x000b9000018e7983 */ /* 0x000f280000300a00 */
[----:B------:R-:W-:Y:S04]  /*15310*/  LDGSTS.E [R13+0x60008], desc[UR8][R120.64], !P6 ;  /* 0x60008000780d7fae */ /* 0x000fe8000f121848 */
[----:B------:R-:W4:Y:S01]  /*15320*/  LDL.LU.64 R166, [R1+0xb98] ;  /* 0x000b980001a67983 */ /* 0x000f220000300a00 */
[----:B---3--:R-:W-:-:S04]  /*15330*/  IMAD.WIDE R122, R233, 0x4, R122 ;  /* 0x00000004e97a7825 */ /* 0x008fc800078e027a */
[C---:B--2---:R-:W-:Y:S01]  /*15340*/  IMAD.WIDE R124, R233.reuse, 0x4, R124 ;  /* 0x00000004e97c7825 */ /* 0x044fe200078e027c */
[----:B------:R-:W-:Y:S03]  /*15350*/  LDGSTS.E [R13+0x64008], desc[UR8][R122.64], !P6 ;  /* 0x640080007a0d7fae */ /* 0x000fe6000f121848 */
[C---:B------:R-:W-:Y:S01]  /*15360*/  IMAD.WIDE R126, R233.reuse, 0x4, R126 ;  /* 0x00000004e97e7825 */ /* 0x040fe200078e027e */
[----:B------:R-:W-:Y:S04]  /*15370*/  LDGSTS.E [R13+0x68008], desc[UR8][R124.64], !P6 ;  /* 0x680080007c0d7fae */ /* 0x000fe8000f121848 */
[----:B------:R-:W-:Y:S01]  /*15380*/  LDGSTS.E [R13+0x6c008], desc[UR8][R126.64], !P6 ;  /* 0x6c0080007e0d7fae */ /* 0x000fe2000f121848 */
[----:B------:R-:W-:Y:S01]  /*15390*/  ISETP.GE.U32.AND P6, PT, R128, 0x7ffffe88, PT ;  /* 0x7ffffe888000780c */ /* 0x000fe20003fc6070 */
[----:B------:R-:W-:-:S02]  /*153a0*/  IMAD.WIDE R128, R233, 0x4, R146 ;  /* 0x00000004e9807825 */ /* 0x000fc400078e0292 */
[----:B------:R-:W2:Y:S02]  /*153b0*/  LDL.LU.64 R146, [R1+0xba0] ;  /* 0x000ba00001927983 */ /* 0x000ea40000300a00 */
[C---:B------:R-:W-:Y:S02]  /*153c0*/  IMAD.WIDE R130, R233.reuse, 0x4, R130 ;  /* 0x00000004e9827825 */ /* 0x040fe400078e0282 */
[----:B------:R-:W3:Y:S02]  /*153d0*/  LDL.LU.64 R148, [R1+0xbb8] ;  /* 0x000bb80001947983 */ /* 0x000ee40000300a00 */
[C---:B------:R-:W-:Y:S02]  /*153e0*/  IMAD.WIDE R132, R233.reuse, 0x4, R132 ;  /* 0x00000004e9847825 */ /* 0x040fe400078e0284 */
[----:B------:R-:W3:Y:S02]  /*153f0*/  LDL.LU.64 R150, [R1+0xbc0] ;  /* 0x000bc00001967983 */ /* 0x000ee40000300a00 */
[----:B------:R-:W-:-:S02]  /*15400*/  IMAD.WIDE R134, R233, 0x4, R134 ;  /* 0x00000004e9867825 */ /* 0x000fc400078e0286 */
[----:B------:R-:W-:Y:S04]  /*15410*/  LDGSTS.E [R13+0x6000c], desc[UR8][R128.64], !P1 ;  /* 0x6000c000800d7fae */ /* 0x000fe8000c921848 */
[----:B------:R-:W-:Y:S04]  /*15420*/  LDGSTS.E [R13+0x6400c], desc[UR8][R130.64], !P1 ;  /* 0x6400c000820d7fae */ /* 0x000fe8000c921848 */
[----:B------:R-:W-:Y:S04]  /*15430*/  LDGSTS.E [R13+0x6800c], desc[UR8][R132.64], !P1 ;  /* 0x6800c000840d7fae */ /* 0x000fe8000c921848 */
[----:B------:R-:W-:Y:S01]  /*15440*/  LDGSTS.E [R13+0x6c00c], desc[UR8][R134.64], !P1 ;  /* 0x6c00c000860d7fae */ /* 0x000fe2000c921848 */
[----:B------:R-:W-:-:S03]  /*15450*/  ISETP.GE.U32.AND P1, PT, R136, 0x7ffffe87, PT ;  /* 0x7ffffe878800780c */ /* 0x000fc60003f26070 */
[----:B------:R-:W3:Y:S01]  /*15460*/  LDL.LU.64 R156, [R1+0xbc8] ;  /* 0x000bc800019c7983 */ /* 0x000ee20000300a00 */
[----:B------:R-:W-:-:S03]  /*15470*/  IMAD.WIDE R136, R233, 0x4, R138 ;  /* 0x00000004e9887825 */ /* 0x000fc600078e028a */
[----:B------:R-:W3:Y:S04]  /*15480*/  LDL.LU.64 R154, [R1+0xbd8] ;  /* 0x000bd800019a7983 */ /* 0x000ee80000300a00 */
[----:B------:R-:W-:Y:S01]  /*15490*/  LDGSTS.E [R13+0x70000], desc[UR8][R136.64], !P6 ;  /* 0x70000000880d7fae */ /* 0x000fe2000f121848 */
[----:B----4-:R-:W-:-:S03]  /*154a0*/  IMAD.WIDE R138, R233, 0x4, R230 ;  /* 0x00000004e98a7825 */ /* 0x010fc600078e02e6 */
[----:B------:R-:W4:Y:S01]  /*154b0*/  LDL.LU.64 R230, [R1+0xbe8] ;  /* 0x000be80001e67983 */ /* 0x000f220000300a00 */
[----:B------:R-:W-:-:S03]  /*154c0*/  IMAD.WIDE R140, R233, 0x4, R140 ;  /* 0x00000004e98c7825 */ /* 0x000fc600078e028c */
[----:B------:R-:W-:Y:S01]  /*154d0*/  LDGSTS.E [R13+0x74000], desc[UR8][R138.64], !P6 ;  /* 0x740000008a0d7fae */ /* 0x000fe2000f121848 */
[----:B------:R-:W-:-:S03]  /*154e0*/  IMAD.WIDE R142, R233, 0x4, R142 ;  /* 0x00000004e98e7825 */ /* 0x000fc600078e028e */
[----:B------:R-:W-:Y:S04]  /*154f0*/  LDGSTS.E [R13+0x78000], desc[UR8][R140.64], !P6 ;  /* 0x780000008c0d7fae */ /* 0x000fe8000f121848 */
[----:B------:R-:W-:Y:S01]  /*15500*/  LDGSTS.E [R13+0x7c000], desc[UR8][R142.64], !P6 ;  /* 0x7c0000008e0d7fae */ /* 0x000fe2000f121848 */
[----:B------:R-:W-:Y:S01]  /*15510*/  ISETP.GE.U32.AND P6, PT, R144, 0x7ffffe86, PT ;  /* 0x7ffffe869000780c */ /* 0x000fe20003fc6070 */
[C---:B------:R-:W-:Y:S02]  /*15520*/  IMAD.WIDE R144, R233.reuse, 0x4, R166 ;  /* 0x00000004e9907825 */ /* 0x040fe400078e02a6 */
[----:B------:R-:W4:Y:S04]  /*15530*/  LDL.LU.64 R158, [R1+0xbf0] ;  /* 0x000bf000019e7983 */ /* 0x000f280000300a00 */
[----:B------:R-:W4:Y:S04]  /*15540*/  LDL.LU.64 R178, [R1+0xc18] ;  /* 0x000c180001b27983 */ /* 0x000f280000300a00 */
[----:B------:R-:W-:Y:S04]  /*15550*/  LDGSTS.E [R13+0x70004], desc[UR8][R144.64], !P1 ;  /* 0x70004000900d7fae */ /* 0x000fe8000c921848 */
[----:B------:R-:W4:Y:S04]  /*15560*/  LDL.LU.64 R162, [R1+0xc38] ;  /* 0x000c380001a27983 */ /* 0x000f280000300a00 */
[----:B------:R-:W4:Y:S04]  /*15570*/  LDL.LU.64 R164, [R1+0xc60] ;  /* 0x000c600001a47983 */ /* 0x000f280000300a00 */
[----:B------:R-:W4:Y:S04]  /*15580*/  LDL.LU.64 R166, [R1+0xc88] ;  /* 0x000c880001a67983 */ /* 0x000f280000300a00 */
[----:B------:R-:W4:Y:S04]  /*15590*/  LDL.LU.64 R176, [R1+0xc90] ;  /* 0x000c900001b07983 */ /* 0x000f280000300a00 */
[----:B------:R-:W4:Y:S04]  /*155a0*/  LDL.LU.64 R174, [R1+0xc98] ;  /* 0x000c980001ae7983 */ /* 0x000f280000300a00 */
[----:B------:R-:W4:Y:S01]  /*155b0*/  LDL.LU.64 R172, [R1+0xcb0] ;  /* 0x000cb00001ac7983 */ /* 0x000f220000300a00 */
[----:B--2---:R-:W-:-:S04]  /*155c0*/  IMAD.WIDE R146, R233, 0x4, R146 ;  /* 0x00000004e9927825 */ /* 0x004fc800078e0292 */
[C---:B---3--:R-:W-:Y:S01]  /*155d0*/  IMAD.WIDE R148, R233.reuse, 0x4, R148 ;  /* 0x00000004e9947825 */ /* 0x048fe200078e0294 */
[----:B------:R-:W-:Y:S03]  /*155e0*/  LDGSTS.E [R13+0x74004], desc[UR8][R146.64], !P1 ;  /* 0x74004000920d7fae */ /* 0x000fe6000c921848 */
[C---:B------:R-:W-:Y:S01]  /*155f0*/  IMAD.WIDE R150, R233.reuse, 0x4, R150 ;  /* 0x00000004e9967825 */ /* 0x040fe200078e0296 */
[----:B------:R-:W-:Y:S04]  /*15600*/  LDGSTS.E [R13+0x78004], desc[UR8][R148.64], !P1 ;  /* 0x78004000940d7fae */ /* 0x000fe8000c921848 */
[----:B------:R-:W-:Y:S01]  /*15610*/  LDGSTS.E [R13+0x7c004], desc[UR8][R150.64], !P1 ;  /* 0x7c004000960d7fae */ /* 0x000fe2000c921848 */
[----:B------:R-:W-:Y:S01]  /*15620*/  ISETP.GE.U32.AND P1, PT, R152, 0x7ffffe85, PT ;  /* 0x7ffffe859800780c */ /* 0x000fe20003f26070 */
[----:B------:R-:W-:-:S04]  /*15630*/  IMAD.WIDE R152, R233, 0x4, R156 ;  /* 0x00000004e9987825 */ /* 0x000fc800078e029c */
[C---:B------:R-:W-:Y:S01]  /*15640*/  IMAD.WIDE R154, R233.reuse, 0x4, R154 ;  /* 0x00000004e99a7825 */ /* 0x040fe200078e029a */
[----:B------:R-:W-:Y:S04]  /*15650*/  LDGSTS.E [R13+0x70008], desc[UR8][R152.64], !P6 ;  /* 0x70008000980d7fae */ /* 0x000fe8000f121848 */
[----:B------:R-:W-:Y:S01]  /*15660*/  LDGSTS.E [R13+0x74008], desc[UR8][R154.64], !P6 ;  /* 0x740080009a0d7fae */ /* 0x000fe2000f121848 */
[----:B----4-:R-:W-:-:S03]  /*15670*/  IMAD.WIDE R156, R233, 0x4, R230 ;  /* 0x00000004e99c7825 */ /* 0x010fc600078e02e6 */
[----:B------:R-:W2:Y:S04]  /*15680*/  LDL.LU.64 R230, [R1+0xcb8] ;  /* 0x000cb80001e67983 */ /* 0x000ea80000300a00 */
[----:B------:R-:W3:Y:S04]  /*15690*/  LDL.LU.64 R192, [R1+0xcc0] ;  /* 0x000cc00001c07983 */ /* 0x000ee80000300a00 */
[----:B------:R-:W4:Y:S04]  /*156a0*/  LDL.LU.64 R190, [R1+0xcc8] ;  /* 0x000cc80001be7983 */ /* 0x000f280000300a00 */
[----:B------:R-:W3:Y:S04]  /*156b0*/  LDL.LU.64 R188, [R1+0xcd8] ;  /* 0x000cd80001bc7983 */ /* 0x000ee80000300a00 */
[----:B------:R-:W3:Y:S04]  /*156c0*/  LDL.LU.64 R186, [R1+0xce0] ;  /* 0x000ce00001ba7983 */ /* 0x000ee80000300a00 */
[----:B------:R-:W3:Y:S04]  /*156d0*/  LDL.LU.64 R184, [R1+0xce8] ;  /* 0x000ce80001b87983 */ /* 0x000ee80000300a00 */
[----:B------:R-:W3:Y:S04]  /*156e0*/  LDL.LU.64 R182, [R1+0xcf0] ;  /* 0x000cf00001b67983 */ /* 0x000ee80000300a00 */
[----:B------:R-:W3:Y:S01]  /*156f0*/  LDL.LU.64 R180, [R1+0xcf8] ;  /* 0x000cf80001b47983 */ /* 0x000ee20000300a00 */
[----:B------:R-:W-:-:S03]  /*15700*/  IMAD.WIDE R158, R233, 0x4, R158 ;  /* 0x00000004e99e7825 */ /* 0x000fc600078e029e */
[----:B------:R-:W-:Y:S04]  /*15710*/  LDGSTS.E [R13+0x78008], desc[UR8][R156.64], !P6 ;  /* 0x780080009c0d7fae */ /* 0x000fe8000f121848 */
[----:B------:R-:W-:Y:S01]  /*15720*/  LDGSTS.E [R13+0x7c008], desc[UR8][R158.64], !P6 ;  /* 0x7c0080009e0d7fae */ /* 0x000fe2000f121848 */
[----:B------:R-:W-:-:S03]  /*15730*/  IMAD.WIDE R76, R233, 0x4, R172 ;  /* 0x00000004e94c7825 */ /* 0x000fc600078e02ac */
[----:B------:R-:W3:Y:S01]  /*15740*/  LDL.LU.64 R172, [R1+0xd18] ;  /* 0x000d180001ac7983 */ /* 0x000ee20000300a00 */
[----:B--2---:R-:W-:-:S03]  /*15750*/  IMAD.WIDE R74, R233, 0x4, R230 ;  /* 0x00000004e94a7825 */ /* 0x004fc600078e02e6 */
[----:B------:R-:W2:Y:S01]  /*15760*/  LDL.LU.64 R230, [R1+0xd38] ;  /* 0x000d380001e67983 */ /* 0x000ea20000300a00 */
[----:B------:R-:W-:Y:S01]  /*15770*/  ISETP.GE.U32.AND P6, PT, R160, 0x7ffffec4, PT ;  /* 0x7ffffec4a000780c */ /* 0x000fe20003fc6070 */
[C---:B------:R-:W-:Y:S02]  /*15780*/  IMAD.WIDE R160, R233.reuse, 0x4, R178 ;  /* 0x00000004e9a07825 */ /* 0x040fe400078e02b2 */
[----:B------:R-:W2:Y:S02]  /*15790*/  LDL.LU.64 R178, [R1+0xd40] ;  /* 0x000d400001b27983 */ /* 0x000ea40000300a00 */
[C---:B------:R-:W-:Y:S02]  /*157a0*/  IMAD.WIDE R20, R233.reuse, 0x4, R176 ;  /* 0x00000004e9147825 */ /* 0x040fe400078e02b0 */
[----:B------:R-:W2:Y:S02]  /*157b0*/  LDL.LU.64 R176, [R1+0xd60] ;  /* 0x000d600001b07983 */ /* 0x000ea40000300a00 */
[----:B------:R-:W-:-:S02]  /*157c0*/  IMAD.WIDE R78, R233, 0x4, R174 ;  /* 0x00000004e94e7825 */ /* 0x000fc400078e02ae */
[----:B------:R-:W2:Y:S02]  /*157d0*/  LDL.LU.64 R174, [R1+0xd80] ;  /* 0x000d800001ae7983 */ /* 0x000ea40000300a00 */
[C---:B----4-:R-:W-:Y:S02]  /*157e0*/  IMAD.WIDE R70, R233.reuse, 0x4, R190 ;  /* 0x00000004e9467825 */ /* 0x050fe400078e02be */
[----:B------:R-:W4:Y:S02]  /*157f0*/  LDL.LU.64 R190, [R1+0xda8] ;  /* 0x000da80001be7983 */ /* 0x000f240000300a00 */
[C---:B---3--:R-:W-:Y:S02]  /*15800*/  IMAD.WIDE R54, R233.reuse, 0x4, R188 ;  /* 0x00000004e9367825 */ /* 0x048fe400078e02bc */
[----:B------:R-:W3:Y:S02]  /*15810*/  LDL.LU.64 R188, [R1+0xdb0] ;  /* 0x000db00001bc7983 */ /* 0x000ee40000300a00 */
[----:B------:R-:W-:-:S02]  /*15820*/  IMAD.WIDE R16, R233, 0x4, R186 ;  /* 0x00000004e9107825 */ /* 0x000fc400078e02ba */
[----:B------:R-:W3:Y:S02]  /*15830*/  LDL.LU.64 R186, [R1+0xdb8] ;  /* 0x000db80001ba7983 */ /* 0x000ee40000300a00 */
[C---:B------:R-:W-:Y:S02]  /*15840*/  IMAD.WIDE R82, R233.reuse, 0x4, R184 ;  /* 0x00000004e9527825 */ /* 0x040fe400078e02b8 */
[----:B------:R-:W3:Y:S02]  /*15850*/  LDL.LU.64 R184, [R1+0xdc0] ;  /* 0x000dc00001b87983 */ /* 0x000ee40000300a00 */
[C---:B------:R-:W-:Y:S02]  /*15860*/  IMAD.WIDE R10, R233.reuse, 0x4, R182 ;  /* 0x00000004e90a7825 */ /* 0x040fe400078e02b6 */
[----:B------:R-:W-:Y:S02]  /*15870*/  LDGSTS.E [R13+0x7000c], desc[UR8][R160.64], !P1 ;  /* 0x7000c000a00d7fae */ /* 0x000fe4000c921848 */
[----:B--2---:R-:W-:-:S02]  /*15880*/  IMAD.WIDE R6, R233, 0x4, R230 ;  /* 0x00000004e9067825 */ /* 0x004fc400078e02e6 */
[----:B------:R-:W2:Y:S02]  /*15890*/  LDL.LU.64 R230, [R1+0xdc8] ;  /* 0x000dc80001e67983 */ /* 0x000ea40000300a00 */
[C---:B------:R-:W-:Y:S02]  /*158a0*/  IMAD.WIDE R68, R233.reuse, 0x4, R180 ;  /* 0x00000004e9447825 */ /* 0x040fe400078e02b4 */
[----:B------:R-:W2:Y:S02]  /*158b0*/  LDL.LU.64 R196, [R1+0xdd8] ;  /* 0x000dd80001c47983 */ /* 0x000ea40000300a00 */
[C---:B------:R-:W-:Y:S02]  /*158c0*/  IMAD.WIDE R62, R233.reuse, 0x4, R178 ;  /* 0x00000004e93e7825 */ /* 0x040fe400078e02b2 */
[----:B------:R-:W2:Y:S02]  /*158d0*/  LDL.LU.64 R194, [R1+0xde0] ;  /* 0x000de00001c27983 */ /* 0x000ea40000300a00 */
[----:B------:R-:W-:-:S02]  /*158e0*/  IMAD.WIDE R60, R233, 0x4, R176 ;  /* 0x00000004e93c7825 */ /* 0x000fc400078e02b0 */
[----:B------:R-:W2:Y:S02]  /*158f0*/  LDL.LU.64 R182, [R1+0xde8] ;  /* 0x000de80001b67983 */ /* 0x000ea40000300a00 */
[C---:B------:R-:W-:Y:S02]  /*15900*/  IMAD.WIDE R58, R233.reuse, 0x4, R174 ;  /* 0x00000004e93a7825 */ /* 0x040fe400078e02ae */
[----:B------:R-:W2:Y:S04]  /*15910*/  LDL.LU.64 R180, [R1+0xdf0] ;  /* 0x000df00001b47983 */ /* 0x000ea80000300a00 */
[----:B------:R-:W2:Y:S04]  /*15920*/  LDL.LU.64 R178, [R1+0xdf8] ;  /* 0x000df80001b27983 */ /* 0x000ea80000300a00 */
[----:B------:R-:W2:Y:S04]  /*15930*/  LDL.LU.64 R176, [R1+0xe00] ;  /* 0x000e000001b07983 */ /* 0x000ea80000300a00 */
[----:B------:R-:W2:Y:S01]  /*15940*/  LDL.LU.64 R174, [R1+0xe10] ;  /* 0x000e100001ae7983 */ /* 0x000ea20000300a00 */
[----:B----4-:R-:W-:-:S03]  /*15950*/  IMAD.WIDE R92, R233, 0x4, R190 ;  /* 0x00000004e95c7825 */ /* 0x010fc600078e02be */
[----:B------:R-:W4:Y:S01]  /*15960*/  LDL.LU.64 R190, [R1+0xe18] ;  /* 0x000e180001be7983 */ /* 0x000f220000300a00 */
[----:B---3--:R-:W-:-:S03]  /*15970*/  IMAD.WIDE R36, R233, 0x4, R188 ;  /* 0x00000004e9247825 */ /* 0x008fc600078e02bc */
[----:B------:R-:W3:Y:S01]  /*15980*/  LDL.LU.64 R188, [R1+0xe20] ;  /* 0x000e200001bc7983 */ /* 0x000ee20000300a00 */
[----:B------:R-:W-:-:S03]  /*15990*/  IMAD.WIDE R34, R233, 0x4, R186 ;  /* 0x00000004e9227825 */ /* 0x000fc600078e02ba */
[----:B------:R-:W4:Y:S01]  /*159a0*/  LDL.LU.64 R186, [R1+0xe28] ;  /* 0x000e280001ba7983 */ /* 0x000f220000300a00 */
[----:B--2---:R-:W-:-:S03]  /*159b0*/  IMAD.WIDE R94, R233, 0x4, R230 ;  /* 0x00000004e95e7825 */ /* 0x004fc600078e02e6 */
[----:B------:R-:W2:Y:S01]  /*159c0*/  LDL.LU.64 R230, [R1+0xe40] ;  /* 0x000e400001e67983 */ /* 0x000ea20000300a00 */
[----:B------:R-:W-:-:S03]  /*159d0*/  IMAD.WIDE R28, R233, 0x4, R196 ;  /* 0x00000004e91c7825 */ /* 0x000fc600078e02c4 */
[----:B------:R-:W2:Y:S01]  /*159e0*/  LDL.LU.64 R198, [R1+0xe48] ;  /* 0x000e480001c67983 */ /* 0x000ea20000300a00 */
[----:B------:R-:W-:-:S03]  /*159f0*/  IMAD.WIDE R26, R233, 0x4, R194 ;  /* 0x00000004e91a7825 */ /* 0x000fc600078e02c2 */
[----:B------:R-:W2:Y:S04]  /*15a00*/  LDL.LU.64 R196, [R1+0xe60] ;  /* 0x000e600001c47983 */ /* 0x000ea80000300a00 */
[----:B------:R-:W2:Y:S01]  /*15a10*/  LDL.LU.64 R194, [R1+0xe68] ;  /* 0x000e680001c27983 */ /* 0x000ea20000300a00 */
[----:B------:R-:W-:-:S04]  /*15a20*/  IMAD.WIDE R24, R233, 0x4, R182 ;  /* 0x00000004e9187825 */ /* 0x000fc800078e02b6 */
[----:B------:R-:W-:-:S04]  /*15a30*/  IMAD.WIDE R98, R233, 0x4, R180 ;  /* 0x00000004e9627825 */ /* 0x000fc800078e02b4 */
[----:B------:R-:W-:-:S04]  /*15a40*/  IMAD.WIDE R250, R233, 0x4, R176 ;  /* 0x00000004e9fa7825 */ /* 0x000fc800078e02b0 */
[C---:B------:R-:W-:Y:S02]  /*15a50*/  IMAD.WIDE R18, R233.reuse, 0x4, R174 ;  /* 0x00000004e9127825 */ /* 0x040fe400078e02ae */
[----:B------:R-:W2:Y:S02]  /*15a60*/  LDL.LU.64 R174, [R1+0xe80] ;  /* 0x000e800001ae7983 */ /* 0x000ea40000300a00 */
[C---:B------:R-:W-:Y:S02]  /*15a70*/  IMAD.WIDE R248, R233.reuse, 0x4, R178 ;  /* 0x00000004e9f87825 */ /* 0x040fe400078e02b2 */
[----:B------:R-:W2:Y:S04]  /*15a80*/  LDL.LU.64 R176, [R1+0xe88] ;  /* 0x000e880001b07983 */ /* 0x000ea80000300a00 */
[----:B------:R-:W2:Y:S04]  /*15a90*/  LDL.LU.64 R178, [R1+0xe98] ;  /* 0x000e980001b27983 */ /* 0x000ea80000300a00 */
[----:B------:R-:W2:Y:S04]  /*15aa0*/  LDL.LU.64 R180, [R1+0xea8] ;  /* 0x000ea80001b47983 */ /* 0x000ea80000300a00 */
[----:B------:R-:W2:Y:S01]  /*15ab0*/  LDL.LU.64 R182, [R1+0xec8] ;  /* 0x000ec80001b67983 */ /* 0x000ea20000300a00 */
[----:B---3--:R-:W-:-:S03]  /*15ac0*/  IMAD.WIDE R2, R233, 0x4, R188 ;  /* 0x00000004e9027825 */ /* 0x008fc600078e02bc */
[----:B------:R-:W3:Y:S01]  /*15ad0*/  LDL.LU.64 R188, [R1+0xed8] ;  /* 0x000ed80001bc7983 */ /* 0x000ee20000300a00 */
[----:B----4-:R-:W-:-:S03]  /*15ae0*/  IMAD.WIDE R4, R233, 0x4, R186 ;  /* 0x00000004e9047825 */ /* 0x010fc600078e02ba */
[----:B------:R-:W4:Y:S01]  /*15af0*/  LDL.LU.64 R186, [R1+0xee0] ;  /* 0x000ee00001ba7983 */ /* 0x000f220000300a00 */
[----:B------:R-:W-:-:S04]  /*15b00*/  IMAD.WIDE R162, R233, 0x4, R162 ;  /* 0x00000004e9a27825 */ /* 0x000fc800078e02a2 */
[C---:B------:R-:W-:Y:S01]  /*15b10*/  IMAD.WIDE R164, R233.reuse, 0x4, R164 ;  /* 0x00000004e9a47825 */ /* 0x040fe200078e02a4 */
[----:B------:R-:W-:Y:S03]  /*15b20*/  LDGSTS.E [R13+0x7400c], desc[UR8][R162.64], !P1 ;  /* 0x7400c000a20d7fae */ /* 0x000fe6000c921848 */
[C---:B------:R-:W-:Y:S01]  /*15b30*/  IMAD.WIDE R166, R233.reuse, 0x4, R166 ;  /* 0x00000004e9a67825 */ /* 0x040fe200078e02a6 */
[----:B------:R-:W-:Y:S03]  /*15b40*/  LDGSTS.E [R13+0x7800c], desc[UR8][R164.64], !P1 ;  /* 0x7800c000a40d7fae */ /* 0x000fe6000c921848 */
[----:B------:R-:W-:Y:S01]  /*15b50*/  VIADD R168, R168, 0xffffff42 ;  /* 0xffffff42a8a87836 */ /* 0x000fe20000000000 */
[----:B------:R-:W-:Y:S04]  /*15b60*/  LDGSTS.E [R13+0x7c00c], desc[UR8][R166.64], !P1 ;  /* 0x7c00c000a60d7fae */ /* 0x000fe8000c921848 */
[----:B------:R-:W-:Y:S01]  /*15b70*/  ISETP.GE.U32.AND P1, PT, R168, 0x7ffffec3, PT ;  /* 0x7ffffec3a800780c */ /* 0x000fe20003f26070 */
[----:B------:R1:W-:Y:S01]  /*15b80*/  LDGSTS.E [R12+0x40000], desc[UR8][R20.64], !P2 ;  /* 0x40000000140c7fae */ /* 0x0003e2000d121848 */
[----:B--2---:R-:W-:Y:S01]  /*15b90*/  IMAD.WIDE R8, R233, 0x4, R230 ;  /* 0x00000004e9087825 */ /* 0x004fe200078e02e6 */
[----:B------:R-:W-:-:S02]  /*15ba0*/  IADD3 R168, R169, -0xbf, RZ ;  /* 0xffffff41a9a87810 */ /* 0x000fc40007ffe0ff */
[----:B------:R-:W2:Y:S01]  /*15bb0*/  LDL.LU.64 R230, [R1+0xee8] ;  /* 0x000ee80001e67983 */ /* 0x000ea20000300a00 */
[----:B------:R-:W1:Y:S03]  /*15bc0*/  LDC R169, c[0x0][0x230] ;  /* 0x00008c00ffa97b82 */ /* 0x000e660000000800 */
[----:B------:R-:W-:Y:S04]  /*15bd0*/  LDGSTS.E [R12+0x44000], desc[UR8][R78.64], !P2 ;  /* 0x440000004e0c7fae */ /* 0x000fe8000d121848 */
[----:B------:R-:W-:Y:S01]  /*15be0*/  LDGSTS.E [R12+0x48000], desc[UR8][R76.64], !P2 ;  /* 0x480000004c0c7fae */ /* 0x000fe2000d121848 */
[----:B------:R-:W-:Y:S02]  /*15bf0*/  IMAD.WIDE R84, R233, 0x4, R192 ;  /* 0x00000004e9547825 */ /* 0x000fe400078e02c0 */
[----:B------:R-:W4:Y:S01]  /*15c00*/  LDC R193, c[0x0][0x230] ;  /* 0x00008c00ffc17b82 */ /* 0x000f220000000800 */
[----:B------:R-:W-:Y:S01]  /*15c10*/  LDGSTS.E [R12+0x4c000], desc[UR8][R74.64], !P2 ;  /* 0x4c0000004a0c7fae */ /* 0x000fe2000d121848 */
[----:B------:R-:W-:Y:S01]  /*15c20*/  ISETP.GE.U32.AND P2, PT, R168, 0x7ffffec2, PT ;  /* 0x7ffffec2a800780c */ /* 0x000fe20003f46070 */
[----:B------:R-:W-:-:S02]  /*15c30*/  VIADD R168, R171, 0xffffff40 ;  /* 0xffffff40aba87836 */ /* 0x000fc40000000000 */
[----:B------:R-:W-:Y:S03]  /*15c40*/  LDGSTS.E [R12+0x40004], desc[UR8][R84.64], !P3 ;  /* 0x40004000540c7fae */ /* 0x000fe6000d921848 */
[----:B------:R-:W3:Y:S01]  /*15c50*/  LDC R171, c[0x0][0x230] ;  /* 0x00008c00ffab7b82 */ /* 0x000ee20000000800 */
[----:B------:R-:W-:Y:S01]  /*15c60*/  IMAD.WIDE R66, R233, 0x4, R172 ;  /* 0x00000004e9427825 */ /* 0x000fe200078e02ac */
[----:B------:R-:W-:Y:S04]  /*15c70*/  LDGSTS.E [R12+0x44004], desc[UR8][R70.64], !P3 ;  /* 0x44004000460c7fae */ /* 0x000fe8000d921848 */
[----:B------:R-:W-:Y:S02]  /*15c80*/  LDGSTS.E [R12+0x48004], desc[UR8][R54.64], !P3 ;  /* 0x48004000360c7fae */ /* 0x000fe4000d921848 */
[----:B------:R-:W4:Y:S02]  /*15c90*/  LDC R172, c[0x0][0x230] ;  /* 0x00008c00ffac7b82 */ /* 0x000f240000000800 */
[----:B------:R-:W-:Y:S01]  /*15ca0*/  LDGSTS.E [R12+0x4c004], desc[UR8][R16.64], !P3 ;  /* 0x4c004000100c7fae */ /* 0x000fe2000d921848 */
[----:B------:R-:W-:Y:S01]  /*15cb0*/  ISETP.GE.U32.AND P3, PT, R168, 0x7ffffec1, PT ;  /* 0x7ffffec1a800780c */ /* 0x000fe20003f66070 */
[----:B------:R-:W-:-:S02]  /*15cc0*/  VIADD R168, R170, 0xffffff23 ;  /* 0xffffff23aaa87836 */ /* 0x000fc40000000000 */
[----:B------:R-:W-:Y:S02]  /*15cd0*/  LDGSTS.E [R12+0x40008], desc[UR8][R82.64], !P4 ;  /* 0x40008000520c7fae */ /* 0x000fe4000e121848 */
[----:B------:R-:W4:Y:S02]  /*15ce0*/  LDC R170, c[0x0][0x230] ;  /* 0x00008c00ffaa7b82 */ /* 0x000f240000000800 */
[----:B------:R-:W-:Y:S04]  /*15cf0*/  LDGSTS.E [R12+0x44008], desc[UR8][R10.64], !P4 ;  /* 0x440080000a0c7fae */ /* 0x000fe8000e121848 */
[----:B------:R-:W-:Y:S04]  /*15d00*/  LDGSTS.E [R12+0x48008], desc[UR8][R68.64], !P4 ;  /* 0x48008000440c7fae */ /* 0x000fe8000e121848 */
[----:B------:R-:W-:Y:S01]  /*15d10*/  LDGSTS.E [R12+0x4c008], desc[UR8][R66.64], !P4 ;  /* 0x4c008000420c7fae */ /* 0x000fe2000e121848 */
[----:B------:R-:W-:-:S02]  /*15d20*/  ISETP.GE.U32.AND P4, PT, R168, 0x7ffffea4, PT ;  /* 0x7ffffea4a800780c */ /* 0x000fc40003f86070 */
[----:B-1----:R-:W-:Y:S01]  /*15d30*/  IADD3 R168, R169, -0xde, RZ ;  /* 0xffffff22a9a87810 */ /* 0x002fe20007ffe0ff */
[----:B------:R1:W-:Y:S01]  /*15d40*/  LDGSTS.E [R12+0x4000c], desc[UR8][R6.64], !P5 ;  /* 0x4000c000060c7fae */ /* 0x0003e2000e921848 */
[----:B------:R-:W1:Y:S03]  /*15d50*/  LDC R169, c[0x0][0x230] ;  /* 0x00008c00ffa97b82 */ /* 0x000e660000000800 */
[----:B------:R-:W-:Y:S01]  /*15d60*/  LDGSTS.E [R12+0x4400c], desc[UR8][R62.64], !P5 ;  /* 0x4400c0003e0c7fae */ /* 0x000fe2000e921848 */
[----:B------:R-:W-:-:S03]  /*15d70*/  IMAD.WIDE R32, R233, 0x4, R184 ;  /* 0x00000004e9207825 */ /* 0x000fc600078e02b8 */
[----:B------:R-:W-:Y:S01]  /*15d80*/  LDGSTS.E [R12+0x4800c], desc[UR8][R60.64], !P5 ;  /* 0x4800c0003c0c7fae */ /* 0x000fe2000e921848 */
[----:B------:R-:W1:Y:S03]  /*15d90*/  LDC R184, c[0x0][0x230] ;  /* 0x00008c00ffb87b82 */ /* 0x000e660000000800 */
[----:B------:R-:W-:Y:S01]  /*15da0*/  LDGSTS.E [R12+0x4c00c], desc[UR8][R58.64], !P5 ;  /* 0x4c00c0003a0c7fae */ /* 0x000fe2000e921848 */
[----:B------:R-:W-:Y:S01]  /*15db0*/  ISETP.GE.U32.AND P5, PT, R168, 0x7ffffea3, PT ;  /* 0x7ffffea3a800780c */ /* 0x000fe20003fa6070 */
[----:B---3--:R-:W-:Y:S02]  /*15dc0*/  VIADD R168, R171, 0xffffff21 ;  /* 0xffffff21aba87836 */ /* 0x008fe40000000000 */
[----:B------:R3:W-:Y:S04]  /*15dd0*/  LDGSTS.E [R12+0x50000], desc[UR8][R92.64], !P6 ;  /* 0x500000005c0c7fae */ /* 0x0007e8000f121848 */
[----:B------:R-:W-:Y:S04]  /*15de0*/  LDGSTS.E [R12+0x54000], desc[UR8][R36.64], !P6 ;  /* 0x54000000240c7fae */ /* 0x000fe8000f121848 */
[----:B------:R-:W-:Y:S04]  /*15df0*/  LDGSTS.E [R12+0x58000], desc[UR8][R34.64], !P6 ;  /* 0x58000000220c7fae */ /* 0x000fe8000f121848 */
[----:B------:R-:W-:Y:S01]  /*15e00*/  LDGSTS.E [R12+0x5c000], desc[UR8][R32.64], !P6 ;  /* 0x5c000000200c7fae */ /* 0x000fe2000f121848 */
[----:B------:R-:W-:Y:S01]  /*15e10*/  ISETP.GE.U32.AND P6, PT, R168, 0x7ffffea2, PT ;  /* 0x7ffffea2a800780c */ /* 0x000fe20003fc6070 */
[----:B----4-:R-:W-:-:S02]  /*15e20*/  VIADD R168, R172, 0xffffff20 ;  /* 0xffffff20aca87836 */ /* 0x010fc40000000000 */
[----:B------:R4:W-:Y:S04]  /*15e30*/  LDGSTS.E [R12+0x50004], desc[UR8][R94.64], !P1 ;  /* 0x500040005e0c7fae */ /* 0x0009e8000c921848 */
[----:B------:R-:W-:Y:S04]  /*15e40*/  LDGSTS.E [R12+0x54004], desc[UR8][R28.64], !P1 ;  /* 0x540040001c0c7fae */ /* 0x000fe8000c921848 */
[----:B------:R-:W-:Y:S01]  /*15e50*/  LDGSTS.E [R12+0x58004], desc[UR8][R26.64], !P1 ;  /* 0x580040001a0c7fae */ /* 0x000fe2000c921848 */
[----:B------:R-:W-:-:S03]  /*15e60*/  IMAD.WIDE R96, R233, 0x4, R190 ;  /* 0x00000004e9607825 */ /* 0x000fc600078e02be */
[----:B------:R-:W-:Y:S01]  /*15e70*/  LDGSTS.E [R12+0x5c004], desc[UR8][R24.64], !P1 ;  /* 0x5c004000180c7fae */ /* 0x000fe2000c921848 */
[----:B------:R-:W-:Y:S02]  /*15e80*/  ISETP.GE.U32.AND P1, PT, R168, 0x7ffffea1, PT ;  /* 0x7ffffea1a800780c */ /* 0x000fe40003f26070 */
[----:B------:R-:W-:Y:S01]  /*15e90*/  IADD3 R168, R170, -0xfd, RZ ;  /* 0xffffff03aaa87810 */ /* 0x000fe20007ffe0ff */
[----:B------:R4:W-:Y:S04]  /*15ea0*/  LDGSTS.E [R12+0x50008], desc[UR8][R98.64], !P2 ;  /* 0x50008000620c7fae */ /* 0x0009e8000d121848 */
[----:B------:R-:W-:Y:S04]  /*15eb0*/  LDGSTS.E [R12+0x54008], desc[UR8][R248.64], !P2 ;  /* 0x54008000f80c7fae */ /* 0x000fe8000d121848 */
[----:B------:R-:W-:Y:S04]  /*15ec0*/  LDGSTS.E [R12+0x58008], desc[UR8][R250.64], !P2 ;  /* 0x58008000fa0c7fae */ /* 0x000fe8000d121848 */
[----:B------:R-:W-:Y:S01]  /*15ed0*/  LDGSTS.E [R12+0x5c008], desc[UR8][R18.64], !P2 ;  /* 0x5c008000120c7fae */ /* 0x000fe2000d121848 */
[----:B------:R-:W-:Y:S01]  /*15ee0*/  ISETP.GE.U32.AND P2, PT, R168, 0x7ffffe84, PT ;  /* 0x7ffffe84a800780c */ /* 0x000fe20003f46070 */
[----:B-1----:R-:W-:-:S02]  /*15ef0*/  VIADD R168, R169, 0xffffff02 ;  /* 0xffffff02a9a87836 */ /* 0x002fc40000000000 */
[----:B------:R1:W-:Y:S04]  /*15f00*/  LDGSTS.E [R12+0x5000c], desc[UR8][R96.64], !P3 ;  /* 0x5000c000600c7fae */ /* 0x0003e8000d921848 */
        /* <DEDUP_REMOVED lines=8> */
[----:B------:R1:W-:Y:S02]  /*15f90*/  LDGSTS.E [R12+0x60000], desc[UR8][R168.64], !P4 ;  /* 0x60000000a80c7fae */ /* 0x0003e4000e121848 */
[----:B------:R-:W-:-:S02]  /*15fa0*/  IMAD.WIDE R176, R233, 0x4, R176 ;  /* 0x00000004e9b07825 */ /* 0x000fc400078e02b0 */
[----:B------:R-:W-:Y:S02]  /*15fb0*/  LDGSTS.E [R12+0x64000], desc[UR8][R172.64], !P4 ;  /* 0x64000000ac0c7fae */ /* 0x000fe4000e121848 */
[C---:B------:R-:W-:Y:S02]  /*15fc0*/  IMAD.WIDE R170, R233.reuse, 0x4, R196 ;  /* 0x00000004e9aa7825 */ /* 0x040fe400078e02c4 */
[----:B------:R-:W-:Y:S02]  /*15fd0*/  LDGSTS.E [R12+0x68000], desc[UR8][R174.64], !P4 ;  /* 0x68000000ae0c7fae */ /* 0x000fe4000e121848 */
[C---:B------:R-:W-:Y:S02]  /*15fe0*/  IMAD.WIDE R178, R233.reuse, 0x4, R178 ;  /* 0x00000004e9b27825 */ /* 0x040fe400078e02b2 */
[----:B------:R-:W-:Y:S02]  /*15ff0*/  LDGSTS.E [R12+0x6c000], desc[UR8][R176.64], !P4 ;  /* 0x6c000000b00c7fae */ /* 0x000fe4000e121848 */
[----:B------:R-:W-:-:S02]  /*16000*/  IMAD.WIDE R180, R233, 0x4, R180 ;  /* 0x00000004e9b47825 */ /* 0x000fc400078e02b4 */
[----:B------:R-:W4:Y:S02]  /*16010*/  LDL.LU.64 R224, [R1+0xeb8] ;  /* 0x000eb80001e07983 */ /* 0x000f240000300a00 */
[C---:B------:R-:W-:Y:S02]  /*16020*/  IMAD.WIDE R182, R233.reuse, 0x4, R182 ;  /* 0x00000004e9b67825 */ /* 0x040fe400078e02b6 */
[----:B------:R1:W-:Y:S02]  /*16030*/  LDGSTS.E [R12+0x60004], desc[UR8][R170.64], !P5 ;  /* 0x60004000aa0c7fae */ /* 0x0003e4000e921848 */
[----:B------:R-:W-:Y:S02]  /*16040*/  VIADD R184, R184, 0xffffff01 ;  /* 0xffffff01b8b87836 */ /* 0x000fe40000000000 */
[----:B------:R-:W-:Y:S04]  /*16050*/  LDGSTS.E [R12+0x64004], desc[UR8][R178.64], !P5 ;  /* 0x64004000b20c7fae */ /* 0x000fe8000e921848 */
[----:B------:R-:W-:Y:S04]  /*16060*/  LDGSTS.E [R12+0x68004], desc[UR8][R180.64], !P5 ;  /* 0x68004000b40c7fae */ /* 0x000fe8000e921848 */
[----:B------:R-:W-:Y:S01]  /*16070*/  LDGSTS.E [R12+0x6c004], desc[UR8][R182.64], !P5 ;  /* 0x6c004000b60c7fae */ /* 0x000fe2000e921848 */
[----:B------:R-:W-:Y:S01]  /*16080*/  ISETP.GE.U32.AND P5, PT, R184, 0x7ffffe82, PT ;  /* 0x7ffffe82b800780c */ /* 0x000fe20003fa6070 */
[----:B------:R-:W-:-:S02]  /*16090*/  IMAD.WIDE R184, R233, 0x4, R188 ;  /* 0x00000004e9b87825 */ /* 0x000fc400078e02bc */
[----:B------:R-:W4:Y:S01]  /*160a0*/  LDL.LU.64 R194, [R1+0xf30] ;  /* 0x000f300001c27983 */ /* 0x000f220000300a00 */
[----:B------:R-:W1:Y:S01]  /*160b0*/  S2R R252, SR_TID.X ;  /* 0x0000000000fc7919 */ /* 0x000e620000002100 */
[----:B------:R-:W-:Y:S01]  /*160c0*/  IADD3 R193, R193, -0x100, RZ ;  /* 0xffffff00c1c17810 */ /* 0x000fe20007ffe0ff */
[C---:B------:R-:W-:Y:S01]  /*160d0*/  IMAD.WIDE R186, R233.reuse, 0x4, R186 ;  /* 0x00000004e9ba7825 */ /* 0x040fe200078e02ba */
[----:B------:R4:W-:Y:S04]  /*160e0*/  LDGSTS.E [R12+0x60008], desc[UR8][R184.64], !P6 ;  /* 0x60008000b80c7fae */ /* 0x0009e8000f121848 */
[----:B------:R-:W-:Y:S01]  /*160f0*/  LDGSTS.E [R12+0x64008], desc[UR8][R186.64], !P6 ;  /* 0x64008000ba0c7fae */ /* 0x000fe2000f121848 */
[----:B--2---:R-:W-:-:S03]  /*16100*/  IMAD.WIDE R188, R233, 0x4, R230 ;  /* 0x00000004e9bc7825 */ /* 0x004fc600078e02e6 */
[----:B------:R-:W2:Y:S01]  /*16110*/  LDL.LU.64 R230, [R1+0xf40] ;  /* 0x000f400001e67983 */ /* 0x000ea20000300a00 */
[----:B-1----:R-:W-:-:S03]  /*16120*/  LOP3.LUT R252, R252, 0x7f, RZ, 0xc0, !PT ;  /* 0x0000007ffcfc7812 */ /* 0x002fc600078ec0ff */
[----:B------:R-:W2:Y:S01]  /*16130*/  LDL.LU.64 R196, [R1+0xf60] ;  /* 0x000f600001c47983 */ /* 0x000ea20000300a00 */
[----:B------:R-:W-:Y:S02]  /*16140*/  ISETP.GE.AND P4, PT, R252, R193, PT ;  /* 0x000000c1fc00720c */ /* 0x000fe40003f86270 */
[----:B------:R-:W1:Y:S01]  /*16150*/  LDC R252, c[0x0][0x230] ;  /* 0x00008c00fffc7b82 */ /* 0x000e620000000800 */
[----:B------:R-:W2:Y:S04]  /*16160*/  LDL.LU.64 R198, [R1+0xf50] ;  /* 0x000f500001c67983 */ /* 0x000ea80000300a00 */
[----:B------:R-:W2:Y:S04]  /*16170*/  LDL.LU.64 R200, [R1+0xf48] ;  /* 0x000f480001c87983 */ /* 0x000ea80000300a00 */
[----:B------:R-:W2:Y:S04]  /*16180*/  LDL.LU.64 R246, [R1+0xf18] ;  /* 0x000f180001f67983 */ /* 0x000ea80000300a00 */
[----:B------:R-:W2:Y:S04]  /*16190*/  LDL.LU.64 R46, [R1+0xf10] ;  /* 0x000f1000012e7983 */ /* 0x000ea80000300a00 */
[----:B------:R-:W2:Y:S01]  /*161a0*/  LDL.LU.64 R38, [R1+0xf08] ;  /* 0x000f080001267983 */ /* 0x000ea20000300a00 */
[----:B------:R-:W-:-:S03]  /*161b0*/  SEL R192, RZ, 0x4, P4 ;  /* 0x00000004ffc07807 */ /* 0x000fc60002000000 */
[----:B------:R-:W2:Y:S01]  /*161c0*/  LDL.LU.64 R202, [R1+0xfb8] ;  /* 0x000fb80001ca7983 */ /* 0x000ea20000300a00 */
[----:B-1----:R-:W-:-:S03]  /*161d0*/  VIADD R252, R252, 0x7f ;  /* 0x0000007ffcfc7836 */ /* 0x002fc60000000000 */
[----:B------:R-:W2:Y:S04]  /*161e0*/  LDL.LU.64 R204, [R1+0xfe0] ;  /* 0x000fe00001cc7983 */ /* 0x000ea80000300a00 */
[----:B------:R-:W2:Y:S01]  /*161f0*/  LDL.LU.64 R206, [R1+0x1000] ;  /* 0x0010000001ce7983 */ /* 0x000ea20000300a00 */
[----:B------:R-:W-:Y:S01]  /*16200*/  ISETP.GT.AND P4, PT, R252, 0x17f, PT ;  /* 0x0000017ffc00780c */ /* 0x000fe20003f84270 */
[----:B---3--:R-:W-:Y:S02]  /*16210*/  IMAD.WIDE R190, R233, 0x4, R190 ;  /* 0x00000004e9be7825 */ /* 0x008fe400078e02be */
[----:B------:R-:W3:Y:S01]  /*16220*/  LDL.LU.64 R208, [R1+0x1038] ;  /* 0x0010380001d07983 */ /* 0x000ee20000300a00 */
[----:B------:R-:W1:Y:S03]  /*16230*/  LDC R252, c[0x0][0x230] ;  /* 0x00008c00fffc7b82 */ /* 0x000e660000000800 */
[----:B------:R-:W3:Y:S01]  /*16240*/  LDL.LU.64 R210, [R1+0x1040] ;  /* 0x0010400001d27983 */ /* 0x000ee20000300a00 */
[----:B------:R-:W-:-:S03]  /*16250*/  SEL R192, R192, RZ, P4 ;  /* 0x000000ffc0c07207 */ /* 0x000fc60002000000 */
[----:B------:R-:W3:Y:S04]  /*16260*/  LDL.LU.64 R212, [R1+0x1058] ;  /* 0x0010580001d47983 */ /* 0x000ee80000300a00 */
[----:B------:R-:W3:Y:S04]  /*16270*/  LDL.LU.64 R214, [R1+0x1068] ;  /* 0x0010680001d67983 */ /* 0x000ee80000300a00 */
[----:B------:R-:W3:Y:S01]  /*16280*/  LDL.LU.64 R216, [R1+0x1070] ;  /* 0x0010700001d87983 */ /* 0x000ee20000300a00 */
[----:B----4-:R-:W-:-:S03]  /*16290*/  IMAD.WIDE R14, R233, 0x4, R224 ;  /* 0x00000004e90e7825 */ /* 0x010fc600078e02e0 */
[----:B------:R-:W4:Y:S01]  /*162a0*/  LDL.LU.64 R218, [R1+0x1090] ;  /* 0x0010900001da7983 */ /* 0x000f220000300a00 */
[----:B------:R-:W-:-:S03]  /*162b0*/  ISETP.NE.U32.AND P4, PT, R192, RZ, PT ;  /* 0x000000ffc000720c */ /* 0x000fc60003f85070 */
[----:B------:R-:W4:Y:S04]  /*162c0*/  LDL.LU.64 R220, [R1+0x1080] ;  /* 0x0010800001dc7983 */ /* 0x000f280000300a00 */
[----:B------:R-:W4:Y:S04]  /*162d0*/  LDL.LU.64 R222, [R1+0x10a0] ;  /* 0x0010a00001de7983 */ /* 0x000f280000300a00 */
[----:B------:R-:W-:Y:S04]  /*162e0*/  LDGSTS.E [R12+0x68008], desc[UR8][R188.64], !P6 ;  /* 0x68008000bc0c7fae */ /* 0x000fe8000f121848 */
[----:B------:R-:W-:Y:S01]  /*162f0*/  LDGSTS.E [R12+0x6c008], desc[UR8][R190.64], !P6 ;  /* 0x6c008000be0c7fae */ /* 0x000fe2000f121848 */
[----:B------:R-:W-:-:S03]  /*16300*/  ISETP.GE.U32.AND P6, PT, R193, 0x7ffffe81, PT ;  /* 0x7ffffe81c100780c */ /* 0x000fc60003fc6070 */
[----:B------:R1:W-:Y:S01]  /*16310*/  STL.64 [R1+0x460], R14 ;  /* 0x0004600e01007387 */ /* 0x0003e20000100a00 */
[----:B------:R-:W-:-:S03]  /*16320*/  IMAD.WIDE R192, R233, 0x4, R194 ;  /* 0x00000004e9c07825 */ /* 0x000fc600078e02c2 */
[----:B------:R-:W4:Y:S04]  /*16330*/  LDL.LU.64 R224, [R1+0x1098] ;  /* 0x0010980001e07983 */ /* 0x000f280000300a00 */
[----:B------:R-:W4:Y:S04]  /*16340*/  LDL.LU.64 R226, [R1+0x10b0] ;  /* 0x0010b00001e27983 */ /* 0x000f280000300a00 */
[----:B------:R-:W4:Y:S01]  /*16350*/  LDL.LU.64 R228, [R1+0x10c8] ;  /* 0x0010c80001e47983 */ /* 0x000f220000300a00 */
[----:B------:R-:W-:-:S03]  /*16360*/  IMAD.WIDE R20, R233, 0x4, R20 ;  /* 0x00000004e9147825 */ /* 0x000fc600078e0214 */
[----:B------:R-:W-:Y:S01]  /*16370*/  LDGSTS.E [R12+0x6000c], desc[UR8][R192.64], !P1 ;  /* 0x6000c000c00c7fae */ /* 0x000fe2000c921848 */
[----:B--2---:R-:W-:-:S03]  /*16380*/  IMAD.WIDE R194, R233, 0x4, R230 ;  /* 0x00000004e9c27825 */ /* 0x004fc600078e02e6 */
[----:B------:R-:W2:Y:S04]  /*16390*/  LDL.LU.64 R230, [R1+0x10b8] ;  /* 0x0010b80001e67983 */ /* 0x000ea80000300a00 */
[----:B-1----:R-:W3:Y:S01]  /*163a0*/  LDL.LU.64 R14, [R1+0x1060] ;  /* 0x00106000010e7983 */ /* 0x002ee20000300a00 */
[----:B------:R-:W-:-:S04]  /*163b0*/  IMAD.WIDE R50, R233, 0x4, R246 ;  /* 0x00000004e9327825 */ /* 0x000fc800078e02f6 */
[C---:B------:R-:W-:Y:S01]  /*163c0*/  IMAD.WIDE R30, R233.reuse, 0x4, R46 ;  /* 0x00000004e91e7825 */ /* 0x040fe200078e022e */
[----:B------:R1:W-:Y:S03]  /*163d0*/  STL.64 [R1+0x468], R50 ;  /* 0x0004683201007387 */ /* 0x0003e60000100a00 */
[C---:B------:R-:W-:Y:S01]  /*163e0*/  IMAD.WIDE R22, R233.reuse, 0x4, R38 ;  /* 0x00000004e9167825 */ /* 0x040fe200078e0226 */
[----:B------:R-:W-:Y:S04]  /*163f0*/  STL.64 [R1+0x470], R30 ;  /* 0x0004701e01007387 */ /* 0x000fe80000100a00 */
[----:B------:R3:W-:Y:S04]  /*16400*/  STL.64 [R1+0x478], R22 ;  /* 0x0004781601007387 */ /* 0x0007e80000100a00 */
[----:B------:R-:W4:Y:S04]  /*16410*/  LDL.LU.64 R88, [R1+0x1030] ;  /* 0x0010300001587983 */ /* 0x000f280000300a00 */
[----:B------:R-:W2:Y:S04]  /*16420*/  LDL.LU.64 R80, [R1+0xfb0] ;  /* 0x000fb00001507983 */ /* 0x000ea80000300a00 */
[----:B------:R-:W2:Y:S04]  /*16430*/  LDL.LU.64 R72, [R1+0xca8] ;  /* 0x000ca80001487983 */ /* 0x000ea80000300a00 */
[----:B------:R-:W2:Y:S04]  /*16440*/  LDL.LU.64 R64, [R1+0xc80] ;  /* 0x000c800001407983 */ /* 0x000ea80000300a00 */
[----:B------:R-:W2:Y:S04]  /*16450*/  LDL.LU.64 R56, [R1+0xc10] ;  /* 0x000c100001387983 */ /* 0x000ea80000300a00 */
[----:B------:R-:W2:Y:S04]  /*16460*/  LDL.LU.64 R238, [R1+0xbd0] ;  /* 0x000bd00001ee7983 */ /* 0x000ea80000300a00 */
[----:B------:R-:W2:Y:S04]  /*16470*/  LDL.LU.64 R246, [R1+0xfc0] ;  /* 0x000fc00001f67983 */ /* 0x000ea80000300a00 */
[----:B------:R-:W2:Y:S04]  /*16480*/  LDL.LU.64 R46, [R1+0xf88] ;  /* 0x000f8800012e7983 */ /* 0x000ea80000300a00 */
[----:B------:R-:W2:Y:S04]  /*16490*/  LDL.LU.64 R38, [R1+0xf68] ;  /* 0x000f680001267983 */ /* 0x000ea80000300a00 */
[----:B-1----:R-:W2:Y:S04]  /*164a0*/  LDL.LU.64 R50, [R1+0xf28] ;  /* 0x000f280001327983 */ /* 0x002ea80000300a00 */
[----:B------:R-:W2:Y:S01]  /*164b0*/  LDL.LU.64 R52, [R1+0xbb0] ;  /* 0x000bb00001347983 */ /* 0x000ea20000300a00 */
[----:B---3--:R-:W-:-:S05]  /*164c0*/  IMAD.WIDE R14, R233, 0x4, R14 ;  /* 0x00000004e90e7825 */ /* 0x008fca00078e020e */
[----:B------:R1:W-:Y:S04]  /*164d0*/  STL.64 [R1+0x480], R14 ;  /* 0x0004800e01007387 */ /* 0x0003e80000100a00 */
[----:B------:R-:W3:Y:S04]  /*164e0*/  LDL.LU.64 R240, [R1+0xef8] ;  /* 0x000ef80001f07983 */ /* 0x000ee80000300a00 */
[----:B------:R-:W3:Y:S04]  /*164f0*/  LDL.LU.64 R236, [R1+0xeb0] ;  /* 0x000eb00001ec7983 */ /* 0x000ee80000300a00 */
[----:B------:R-:W3:Y:S04]  /*16500*/  LDL.LU.64 R234, [R1+0xe78] ;  /* 0x000e780001ea7983 */ /* 0x000ee80000300a00 */
[----:B------:R-:W3:Y:S04]  /*16510*/  LDL.LU.64 R22, [R1+0xe38] ;  /* 0x000e380001167983 */ /* 0x000ee80000300a00 */
[----:B------:R-:W3:Y:S04]  /*16520*/  LDL.LU.64 R30, [R1+0xe08] ;  /* 0x000e0800011e7983 */ /* 0x000ee80000300a00 */
[----:B------:R-:W3:Y:S01]  /*16530*/  LDL.LU.64 R100, [R1+0xdd0] ;  /* 0x000dd00001647983 */ /* 0x000ee20000300a00 */
[----:B----4-:R-:W-:-:S04]  /*16540*/  IMAD.WIDE R86, R233, 0x4, R88 ;  /* 0x00000004e9567825 */ /* 0x010fc800078e0258 */
[C---:B--2---:R-:W-:Y:S01]  /*16550*/  IMAD.WIDE R80, R233.reuse, 0x4, R80 ;  /* 0x00000004e9507825 */ /* 0x044fe200078e0250 */
[----:B------:R2:W-:Y:S03]  /*16560*/  STL.64 [R1+0x488], R86 ;  /* 0x0004885601007387 */ /* 0x0005e60000100a00 */
[C---:B-1----:R-:W-:Y:S01]  /*16570*/  IMAD.WIDE R14, R233.reuse, 0x4, R72 ;  /* 0x00000004e90e7825 */ /* 0x042fe200078e0248 */
[----:B------:R-:W-:Y:S03]  /*16580*/  STL.64 [R1+0x4a8], R80 ;  /* 0x0004a85001007387 */ /* 0x000fe60000100a00 */
[C---:B------:R-:W-:Y:S01]  /*16590*/  IMAD.WIDE R64, R233.reuse, 0x4, R64 ;  /* 0x00000004e9407825 */ /* 0x040fe200078e0240 */
[----:B------:R1:W-:Y:S03]  /*165a0*/  STL.64 [R1+0x4c8], R14 ;  /* 0x0004c80e01007387 */ /* 0x0003e60000100a00 */
[C---:B------:R-:W-:Y:S01]  /*165b0*/  IMAD.WIDE R56, R233.reuse, 0x4, R56 ;  /* 0x00000004e9387825 */ /* 0x040fe200078e0238 */
[----:B------:R-:W-:Y:S04]  /*165c0*/  STL.64 [R1+0x4e8], R64 ;  /* 0x0004e84001007387 */ /* 0x000fe80000100a00 */
[----:B--2---:R-:W2:Y:S01]  /*165d0*/  LDL.LU.64 R86, [R1+0xd88] ;  /* 0x000d880001567983 */ /* 0x004ea20000300a00 */
[----:B-1----:R-:W-:-:S03]  /*165e0*/  IMAD.WIDE R14, R233, 0x4, R238 ;  /* 0x00000004e90e7825 */ /* 0x002fc600078e02ee */
[----:B------:R1:W-:Y:S04]  /*165f0*/  STL.64 [R1+0x510], R56 ;  /* 0x0005103801007387 */ /* 0x0003e80000100a00 */
[----:B------:R-:W4:Y:S04]  /*16600*/  LDL.LU.64 R244, [R1+0xd00] ;  /* 0x000d000001f47983 */ /* 0x000f280000300a00 */
[----:B------:R1:W-:Y:S04]  /*16610*/  STL.64 [R1+0x520], R14 ;  /* 0x0005200e01007387 */ /* 0x0003e80000100a00 */
[----:B------:R-:W4:Y:S01]  /*16620*/  LDL.LU.64 R242, [R1+0x9f8] ;  /* 0x0009f80001f27983 */ /* 0x000f220000300a00 */
[----:B-1----:R-:W-:-:S03]  /*16630*/  IMAD.WIDE R56, R233, 0x4, R246 ;  /* 0x00000004e9387825 */ /* 0x002fc600078e02f6 */
[----:B------:R-:W4:Y:S01]  /*16640*/  LDL.LU.64 R102, [R1+0x9d8] ;  /* 0x0009d80001667983 */ /* 0x000f220000300a00 */
[----:B------:R-:W-:-:S03]  /*16650*/  IMAD.WIDE R46, R233, 0x4, R46 ;  /* 0x00000004e92e7825 */ /* 0x000fc600078e022e */
[----:B------:R-:W4:Y:S01]  /*16660*/  LDL.LU.64 R14, [R1+0x9b0] ;  /* 0x0009b000010e7983 */ /* 0x000f220000300a00 */
[----:B------:R-:W-:-:S03]  /*16670*/  IMAD.WIDE R38, R233, 0x4, R38 ;  /* 0x00000004e9267825 */ /* 0x000fc600078e0226 */
[----:B------:R-:W4:Y:S04]  /*16680*/  LDL.LU.64 R88, [R1+0x990] ;  /* 0x0009900001587983 */ /* 0x000f280000300a00 */
[----:B------:R-:W4:Y:S04]  /*16690*/  LDL.LU.64 R80, [R1+0x708] ;  /* 0x0007080001507983 */ /* 0x000f280000300a00 */
[----:B------:R-:W4:Y:S04]  /*166a0*/  LDL.LU.64 R72, [R1+0x6d0] ;  /* 0x0006d00001487983 */ /* 0x000f280000300a00 */
[----:B------:R-:W4:Y:S01]  /*166b0*/  LDL.LU.64 R64, [R1+0x6a0] ;  /* 0x0006a00001407983 */ /* 0x000f220000300a00 */
[----:B------:R-:W-:-:S03]  /*166c0*/  IMAD.WIDE R50, R233, 0x4, R50 ;  /* 0x00000004e9327825 */ /* 0x000fc600078e0232 */
[----:B------:R1:W-:Y:S01]  /*166d0*/  STL.64 [R1+0x8f0], R56 ;  /* 0x0008f03801007387 */ /* 0x0003e20000100a00 */
[----:B------:R-:W-:-:S03]  /*166e0*/  IMAD.WIDE R52, R233, 0x4, R52 ;  /* 0x00000004e9347825 */ /* 0x000fc600078e0234 */
[----:B-1----:R-:W4:Y:S04]  /*166f0*/  LDL.LU.64 R56, [R1+0x678] ;  /* 0x0006780001387983 */ /* 0x002f280000300a00 */
[----:B------:R1:W-:Y:S04]  /*16700*/  STL.64 [R1+0x938], R46 ;  /* 0x0009382e01007387 */ /* 0x0003e80000100a00 */
[----:B------:R-:W4:Y:S04]  /*16710*/  LDL.LU.64 R238, [R1+0x280] ;  /* 0x0002800001ee7983 */ /* 0x000f280000300a00 */
[----:B------:R1:W-:Y:S04]  /*16720*/  STL.64 [R1+0x998], R38 ;  /* 0x0009982601007387 */ /* 0x0003e80000100a00 */
[----:B------:R-:W4:Y:S04]  /*16730*/  LDL.LU.64 R246, [R1+0x278] ;  /* 0x0002780001f67983 */ /* 0x000f280000300a00 */
[----:B-1----:R-:W4:Y:S04]  /*16740*/  LDL.LU.64 R46, [R1+0x270] ;  /* 0x00027000012e7983 */ /* 0x002f280000300a00 */
[----:B------:R-:W4:Y:S04]  /*16750*/  LDL.LU.64 R38, [R1+0x268] ;  /* 0x0002680001267983 */ /* 0x000f280000300a00 */
[----:B------:R1:W-:Y:S04]  /*16760*/  STL.64 [R1+0x9a0], R50 ;  /* 0x0009a03201007387 */ /* 0x0003e80000100a00 */
[----:B-1----:R-:W4:Y:S04]  /*16770*/  LDL.LU.64 R50, [R1+0x1b80] ;  /* 0x001b800001327983 */ /* 0x002f280000300a00 */
[----:B------:R1:W-:Y:S04]  /*16780*/  STL.64 [R1+0x9b8], R52 ;  /* 0x0009b83401007387 */ /* 0x0003e80000100a00 */
[----:B-1----:R-:W4:Y:S01]  /*16790*/  LDL.LU.64 R52, [R1+0x1b78] ;  /* 0x001b780001347983 */ /* 0x002f220000300a00 */
[----:B---3--:R-:W-:-:S05]  /*167a0*/  IMAD.WIDE R240, R233, 0x4, R240 ;  /* 0x00000004e9f07825 */ /* 0x008fca00078e02f0 */
[----:B------:R1:W-:Y:S02]  /*167b0*/  STL.64 [R1+0x1638], R240 ;  /* 0x001638f001007387 */ /* 0x0003e40000100a00 */
[----:B-1----:R-:W-:-:S04]  /*167c0*/  IMAD.WIDE R240, R233, 0x4, R236 ;  /* 0x00000004e9f07825 */ /* 0x002fc800078e02ec */
[C---:B------:R-:W-:Y:S01]  /*167d0*/  IMAD.WIDE R236, R233.reuse, 0x4, R234 ;  /* 0x00000004e9ec7825 */ /* 0x040fe200078e02ea */
[----:B------:R1:W-:Y:S03]  /*167e0*/  STL.64 [R1+0x1648], R240 ;  /* 0x001648f001007387 */ /* 0x0003e60000100a00 */
[C---:B------:R-:W-:Y:S01]  /*167f0*/  IMAD.WIDE R234, R233.reuse, 0x4, R22 ;  /* 0x00000004e9ea7825 */ /* 0x040fe200078e0216 */
[----:B------:R-:W-:Y:S03]  /*16800*/  STL.64 [R1+0x1658], R236 ;  /* 0x001658ec01007387 */ /* 0x000fe60000100a00 */
[C---:B------:R-:W-:Y:S01]  /*16810*/  IMAD.WIDE R22, R233.reuse, 0x4, R30 ;  /* 0x00000004e9167825 */ /* 0x040fe200078e021e */
[----:B------:R-:W-:Y:S03]  /*16820*/  STL.64 [R1+0x16c8], R234 ;  /* 0x0016c8ea01007387 */ /* 0x000fe60000100a00 */
[C---:B------:R-:W-:Y:S01]  /*16830*/  IMAD.WIDE R30, R233.reuse, 0x4, R100 ;  /* 0x00000004e91e7825 */ /* 0x040fe200078e0264 */
[----:B-1----:R-:W3:Y:S04]  /*16840*/  LDL.LU.64 R240, [R1+0x260] ;  /* 0x0002600001f07983 */ /* 0x002ee80000300a00 */
[----:B------:R1:W-:Y:S04]  /*16850*/  STL.64 [R1+0x17b8], R22 ;  /* 0x0017b81601007387 */ /* 0x0003e80000100a00 */
[----:B-1----:R-:W3:Y:S04]  /*16860*/  LDL.LU.64 R22, [R1+0x258] ;  /* 0x0002580001167983 */ /* 0x002ee80000300a00 */
[----:B------:R1:W-:Y:S04]  /*16870*/  STL.64 [R1+0x17c8], R30 ;  /* 0x0017c81e01007387 */ /* 0x0003e80000100a00 */
[----:B-1----:R-:W3:Y:S01]  /*16880*/  LDL.LU.64 R30, [R1+0x250] ;  /* 0x00025000011e7983 */ /* 0x002ee20000300a00 */
[----:B--2---:R-:W-:-:S03]  /*16890*/  IMAD.WIDE R86, R233, 0x4, R86 ;  /* 0x00000004e9567825 */ /* 0x004fc600078e0256 */
[----:B------:R-:W2:Y:S01]  /*168a0*/  LDL.LU.64 R236, [R1+0x248] ;  /* 0x0002480001ec7983 */ /* 0x000ea20000300a00 */
[----:B----4-:R-:W-:-:S03]  /*168b0*/  IMAD.WIDE R244, R233, 0x4, R244 ;  /* 0x00000004e9f47825 */ /* 0x010fc600078e02f4 */
[----:B------:R-:W4:Y:S01]  /*168c0*/  LDL.LU.64 R234, [R1+0x240] ;  /* 0x0002400001ea7983 */ /* 0x000f220000300a00 */
[----:B------:R-:W-:-:S03]  /*168d0*/  IMAD.WIDE R242, R233, 0x4, R242 ;  /* 0x00000004e9f27825 */ /* 0x000fc600078e02f2 */
[----:B------:R-:W4:Y:S01]  /*168e0*/  LDL.LU.64 R100, [R1+0x238] ;  /* 0x0002380001647983 */ /* 0x000f220000300a00 */
[----:B------:R-:W-:-:S03]  /*168f0*/  IMAD.WIDE R102, R233, 0x4, R102 ;  /* 0x00000004e9667825 */ /* 0x000fc600078e0266 */
[----:B------:R1:W-:Y:S01]  /*16900*/  STL.64 [R1+0x17d8], R86 ;  /* 0x0017d85601007387 */ /* 0x0003e20000100a00 */
[----:B------:R-:W-:-:S04]  /*16910*/  IMAD.WIDE R14, R233, 0x4, R14 ;  /* 0x00000004e90e7825 */ /* 0x000fc800078e020e */
[C---:B------:R-:W-:Y:S01]  /*16920*/  IMAD.WIDE R88, R233.reuse, 0x4, R88 ;  /* 0x00000004e9587825 */ /* 0x040fe200078e0258 */
[----:B-1----:R-:W4:Y:S04]  /*16930*/  LDL.LU.64 R86, [R1+0x1b70] ;  /* 0x001b700001567983 */ /* 0x002f280000300a00 */
[----:B------:R1:W-:Y:S01]  /*16940*/  STL.64 [R1+0x17e8], R244 ;  /* 0x0017e8f401007387 */ /* 0x0003e20000100a00 */
[----:B------:R-:W-:-:S04]  /*16950*/  IMAD.WIDE R80, R233, 0x4, R80 ;  /* 0x00000004e9507825 */ /* 0x000fc800078e0250 */
[C---:B------:R-:W-:Y:S01]  /*16960*/  IMAD.WIDE R64, R233.reuse, 0x4, R64 ;  /* 0x00000004e9407825 */ /* 0x040fe200078e0240 */
[----:B-1----:R-:W4:Y:S04]  /*16970*/  LDL.LU.64 R244, [R1+0x1b68] ;  /* 0x001b680001f47983 */ /* 0x002f280000300a00 */
[----:B------:R1:W-:Y:S04]  /*16980*/  STL.64 [R1+0x528], R242 ;  /* 0x000528f201007387 */ /* 0x0003e80000100a00 */
[----:B-1----:R-:W4:Y:S04]  /*16990*/  LDL.LU.64 R242, [R1+0x1b60] ;  /* 0x001b600001f27983 */ /* 0x002f280000300a00 */
[----:B------:R-:W-:Y:S04]  /*169a0*/  STL.64 [R1+0x530], R102 ;  /* 0x0005306601007387 */ /* 0x000fe80000100a00 */
[----:B------:R1:W-:Y:S04]  /*169b0*/  STL.64 [R1+0x538], R14 ;  /* 0x0005380e01007387 */ /* 0x0003e80000100a00 */
[----:B------:R-:W-:Y:S04]  /*169c0*/  STL.64 [R1+0x540], R88 ;  /* 0x0005405801007387 */ /* 0x000fe80000100a00 */
[----:B------:R-:W-:Y:S01]  /*169d0*/  STL.64 [R1+0x570], R80 ;  /* 0x0005705001007387 */ /* 0x000fe20000100a00 */
[----:B-1----:R-:W-:-:S03]  /*169e0*/  IMAD.WIDE R14, R233, 0x4, R72 ;  /* 0x00000004e90e7825 */ /* 0x002fc600078e0248 */
[----:B------:R-:W4:Y:S04]  /*169f0*/  LDL.LU.64 R102, [R1+0xd08] ;  /* 0x000d080001667983 */ /* 0x000f280000300a00 */
[----:B------:R1:W-:Y:S01]  /*16a00*/  STL.64 [R1+0x5c8], R14 ;  /* 0x0005c80e01007387 */ /* 0x0003e20000100a00 */
[----:B------:R-:W-:-:S04]  /*16a10*/  IMAD.WIDE R72, R233, 0x4, R56 ;  /* 0x00000004e9487825 */ /* 0x000fc800078e0238 */
[C---:B------:R-:W-:Y:S01]  /*16a20*/  IMAD.WIDE R56, R233.reuse, 0x4, R246 ;  /* 0x00000004e9387825 */ /* 0x040fe200078e02f6 */
[----:B-1----:R-:W4:Y:S04]  /*16a30*/  LDL.LU.64 R14, [R1+0xcd0] ;  /* 0x000cd000010e7983 */ /* 0x002f280000300a00 */
[----:B------:R1:W-:Y:S01]  /*16a40*/  STL.64 [R1+0x5e8], R64 ;  /* 0x0005e84001007387 */ /* 0x0003e20000100a00 */
[----:B------:R-:W-:-:S03]  /*16a50*/  IMAD.WIDE R46, R233, 0x4, R46 ;  /* 0x00000004e92e7825 */ /* 0x000fc600078e022e */
[----:B------:R-:W4:Y:S01]  /*16a60*/  LDL.LU.64 R88, [R1+0xca0] ;  /* 0x000ca00001587983 */ /* 0x000f220000300a00 */
[----:B------:R-:W-:-:S03]  /*16a70*/  IMAD.WIDE R38, R233, 0x4, R38 ;  /* 0x00000004e9267825 */ /* 0x000fc600078e0226 */
[----:B------:R1:W-:Y:S02]  /*16a80*/  STL.64 [R1+0x5f0], R72 ;  /* 0x0005f04801007387 */ /* 0x0003e40000100a00 */
[----:B-1----:R-:W-:-:S05]  /*16a90*/  IMAD.WIDE R64, R233, 0x4, R238 ;  /* 0x00000004e9407825 */ /* 0x002fca00078e02ee */
[----:B------:R1:W-:Y:S04]  /*16aa0*/  STL.64 [R1+0x5f8], R64 ;  /* 0x0005f84001007387 */ /* 0x0003e80000100a00 */
[----:B------:R1:W-:Y:S04]  /*16ab0*/  STL.64 [R1+0x608], R56 ;  /* 0x0006083801007387 */ /* 0x0003e80000100a00 */
[----:B------:R-:W4:Y:S04]  /*16ac0*/  LDL.LU.64 R80, [R1+0x9c8] ;  /* 0x0009c80001507983 */ /* 0x000f280000300a00 */
[----:B------:R1:W-:Y:S04]  /*16ad0*/  STL.64 [R1+0x610], R46 ;  /* 0x0006102e01007387 */ /* 0x0003e80000100a00 */
[----:B------:R-:W4:Y:S04]  /*16ae0*/  LDL.LU.64 R72, [R1+0x980] ;  /* 0x0009800001487983 */ /* 0x000f280000300a00 */
[----:B------:R1:W-:Y:S04]  /*16af0*/  STL.64 [R1+0x620], R38 ;  /* 0x0006202601007387 */ /* 0x0003e80000100a00 */
[----:B-1----:R-:W4:Y:S04]  /*16b00*/  LDL.LU.64 R64, [R1+0x948] ;  /* 0x0009480001407983 */ /* 0x002f280000300a00 */
[----:B------:R-:W4:Y:S04]  /*16b10*/  LDL.LU.64 R56, [R1+0x910] ;  /* 0x0009100001387983 */ /* 0x000f280000300a00 */
[----:B------:R-:W4:Y:S04]  /*16b20*/  LDL.LU.64 R238, [R1+0x650] ;  /* 0x0006500001ee7983 */ /* 0x000f280000300a00 */
[----:B------:R-:W4:Y:S04]  /*16b30*/  LDL.LU.64 R246, [R1+0x628] ;  /* 0x0006280001f67983 */ /* 0x000f280000300a00 */
[----:B------:R-:W4:Y:S04]  /*16b40*/  LDL.LU.64 R46, [R1+0x600] ;  /* 0x00060000012e7983 */ /* 0x000f280000300a00 */
[----:B------:R-:W4:Y:S01]  /*16b50*/  LDL.LU.64 R38, [R1+0x5d8] ;  /* 0x0005d80001267983 */ /* 0x000f220000300a00 */
[----:B---3--:R-:W-:-:S05]  /*16b60*/  IMAD.WIDE R240, R233, 0x4, R240 ;  /* 0x00000004e9f07825 */ /* 0x008fca00078e02f0 */
[----:B------:R1:W-:Y:S01]  /*16b70*/  STL.64 [R1+0x640], R240 ;  /* 0x000640f001007387 */ /* 0x0003e20000100a00 */
[----:B------:R-:W-:-:S03]  /*16b80*/  IMAD.WIDE R22, R233, 0x4, R22 ;  /* 0x00000004e9167825 */ /* 0x000fc600078e0216 */
[----:B-1----:R-:W3:Y:S04]  /*16b90*/  LDL.LU.64 R240, [R1+0x1b58] ;  /* 0x001b580001f07983 */ /* 0x002ee80000300a00 */
[----:B------:R1:W-:Y:S01]  /*16ba0*/  STL.64 [R1+0x660], R22 ;  /* 0x0006601601007387 */ /* 0x0003e20000100a00 */
[----:B------:R-:W-:-:S03]  /*16bb0*/  IMAD.WIDE R30, R233, 0x4, R30 ;  /* 0x00000004e91e7825 */ /* 0x000fc600078e021e */
[----:B-1----:R-:W3:Y:S04]  /*16bc0*/  LDL.LU.64 R22, [R1+0x1b50] ;  /* 0x001b500001167983 */ /* 0x002ee80000300a00 */
[----:B------:R1:W-:Y:S04]  /*16bd0*/  STL.64 [R1+0x678], R30 ;  /* 0x0006781e01007387 */ /* 0x0003e80000100a00 */
[----:B-1----:R-:W3:Y:S01]  /*16be0*/  LDL.LU.64 R30, [R1+0x1b48] ;  /* 0x001b4800011e7983 */ /* 0x002ee20000300a00 */
[----:B--2---:R-:W-:-:S04]  /*16bf0*/  IMAD.WIDE R236, R233, 0x4, R236 ;  /* 0x00000004e9ec7825 */ /* 0x004fc800078e02ec */
[C---:B----4-:R-:W-:Y:S01]  /*16c00*/  IMAD.WIDE R234, R233.reuse, 0x4, R234 ;  /* 0x00000004e9ea7825 */ /* 0x050fe200078e02ea */
[----:B------:R-:W-:Y:S03]  /*16c10*/  STL.64 [R1+0x6b0], R236 ;  /* 0x0006b0ec01007387 */ /* 0x000fe60000100a00 */
[C---:B------:R-:W-:Y:S01]  /*16c20*/  IMAD.WIDE R100, R233.reuse, 0x4, R100 ;  /* 0x00000004e9647825 */ /* 0x040fe200078e0264 */
[----:B------:R-:W-:Y:S04]  /*16c30*/  STL.64 [R1+0x6e0], R234 ;  /* 0x0006e0ea01007387 */ /* 0x000fe80000100a00 */
[----:B------:R1:W-:Y:S01]  /*16c40*/  STL.64 [R1+0x718], R100 ;  /* 0x0007186401007387 */ /* 0x0003e20000100a00 */
[----:B------:R-:W-:-:S04]  /*16c50*/  IMAD.WIDE R6, R233, 0x4, R6 ;  /* 0x00000004e9067825 */ /* 0x000fc800078e0206 */
[----:B-1----:R-:W-:-:S04]  /*16c60*/  IMAD.WIDE R100, R233, 0x4, R84 ;  /* 0x00000004e9647825 */ /* 0x002fc800078e0254 */
[----:B------:R-:W-:-:S04]  /*16c70*/  IMAD.WIDE R84, R233, 0x4, R82 ;  /* 0x00000004e9547825 */ /* 0x000fc800078e0252 */
[----:B------:R-:W-:-:S04]  /*16c80*/  IMAD.WIDE R82, R233, 0x4, R102 ;  /* 0x00000004e9527825 */ /* 0x000fc800078e0266 */
[----:B------:R-:W-:-:S04]  /*16c90*/  IMAD.WIDE R14, R233, 0x4, R14 ;  /* 0x00000004e90e7825 */ /* 0x000fc800078e020e */
[----:B---3--:R-:W-:-:S04]  /*16ca0*/  IMAD.WIDE R22, R233, 0x4, R22 ;  /* 0x00000004e9167825 */ /* 0x008fc800078e0216 */
[----:B------:R-:W-:-:S05]  /*16cb0*/  IMAD.WIDE R30, R233, 0x4, R30 ;  /* 0x00000004e91e7825 */ /* 0x000fca00078e021e */
[----:B------:R1:W-:Y:S04]  /*16cc0*/  STL.64 [R1+0x750], R30 ;  /* 0x0007501e01007387 */ /* 0x0003e80000100a00 */
[----:B-1----:R-:W2:Y:S04]  /*16cd0*/  LDL.LU.64 R30, [R1+0x200] ;  /* 0x00020000011e7983 */ /* 0x002ea80000300a00 */
[----:B------:R1:W-:Y:S04]  /*16ce0*/  STL.64 [R1+0x778], R22 ;  /* 0x0007781601007387 */ /* 0x0003e80000100a00 */
[----:B-1----:R-:W3:Y:S04]  /*16cf0*/  LDL.LU.64 R22, [R1+0x1f8] ;  /* 0x0001f80001167983 */ /* 0x002ee80000300a00 */
[----:B------:R1:W-:Y:S04]  /*16d00*/  STL.64 [R1+0x7a0], R20 ;  /* 0x0007a01401007387 */ /* 0x0003e80000100a00 */
[----:B-1----:R-:W4:Y:S04]  /*16d10*/  LDL.LU.64 R20, [R1+0x1f0] ;  /* 0x0001f00001147983 */ /* 0x002f280000300a00 */
[----:B------:R-:W-:Y:S04]  /*16d20*/  STL.64 [R1+0x7b0], R100 ;  /* 0x0007b06401007387 */ /* 0x000fe80000100a00 */
[----:B------:R1:W-:Y:S04]  /*16d30*/  STL.64 [R1+0x7d0], R84 ;  /* 0x0007d05401007387 */ /* 0x0003e80000100a00 */
[----:B------:R1:W-:Y:S04]  /*16d40*/  STL.64 [R1+0x7f8], R6 ;  /* 0x0007f80601007387 */ /* 0x0003e80000100a00 */
[----:B------:R-:W-:Y:S04]  /*16d50*/  STL.64 [R1+0x988], R82 ;  /* 0x0009885201007387 */ /* 0x000fe80000100a00 */
[----:B-1----:R-:W4:Y:S01]  /*16d60*/  LDL.LU.64 R84, [R1+0x1e8] ;  /* 0x0001e80001547983 */ /* 0x002f220000300a00 */
[----:B------:R-:W-:-:S03]  /*16d70*/  IMAD.WIDE R6, R233, 0x4, R88 ;  /* 0x00000004e9067825 */ /* 0x000fc600078e0258 */
[----:B------:R-:W-:Y:S04]  /*16d80*/  STL.64 [R1+0x990], R14 ;  /* 0x0009900e01007387 */ /* 0x000fe80000100a00 */
[----:B------:R-:W4:Y:S04]  /*16d90*/  LDL.LU.64 R236, [R1+0x1e0] ;  /* 0x0001e00001ec7983 */ /* 0x000f280000300a00 */
[----:B------:R1:W-:Y:S04]  /*16da0*/  STL.64 [R1+0x9a8], R6 ;  /* 0x0009a80601007387 */ /* 0x0003e80000100a00 */
[----:B------:R-:W4:Y:S04]  /*16db0*/  LDL.LU.64 R234, [R1+0x1c8] ;  /* 0x0001c80001ea7983 */ /* 0x000f280000300a00 */
[----:B-1----:R-:W4:Y:S04]  /*16dc0*/  LDL.LU.64 R6, [R1+0x1a8] ;  /* 0x0001a80001067983 */ /* 0x002f280000300a00 */
[----:B------:R-:W4:Y:S01]  /*16dd0*/  LDL.LU.64 R82, [R1+0x188] ;  /* 0x0001880001527983 */ /* 0x000f220000300a00 */
[----:B------:R-:W-:-:S04]  /*16de0*/  IMAD.WIDE R80, R233, 0x4, R80 ;  /* 0x00000004e9507825 */ /* 0x000fc800078e0250 */
[C---:B------:R-:W-:Y:S01]  /*16df0*/  IMAD.WIDE R14, R233.reuse, 0x4, R72 ;  /* 0x00000004e90e7825 */ /* 0x040fe200078e0248 */
[----:B------:R-:W-:Y:S03]  /*16e00*/  STL.64 [R1+0x9b0], R80 ;  /* 0x0009b05001007387 */ /* 0x000fe60000100a00 */
[C---:B------:R-:W-:Y:S01]  /*16e10*/  IMAD.WIDE R72, R233.reuse, 0x4, R64 ;  /* 0x00000004e9487825 */ /* 0x040fe200078e0240 */
[----:B------:R1:W-:Y:S03]  /*16e20*/  STL.64 [R1+0x9c0], R14 ;  /* 0x0009c00e01007387 */ /* 0x0003e60000100a00 */
[C---:B------:R-:W-:Y:S01]  /*16e30*/  IMAD.WIDE R64, R233.reuse, 0x4, R56 ;  /* 0x00000004e9407825 */ /* 0x040fe200078e0238 */
[----:B------:R-:W-:Y:S03]  /*16e40*/  STL.64 [R1+0x9c8], R72 ;  /* 0x0009c84801007387 */ /* 0x000fe60000100a00 */
[C---:B------:R-:W-:Y:S01]  /*16e50*/  IMAD.WIDE R56, R233.reuse, 0x4, R246 ;  /* 0x00000004e9387825 */ /* 0x040fe200078e02f6 */
[----:B------:R-:W-:Y:S03]  /*16e60*/  STL.64 [R1+0x9e8], R64 ;  /* 0x0009e84001007387 */ /* 0x000fe60000100a00 */
[----:B-1----:R-:W-:-:S04]  /*16e70*/  IMAD.WIDE R14, R233, 0x4, R238 ;  /* 0x00000004e90e7825 */ /* 0x002fc800078e02ee */
[C---:B------:R-:W-:Y:S01]  /*16e80*/  IMAD.WIDE R46, R233.reuse, 0x4, R46 ;  /* 0x00000004e92e7825 */ /* 0x040fe200078e022e */
[----:B------:R1:W-:Y:S04]  /*16e90*/  STL.64 [R1+0xa08], R14 ;  /* 0x000a080e01007387 */ /* 0x0003e80000100a00 */
[----:B------:R1:W-:Y:S04]  /*16ea0*/  STL.64 [R1+0xa28], R56 ;  /* 0x000a283801007387 */ /* 0x0003e80000100a00 */
[----:B------:R-:W4:Y:S01]  /*16eb0*/  LDL.LU.64 R88, [R1+0xc40] ;  /* 0x000c400001587983 */ /* 0x000f220000300a00 */
[----:B-1----:R-:W-:-:S03]  /*16ec0*/  IMAD.WIDE R14, R233, 0x4, R38 ;  /* 0x00000004e90e7825 */ /* 0x002fc600078e0226 */
[----:B------:R-:W-:Y:S04]  /*16ed0*/  STL.64 [R1+0xa40], R46 ;  /* 0x000a402e01007387 */ /* 0x000fe80000100a00 */
[----:B------:R-:W4:Y:S04]  /*16ee0*/  LDL.LU.64 R80, [R1+0xbe0] ;  /* 0x000be00001507983 */ /* 0x000f280000300a00 */
[----:B------:R1:W-:Y:S04]  /*16ef0*/  STL.64 [R1+0xa60], R14 ;  /* 0x000a600e01007387 */ /* 0x0003e80000100a00 */
[----:B------:R-:W4:Y:S04]  /*16f00*/  LDL.LU.64 R72, [R1+0xba8] ;  /* 0x000ba80001487983 */ /* 0x000f280000300a00 */
[----:B------:R-:W4:Y:S04]  /*16f10*/  LDL.LU.64 R64, [R1+0xb78] ;  /* 0x000b780001407983 */ /* 0x000f280000300a00 */
[----:B------:R-:W4:Y:S04]  /*16f20*/  LDL.LU.64 R56, [R1+0x8c8] ;  /* 0x0008c80001387983 */ /* 0x000f280000300a00 */
[----:B------:R-:W4:Y:S04]  /*16f30*/  LDL.LU.64 R238, [R1+0x850] ;  /* 0x0008500001ee7983 */ /* 0x000f280000300a00 */
[----:B------:R-:W4:Y:S04]  /*16f40*/  LDL.LU.64 R100, [R1+0x820] ;  /* 0x0008200001647983 */ /* 0x000f280000300a00 */
[----:B------:R-:W4:Y:S04]  /*16f50*/  LDL.LU.64 R102, [R1+0x7f0] ;  /* 0x0007f00001667983 */ /* 0x000f280000300a00 */
[----:B-1----:R-:W4:Y:S01]  /*16f60*/  LDL.LU.64 R14, [R1+0x5b8] ;  /* 0x0005b800010e7983 */ /* 0x002f220000300a00 */
[----:B--2---:R-:W-:-:S05]  /*16f70*/  IMAD.WIDE R30, R233, 0x4, R30 ;  /* 0x00000004e91e7825 */ /* 0x004fca00078e021e */
[----:B------:R1:W-:Y:S04]  /*16f80*/  STL.64 [R1+0xa78], R30 ;  /* 0x000a781e01007387 */ /* 0x0003e80000100a00 */
[----:B------:R-:W2:Y:S01]  /*16f90*/  LDL.LU.64 R246, [R1+0x580] ;  /* 0x0005800001f67983 */ /* 0x000ea20000300a00 */
[----:B---3--:R-:W-:-:S05]  /*16fa0*/  IMAD.WIDE R22, R233, 0x4, R22 ;  /* 0x00000004e9167825 */ /* 0x008fca00078e0216 */
[----:B------:R3:W-:Y:S04]  /*16fb0*/  STL.64 [R1+0xaa0], R22 ;  /* 0x000aa01601007387 */ /* 0x0007e80000100a00 */
[----:B------:R-:W2:Y:S01]  /*16fc0*/  LDL.LU.64 R46, [R1+0x548] ;  /* 0x00054800012e7983 */ /* 0x000ea20000300a00 */
[----:B----4-:R-:W-:-:S05]  /*16fd0*/  IMAD.WIDE R20, R233, 0x4, R20 ;  /* 0x00000004e9147825 */ /* 0x010fca00078e0214 */
[----:B------:R4:W-:Y:S04]  /*16fe0*/  STL.64 [R1+0xad8], R20 ;  /* 0x000ad81401007387 */ /* 0x0009e80000100a00 */
[----:B------:R-:W2:Y:S04]  /*16ff0*/  LDL.LU.64 R38, [R1+0x508] ;  /* 0x0005080001267983 */ /* 0x000ea80000300a00 */
[----:B-1----:R-:W2:Y:S04]  /*17000*/  LDL.LU.64 R30, [R1+0x68] ;  /* 0x00006800011e7983 */ /* 0x002ea80000300a00 */
[----:B---3--:R-:W3:Y:S01]  /*17010*/  LDL.LU.64 R22, [R1+0x48] ;  /* 0x0000480001167983 */ /* 0x008ee20000300a00 */
[----:B------:R-:W-:-:S03]  /*17020*/  IMAD.WIDE R84, R233, 0x4, R84 ;  /* 0x00000004e9547825 */ /* 0x000fc600078e0254 */
[----:B----4-:R-:W4:Y:S04]  /*17030*/  LDL.LU.64 R20, [R1+0x28] ;  /* 0x0000280001147983 */ /* 0x010f280000300a00 */
[----:B------:R1:W-:Y:S01]  /*17040*/  STL.64 [R1+0xaf8], R84 ;  /* 0x000af85401007387 */ /* 0x0003e20000100a00 */
[----:B------:R-:W-:-:S04]  /*17050*/  IMAD.WIDE R236, R233, 0x4, R236 ;  /* 0x00000004e9ec7825 */ /* 0x000fc800078e02ec */
[C---:B------:R-:W-:Y:S01]  /*17060*/  IMAD.WIDE R234, R233.reuse, 0x4, R234 ;  /* 0x00000004e9ea7825 */ /* 0x040fe200078e02ea */
[----:B-1----:R-:W3:Y:S04]  /*17070*/  LDL.LU.64 R84, [R1+0x1b40] ;  /* 0x001b400001547983 */ /* 0x002ee80000300a00 */
[----:B------:R1:W-:Y:S01]  /*17080*/  STL.64 [R1+0xb18], R236 ;  /* 0x000b18ec01007387 */ /* 0x0003e20000100a00 */
[----:B------:R-:W-:-:S04]  /*17090*/  IMAD.WIDE R6, R233, 0x4, R6 ;  /* 0x00000004e9067825 */ /* 0x000fc800078e0206 */
[C---:B------:R-:W-:Y:S01]  /*170a0*/  IMAD.WIDE R82, R233.reuse, 0x4, R82 ;  /* 0x00000004e9527825 */ /* 0x040fe200078e0252 */
[----:B-1----:R-:W4:Y:S04]  /*170b0*/  LDL.LU.64 R236, [R1+0x1b38] ;  /* 0x001b380001ec7983 */ /* 0x002f280000300a00 */
[----:B------:R1:W-:Y:S04]  /*170c0*/  STL.64 [R1+0xb30], R234 ;  /* 0x000b30ea01007387 */ /* 0x0003e80000100a00 */
[----:B-1----:R-:W4:Y:S04]  /*170d0*/  LDL.LU.64 R234, [R1+0x1b30] ;  /* 0x001b300001ea7983 */ /* 0x002f280000300a00 */
[----:B------:R1:W-:Y:S04]  /*170e0*/  STL.64 [R1+0xb58], R6 ;  /* 0x000b580601007387 */ /* 0x0003e80000100a00 */
[----:B-1----:R-:W4:Y:S04]  /*170f0*/  LDL.LU.64 R6, [R1+0x1b28] ;  /* 0x001b280001067983 */ /* 0x002f280000300a00 */
[----:B------:R1:W-:Y:S04]  /*17100*/  STL.64 [R1+0xb90], R82 ;  /* 0x000b905201007387 */ /* 0x0003e80000100a00 */
[----:B-1----:R-:W4:Y:S01]  /*17110*/  LDL.LU.64 R82, [R1+0x1b20] ;  /* 0x001b200001527983 */ /* 0x002f220000300a00 */
[----:B------:R-:W-:-:S04]  /*17120*/  IMAD.WIDE R86, R233, 0x4, R86 ;  /* 0x00000004e9567825 */ /* 0x000fc800078e0256 */
        /* <DEDUP_REMOVED lines=14> */
[----:B--2---:R-:W-:-:S04]  /*17210*/  IMAD.WIDE R246, R233, 0x4, R246 ;  /* 0x00000004e9f67825 */ /* 0x004fc800078e02f6 */
[----:B------:R-:W-:-:S04]  /*17220*/  IMAD.WIDE R46, R233, 0x4, R46 ;  /* 0x00000004e92e7825 */ /* 0x000fc800078e022e */
[----:B---3--:R-:W-:-:S04]  /*17230*/  IMAD.WIDE R84, R233, 0x4, R84 ;  /* 0x00000004e9547825 */ /* 0x008fc800078e0254 */
[----:B------:R-:W-:-:S04]  /*17240*/  IMAD.WIDE R38, R233, 0x4, R38 ;  /* 0x00000004e9267825 */ /* 0x000fc800078e0226 */
[----:B------:R-:W-:-:S04]  /*17250*/  IMAD.WIDE R30, R233, 0x4, R30 ;  /* 0x00000004e91e7825 */ /* 0x000fc800078e021e */
[----:B------:R-:W-:-:S04]  /*17260*/  IMAD.WIDE R22, R233, 0x4, R22 ;  /* 0x00000004e9167825 */ /* 0x000fc800078e0216 */
[----:B----4-:R-:W-:-:S04]  /*17270*/  IMAD.WIDE R20, R233, 0x4, R20 ;  /* 0x00000004e9147825 */ /* 0x010fc800078e0214 */
[----:B------:R-:W-:-:S05]  /*17280*/  IMAD.WIDE R82, R233, 0x4, R82 ;  /* 0x00000004e9527825 */ /* 0x000fca00078e0252 */
[----:B------:R1:W-:Y:S04]  /*17290*/  STL.64 [R1+0xc18], R82 ;  /* 0x000c185201007387 */ /* 0x0003e80000100a00 */
[----:B-1----:R-:W2:Y:S04]  /*172a0*/  LDL.LU.64 R82, [R1+0x1b18] ;  /* 0x001b180001527983 */ /* 0x002ea80000300a00 */
[----:B------:R1:W-:Y:S04]  /*172b0*/  STL.64 [R1+0xc80], R84 ;  /* 0x000c805401007387 */ /* 0x0003e80000100a00 */
[----:B-1----:R-:W3:Y:S04]  /*172c0*/  LDL.LU.64 R84, [R1+0x1b10] ;  /* 0x001b100001547983 */ /* 0x002ee80000300a00 */
[----:B------:R1:W-:Y:S04]  /*172d0*/  STL.64 [R1+0xd60], R86 ;  /* 0x000d605601007387 */ /* 0x0003e80000100a00 */
[----:B-1----:R-:W4:Y:S04]  /*172e0*/  LDL.LU.64 R86, [R1+0x1b08] ;  /* 0x001b080001567983 */ /* 0x002f280000300a00 */
        /* <DEDUP_REMOVED lines=39> */
[----:B-1----:R-:W3:Y:S01]  /*17560*/  LDL.LU.64 R20, [R1+0x1a80] ;  /* 0x001a800001147983 */ /* 0x002ee20000300a00 */
[----:B------:R-:W-:-:S04]  /*17570*/  IMAD.WIDE R104, R233, 0x4, R104 ;  /* 0x00000004e9687825 */ /* 0x000fc800078e0268 */
[----:B------:R-:W-:-:S04]  /*17580*/  IMAD.WIDE R112, R233, 0x4, R112 ;  /* 0x00000004e9707825 */ /* 0x000fc800078e0270 */
[----:B------:R-:W-:-:S04]  /*17590*/  IMAD.WIDE R120, R233, 0x4, R120 ;  /* 0x00000004e9787825 */ /* 0x000fc800078e0278 */
[----:B------:R-:W-:-:S04]  /*175a0*/  IMAD.WIDE R128, R233, 0x4, R128 ;  /* 0x00000004e9807825 */ /* 0x000fc800078e0280 */
[----:B----4-:R-:W-:-:S04]  /*175b0*/  IMAD.WIDE R64, R233, 0x4, R64 ;  /* 0x00000004e9407825 */ /* 0x010fc800078e0240 */
[----:B--2---:R-:W-:-:S04]  /*175c0*/  IMAD.WIDE R56, R233, 0x4, R56 ;  /* 0x00000004e9387825 */ /* 0x004fc800078e0238 */
[----:B---3--:R-:W-:-:S04]  /*175d0*/  IMAD.WIDE R238, R233, 0x4, R238 ;  /* 0x00000004e9ee7825 */ /* 0x008fc800078e02ee */
[----:B------:R-:W-:-:S04]  /*175e0*/  IMAD.WIDE R246, R233, 0x4, R246 ;  /* 0x00000004e9f67825 */ /* 0x000fc800078e02f6 */
        /* <DEDUP_REMOVED lines=14> */
[----:B-1----:R-:W3:Y:S04]  /*176d0*/  LDL.LU.64 R112, [R1+0xae0] ;  /* 0x000ae00001707983 */ /* 0x002ee80000300a00 */
[----:B------:R1:W-:Y:S04]  /*176e0*/  STL.64 [R1+0x1748], R120 ;  /* 0x0017487801007387 */ /* 0x0003e80000100a00 */
[----:B-1----:R-:W2:Y:S04]  /*176f0*/  LDL.LU.64 R120, [R1+0xb10] ;  /* 0x000b100001787983 */ /* 0x002ea80000300a00 */
[----:B------:R1:W-:Y:S04]  /*17700*/  STL.64 [R1+0x1750], R128 ;  /* 0x0017508001007387 */ /* 0x0003e80000100a00 */
[----:B-1----:R-:W3:Y:S01]  /*17710*/  LDL.LU.64 R128, [R1+0xb48] ;  /* 0x000b480001807983 */ /* 0x002ee20000300a00 */
[----:B------:R-:W-:-:S04]  /*17720*/  IMAD.WIDE R168, R233, 0x4, R168 ;  /* 0x00000004e9a87825 */ /* 0x000fc800078e02a8 */
[C---:B------:R-:W-:Y:S01]  /*17730*/  IMAD.WIDE R170, R233.reuse, 0x4, R170 ;  /* 0x00000004e9aa7825 */ /* 0x040fe200078e02aa */
[----:B------:R1:W-:Y:S04]  /*17740*/  STL.64 [R1+0x1758], R168 ;  /* 0x001758a801007387 */ /* 0x0003e80000100a00 */
[----:B------:R-:W-:Y:S01]  /*17750*/  STL.64 [R1+0x1760], R170 ;  /* 0x001760aa01007387 */ /* 0x000fe20000100a00 */
[----:B-1----:R-:W-:-:S04]  /*17760*/  IMAD.WIDE R168, R233, 0x4, R184 ;  /* 0x00000004e9a87825 */ /* 0x002fc800078e02b8 */
[C---:B------:R-:W-:Y:S01]  /*17770*/  IMAD.WIDE R184, R233.reuse, 0x4, R192 ;  /* 0x00000004e9b87825 */ /* 0x040fe200078e02c0 */
[----:B------:R2:W-:Y:S04]  /*17780*/  STL.64 [R1+0x1768], R168 ;  /* 0x001768a801007387 */ /* 0x0005e80000100a00 */
[----:B------:R-:W-:Y:S01]  /*17790*/  STL.64 [R1+0x1770], R184 ;  /* 0x001770b801007387 */ /* 0x000fe20000100a00 */
[----:B------:R-:W-:-:S04]  /*177a0*/  IMAD.WIDE R100, R233, 0x4, R100 ;  /* 0x00000004e9647825 */ /* 0x000fc800078e0264 */
[----:B------:R-:W-:-:S04]  /*177b0*/  IMAD.WIDE R22, R233, 0x4, R22 ;  /* 0x00000004e9167825 */ /* 0x000fc800078e0216 */
[----:B--2---:R-:W-:-:S04]  /*177c0*/  IMAD.WIDE R168, R233, 0x4, R120 ;  /* 0x00000004e9a87825 */ /* 0x004fc800078e0278 */
[----:B----4-:R-:W-:-:S04]  /*177d0*/  IMAD.WIDE R120, R233, 0x4, R104 ;  /* 0x00000004e9787825 */ /* 0x010fc800078e0268 */
[----:B------:R-:W-:-:S04]  /*177e0*/  IMAD.WIDE R104, R233, 0x4, R56 ;  /* 0x00000004e9687825 */ /* 0x000fc800078e0238 */
[----:B---3--:R-:W-:-:S04]  /*177f0*/  IMAD.WIDE R170, R233, 0x4, R128 ;  /* 0x00000004e9aa7825 */ /* 0x008fc800078e0280 */
[C---:B------:R-:W-:Y:S01]  /*17800*/  IMAD.WIDE R128, R233.reuse, 0x4, R112 ;  /* 0x00000004e9807825 */ /* 0x040fe200078e0270 */
[----:B------:R-:W-:Y:S03]  /*17810*/  STL.64 [R1+0x1778], R170 ;  /* 0x001778aa01007387 */ /* 0x000fe60000100a00 */
[C---:B------:R-:W-:Y:S01]  /*17820*/  IMAD.WIDE R112, R233.reuse, 0x4, R64 ;  /* 0x00000004e9707825 */ /* 0x040fe200078e0240 */
[----:B------:R-:W-:Y:S03]  /*17830*/  STL.64 [R1+0x1780], R168 ;  /* 0x001780a801007387 */ /* 0x000fe60000100a00 */
[C---:B------:R-:W-:Y:S01]  /*17840*/  IMAD.WIDE R64, R233.reuse, 0x4, R238 ;  /* 0x00000004e9407825 */ /* 0x040fe200078e02ee */
[----:B------:R-:W-:Y:S03]  /*17850*/  STL.64 [R1+0x1788], R128 ;  /* 0x0017888001007387 */ /* 0x000fe60000100a00 */
[C---:B------:R-:W-:Y:S01]  /*17860*/  IMAD.WIDE R56, R233.reuse, 0x4, R246 ;  /* 0x00000004e9387825 */ /* 0x040fe200078e02f6 */
[----:B------:R-:W-:Y:S04]  /*17870*/  STL.64 [R1+0x1790], R120 ;  /* 0x0017907801007387 */ /* 0x000fe80000100a00 */
[----:B------:R-:W-:Y:S04]  /*17880*/  STL.64 [R1+0x1798], R112 ;  /* 0x0017987001007387 */ /* 0x000fe80000100a00 */
[----:B------:R-:W-:Y:S04]  /*17890*/  STL.64 [R1+0x17a0], R104 ;  /* 0x0017a06801007387 */ /* 0x000fe80000100a00 */
[----:B------:R1:W-:Y:S04]  /*178a0*/  STL.64 [R1+0x17a8], R64 ;  /* 0x0017a84001007387 */ /* 0x0003e80000100a00 */
[----:B------:R2:W-:Y:S04]  /*178b0*/  STL.64 [R1+0x17b0], R56 ;  /* 0x0017b03801007387 */ /* 0x0005e80000100a00 */
[----:B------:R-:W-:Y:S01]  /*178c0*/  STL.64 [R1+0x17c0], R100 ;  /* 0x0017c06401007387 */ /* 0x000fe20000100a00 */
[----:B-1----:R-:W-:-:S04]  /*178d0*/  IMAD.WIDE R64, R233, 0x4, R102 ;  /* 0x00000004e9407825 */ /* 0x002fc800078e0266 */
[C---:B--2---:R-:W-:Y:S01]  /*178e0*/  IMAD.WIDE R56, R233.reuse, 0x4, R14 ;  /* 0x00000004e9387825 */ /* 0x044fe200078e020e */
[----:B------:R-:W-:Y:S03]  /*178f0*/  STL.64 [R1+0x17d0], R64 ;  /* 0x0017d04001007387 */ /* 0x000fe60000100a00 */
[C---:B------:R-:W-:Y:S01]  /*17900*/  IMAD.WIDE R14, R233.reuse, 0x4, R20 ;  /* 0x00000004e90e7825 */ /* 0x040fe200078e0214 */
[----:B------:R-:W-:Y:S03]  /*17910*/  STL.64 [R1+0x17e0], R56 ;  /* 0x0017e03801007387 */ /* 0x000fe60000100a00 */
[C---:B------:R-:W-:Y:S01]  /*17920*/  IMAD.WIDE R20, R233.reuse, 0x4, R30 ;  /* 0x00000004e9147825 */ /* 0x040fe200078e021e */
[----:B------:R1:W-:Y:S04]  /*17930*/  STL.64 [R1+0x17f0], R14 ;  /* 0x0017f00e01007387 */ /* 0x0003e80000100a00 */
[----:B------:R2:W-:Y:S04]  /*17940*/  STL.64 [R1+0x17f8], R22 ;  /* 0x0017f81601007387 */ /* 0x0005e80000100a00 */
[----:B------:R3:W-:Y:S01]  /*17950*/  STL.64 [R1+0x1800], R20 ;  /* 0x0018001401007387 */ /* 0x0007e20000100a00 */
[----:B-1----:R-:W-:-:S04]  /*17960*/  IMAD.WIDE R14, R233, 0x4, R38 ;  /* 0x00000004e90e7825 */ /* 0x002fc800078e0226 */
[C---:B--2---:R-:W-:Y:S01]  /*17970*/  IMAD.WIDE R22, R233.reuse, 0x4, R46 ;  /* 0x00000004e9167825 */ /* 0x044fe200078e022e */
[----:B------:R1:W-:Y:S03]  /*17980*/  STL.64 [R1+0x1808], R14 ;  /* 0x0018080e01007387 */ /* 0x0003e60000100a00 */
[C---:B---3--:R-:W-:Y:S01]  /*17990*/  IMAD.WIDE R20, R233.reuse, 0x4, R72 ;  /* 0x00000004e9147825 */ /* 0x048fe200078e0248 */
        /* <DEDUP_REMOVED lines=12> */
[----:B------:R-:W-:Y:S04]  /*17a60*/  STL.64 [R1+0x1840], R22 ;  /* 0x0018401601007387 */ /* 0x000fe80000100a00 */
[----:B------:R-:W2:Y:S01]  /*17a70*/  LDL.LU.64 R192, [R1+0x12b0] ;  /* 0x0012b00001c07983 */ /* 0x000ea20000300a00 */
[----:B-1----:R-:W-:-:S03]  /*17a80*/  IMAD.WIDE R14, R233, 0x4, R160 ;  /* 0x00000004e90e7825 */ /* 0x002fc600078e02a0 */
[----:B------:R-:W-:Y:S04]  /*17a90*/  STL.64 [R1+0x1848], R20 ;  /* 0x0018481401007387 */ /* 0x000fe80000100a00 */
[----:B------:R-:W3:Y:S04]  /*17aa0*/  LDL.LU.64 R184, [R1+0x12a8] ;  /* 0x0012a80001b87983 */ /* 0x000ee80000300a00 */
        /* <DEDUP_REMOVED lines=13> */
[----:B-1----:R-:W2:Y:S01]  /*17b80*/  LDL.LU.64 R14, [R1+0xfe8] ;  /* 0x000fe800010e7983 */ /* 0x002ea20000300a00 */
[----:B------:R-:W-:-:S04]  /*17b90*/  IMAD.WIDE R196, R233, 0x4, R196 ;  /* 0x00000004e9c47825 */ /* 0x000fc800078e02c4 */
[----:B------:R-:W-:-:S04]  /*17ba0*/  IMAD.WIDE R20, R233, 0x4, R194 ;  /* 0x00000004e9147825 */ /* 0x000fc800078e02c2 */
[C---:B------:R-:W-:Y:S01]  /*17bb0*/  IMAD.WIDE R198, R233.reuse, 0x4, R198 ;  /* 0x00000004e9c67825 */ /* 0x040fe200078e02c6 */
[----:B------:R1:W-:Y:S03]  /*17bc0*/  STL.64 [R1+0x1858], R20 ;  /* 0x0018581401007387 */ /* 0x0003e60000100a00 */
[----:B------:R-:W-:-:S04]  /*17bd0*/  IMAD.WIDE R200, R233, 0x4, R200 ;  /* 0x00000004e9c87825 */ /* 0x000fc800078e02c8 */
[----:B-1----:R-:W-:-:S05]  /*17be0*/  IMAD.WIDE R20, R233, 0x4, R196 ;  /* 0x00000004e9147825 */ /* 0x002fca00078e02c4 */
[----:B------:R1:W-:Y:S01]  /*17bf0*/  STL.64 [R1+0x1860], R20 ;  /* 0x0018601401007387 */ /* 0x0003e20000100a00 */
[----:B------:R-:W-:-:S04]  /*17c00*/  IMAD.WIDE R30, R233, 0x4, R200 ;  /* 0x00000004e91e7825 */ /* 0x000fc800078e02c8 */
[----:B-1----:R-:W-:-:S05]  /*17c10*/  IMAD.WIDE R20, R233, 0x4, R198 ;  /* 0x00000004e9147825 */ /* 0x002fca00078e02c6 */
[----:B------:R3:W-:Y:S04]  /*17c20*/  STL.64 [R1+0x1868], R20 ;  /* 0x0018681401007387 */ /* 0x0007e80000100a00 */
[----:B------:R2:W-:Y:S01]  /*17c30*/  STL.64 [R1+0x1870], R30 ;  /* 0x0018701e01007387 */ /* 0x0005e20000100a00 */
[----:B------:R-:W-:-:S04]  /*17c40*/  IMAD.WIDE R202, R233, 0x4, R202 ;  /* 0x00000004e9ca7825 */ /* 0x000fc800078e02ca */
[C---:B------:R-:W-:Y:S01]  /*17c50*/  IMAD.WIDE R204, R233.reuse, 0x4, R204 ;  /* 0x00000004e9cc7825 */ /* 0x040fe200078e02cc */
[----:B------:R-:W-:Y:S03]  /*17c60*/  LDGSTS.E [R12+0x6400c], desc[UR8][R202.64], !P1 ;  /* 0x6400c000ca0c7fae */ /* 0x000fe6000c921848 */
        /* <DEDUP_REMOVED lines=19> */
[----:B------:R-:W-:Y:S04]  /*17da0*/  LDGSTS.E [R12+0x7c004], desc[UR8][R218.64], !P3 ;  /* 0x7c004000da0c7fae */ /* 0x000fe8000d921848 */
[----:B------:R-:W-:Y:S04]  /*17db0*/  LDGSTS.E [R12+0x70008], desc[UR8][R198.64], !P5 ;  /* 0x70008000c60c7fae */ /* 0x000fe8000e921848 */
[----:B------:R-:W-:Y:S04]  /*17dc0*/  LDGSTS.E [R12+0x74008], desc[UR8][R220.64], !P5 ;  /* 0x74008000dc0c7fae */ /* 0x000fe8000e921848 */
[----:B------:R-:W-:Y:S04]  /*17dd0*/  LDGSTS.E [R12+0x78008], desc[UR8][R222.64], !P5 ;  /* 0x78008000de0c7fae */ /* 0x000fe8000e921848 */
[----:B------:R-:W-:Y:S04]  /*17de0*/  LDGSTS.E [R12+0x7c008], desc[UR8][R224.64], !P5 ;  /* 0x7c008000e00c7fae */ /* 0x000fe8000e921848 */
[----:B------:R1:W-:Y:S01]  /*17df0*/  LDGSTS.E [R12+0x7000c], desc[UR8][R200.64], !P6 ;  /* 0x7000c000c80c7fae */ /* 0x0003e2000f121848 */
[----:B---3--:R-:W-:-:S05]  /*17e00*/  IMAD.WIDE R20, R233, 0x4, R184 ;  /* 0x00000004e9147825 */ /* 0x008fca00078e02b8 */
[----:B------:R3:W-:Y:S01]  /*17e10*/  STL.64 [R1+0x88], R20 ;  /* 0x0000881401007387 */ /* 0x0007e20000100a00 */
[----:B----4-:R-:W-:-:S04]  /*17e20*/  IMAD.WIDE R38, R233, 0x4, R170 ;  /* 0x00000004e9267825 */ /* 0x010fc800078e02aa */
[C---:B--2---:R-:W-:Y:S01]  /*17e30*/  IMAD.WIDE R30, R233.reuse, 0x4, R168 ;  /* 0x00000004e91e7825 */ /* 0x044fe200078e02a8 */
[----:B------:R2:W-:Y:S03]  /*17e40*/  STL.64 [R1+0xa8], R38 ;  /* 0x0000a82601007387 */ /* 0x0005e60000100a00 */
[C---:B---3--:R-:W-:Y:S01]  /*17e50*/  IMAD.WIDE R20, R233.reuse, 0x4, R128 ;  /* 0x00000004e9147825 */ /* 0x048fe200078e0280 */
[----:B------:R3:W-:Y:S04]  /*17e60*/  STL.64 [R1+0xc8], R30 ;  /* 0x0000c81e01007387 */ /* 0x0007e80000100a00 */
[----:B------:R4:W-:Y:S01]  /*17e70*/  STL.64 [R1+0xe8], R20 ;  /* 0x0000e81401007387 */ /* 0x0009e20000100a00 */
[----:B--2---:R-:W-:-:S04]  /*17e80*/  IMAD.WIDE R38, R233, 0x4, R120 ;  /* 0x00000004e9267825 */ /* 0x004fc800078e0278 */
[C---:B---3--:R-:W-:Y:S01]  /*17e90*/  IMAD.WIDE R30, R233.reuse, 0x4, R112 ;  /* 0x00000004e91e7825 */ /* 0x048fe200078e0270 */
[----:B------:R2:W-:Y:S03]  /*17ea0*/  STL.64 [R1+0x108], R38 ;  /* 0x0001082601007387 */ /* 0x0005e60000100a00 */
[C---:B----4-:R-:W-:Y:S01]  /*17eb0*/  IMAD.WIDE R20, R233.reuse, 0x4, R104 ;  /* 0x00000004e9147825 */ /* 0x050fe200078e0268 */
        /* <DEDUP_REMOVED lines=12> */
[----:B------:R3:W-:Y:S03]  /*17f80*/  STL.64 [R1+0x1e0], R30 ;  /* 0x0001e01e01007387 */ /* 0x0007e60000100a00 */
[C---:B------:R-:W-:Y:S01]  /*17f90*/  IMAD.WIDE R14, R233.reuse, 0x4, R14 ;  /* 0x00000004e90e7825 */ /* 0x040fe200078e020e */
[----:B------:R-:W1:Y:S04]  /*17fa0*/  LDL.LU.64 R200, [R1+0xfd8] ;  /* 0x000fd80001c87983 */ /* 0x000e680000300a00 */
[----:B------:R4:W-:Y:S04]  /*17fb0*/  STL.64 [R1+0x1e8], R20 ;  /* 0x0001e81401007387 */ /* 0x0009e80000100a00 */
        /* <DEDUP_REMOVED lines=11> */
[----:B------:R-:W4:Y:S01]  /*18070*/  LDL.LU.64 R72, [R1+0x13f0] ;  /* 0x0013f00001487983 */ /* 0x000f220000300a00 */
[----:B------:R-:W-:-:S03]  /*18080*/  IMAD.WIDE R22, R233, 0x4, R192 ;  /* 0x00000004e9167825 */ /* 0x000fc600078e02c0 */
[----:B------:R-:W4:Y:S04]  /*18090*/  LDL.LU.64 R46, [R1+0x13e0] ;  /* 0x0013e000012e7983 */ /* 0x000f280000300a00 */
[----:B--2---:R-:W2:Y:S04]  /*180a0*/  LDL.LU.64 R38, [R1+0x13d8] ;  /* 0x0013d80001267983 */ /* 0x004ea80000300a00 */
[----:B---3--:R-:W3:Y:S04]  /*180b0*/  LDL.LU.64 R30, [R1+0x13c8] ;  /* 0x0013c800011e7983 */ /* 0x008ee80000300a00 */
[----:B----4-:R-:W4:Y:S04]  /*180c0*/  LDL.LU.64 R20, [R1+0x13b8] ;  /* 0x0013b80001147983 */ /* 0x010f280000300a00 */
        /* <DEDUP_REMOVED lines=15> */
[----:B-1----:R-:W-:-:S04]  /*181c0*/  IMAD.WIDE R200, R233, 0x4, R200 ;  /* 0x00000004e9c87825 */ /* 0x002fc800078e02c8 */
[C---:B------:R-:W-:Y:S01]  /*181d0*/  IMAD.WIDE R198, R233.reuse, 0x4, R198 ;  /* 0x00000004e9c67825 */ /* 0x040fe200078e02c6 */
[----:B------:R1:W-:Y:S04]  /*181e0*/  STL.64 [R1+0x1f8], R200 ;  /* 0x0001f8c801007387 */ /* 0x0003e80000100a00 */
[----:B------:R1:W-:Y:S02]  /*181f0*/  STL.64 [R1+0x200], R198 ;  /* 0x000200c601007387 */ /* 0x0003e40000100a00 */
[----:B-1----:R-:W-:-:S04]  /*18200*/  IMAD.WIDE R200, R233, 0x4, R196 ;  /* 0x00000004e9c87825 */ /* 0x002fc800078e02c4 */
[C---:B------:R-:W-:Y:S01]  /*18210*/  IMAD.WIDE R198, R233.reuse, 0x4, R194 ;  /* 0x00000004e9c67825 */ /* 0x040fe200078e02c2 */
[----:B------:R-:W-:Y:S03]  /*18220*/  STL.64 [R1+0x208], R200 ;  /* 0x000208c801007387 */ /* 0x000fe60000100a00 */
        /* <DEDUP_REMOVED lines=18> */
[C---:B--2---:R-:W-:Y:S01]  /*18350*/  IMAD.WIDE R72, R233.reuse, 0x4, R38 ;  /* 0x00000004e9487825 */ /* 0x044fe200078e0226 */
[----:B------:R-:W-:Y:S03]  /*18360*/  STL.64 [R1+0x6f8], R80 ;  /* 0x0006f85001007387 */ /* 0x000fe60000100a00 */
[C---:B---3--:R-:W-:Y:S01]  /*18370*/  IMAD.WIDE R46, R233.reuse, 0x4, R30 ;  /* 0x00000004e92e7825 */ /* 0x048fe200078e021e */
[----:B------:R-:W-:Y:S03]  /*18380*/  STL.64 [R1+0x700], R72 ;  /* 0x0007004801007387 */ /* 0x000fe60000100a00 */
[C---:B----4-:R-:W-:Y:S01]  /*18390*/  IMAD.WIDE R38, R233.reuse, 0x4, R20 ;  /* 0x00000004e9267825 */ /* 0x050fe200078e0214 */
[----:B------:R-:W-:Y:S03]  /*183a0*/  STL.64 [R1+0x710], R46 ;  /* 0x0007102e01007387 */ /* 0x000fe60000100a00 */
[C---:B------:R-:W-:Y:S01]  /*183b0*/  IMAD.WIDE R30, R233.reuse, 0x4, R192 ;  /* 0x00000004e91e7825 */ /* 0x040fe200078e02c0 */
[----:B------:R1:W-:Y:S03]  /*183c0*/  STL.64 [R1+0x730], R38 ;  /* 0x0007302601007387 */ /* 0x0003e60000100a00 */
[C---:B------:R-:W-:Y:S01]  /*183d0*/  IMAD.WIDE R20, R233.reuse, 0x4, R184 ;  /* 0x00000004e9147825 */ /* 0x040fe200078e02b8 */
        /* <DEDUP_REMOVED lines=24> */
[----:B------:R2:W-:Y:S03]  /*18560*/  STL.64 [R1+0xcb0], R30 ;  /* 0x000cb01e01007387 */ /* 0x0005e60000100a00 */
[C---:B------:R-:W-:Y:S01]  /*18570*/  IMAD.WIDE R14, R233.reuse, 0x4, R14 ;  /* 0x00000004e90e7825 */ /* 0x040fe200078e020e */
[----:B------:R-:W3:Y:S04]  /*18580*/  LDL.LU.64 R200, [R1+0x12c0] ;  /* 0x0012c00001c87983 */ /* 0x000ee80000300a00 */
[----:B------:R4:W-:Y:S04]  /*18590*/  STL.64 [R1+0xcc0], R20 ;  /* 0x000cc01401007387 */ /* 0x0009e80000100a00 */
[----:B------:R-:W3:Y:S04]  /*185a0*/  LDL.LU.64 R198, [R1+0x12b8] ;  /* 0x0012b80001c67983 */ /* 0x000ee80000300a00 */
[----:B------:R4:W-:Y:S04]  /*185b0*/  STL.64 [R1+0xcd0], R14 ;  /* 0x000cd00e01007387 */ /* 0x0009e80000100a00 */
[----:B------:R-:W3:Y:S04]  /*185c0*/  LDL.LU.64 R196, [R1+0x1268] ;  /* 0x0012680001c47983 */ /* 0x000ee80000300a00 */
        /* <DEDUP_REMOVED lines=10> */
[----:B-1----:R-:W3:Y:S04]  /*18670*/  LDL.LU.64 R38, [R1+0xc70] ;  /* 0x000c700001267983 */ /* 0x002ee80000300a00 */
[----:B--2---:R-:W2:Y:S04]  /*18680*/  LDL.LU.64 R30, [R1+0xc68] ;  /* 0x000c6800011e7983 */ /* 0x004ea80000300a00 */
        /* <DEDUP_REMOVED lines=16> */
[----:B---3--:R-:W-:-:S04]  /*18790*/  IMAD.WIDE R200, R233, 0x4, R200 ;  /* 0x00000004e9c87825 */ /* 0x008fc800078e02c8 */
[C---:B------:R-:W-:Y:S01]  /*187a0*/  IMAD.WIDE R198, R233.reuse, 0x4, R198 ;  /* 0x00000004e9c67825 */ /* 0x040fe200078e02c6 */
[----:B------:R1:W-:Y:S04]  /*187b0*/  STL.64 [R1+0x12f8], R200 ;  /* 0x0012f8c801007387 */ /* 0x0003e80000100a00 */
[----:B------:R3:W-:Y:S01]  /*187c0*/  STL.64 [R1+0x1300], R198 ;  /* 0x001300c601007387 */ /* 0x0007e20000100a00 */
[----:B-1----:R-:W-:-:S04]  /*187d0*/  IMAD.WIDE R200, R233, 0x4, R196 ;  /* 0x00000004e9c87825 */ /* 0x002fc800078e02c4 */
[C---:B---3--:R-:W-:Y:S01]  /*187e0*/  IMAD.WIDE R198, R233.reuse, 0x4, R194 ;  /* 0x00000004e9c67825 */ /* 0x048fe200078e02c2 */
        /* <DEDUP_REMOVED lines=50> */
[----:B------:R-:W-:Y:S03]  /*18b10*/  STL.64 [R1+0x4b0], R38 ;  /* 0x0004b02601007387 */ /* 0x000fe60000100a00 */
[C---:B---3--:R-:W-:Y:S01]  /*18b20*/  IMAD.WIDE R20, R233.reuse, 0x4, R102 ;  /* 0x00000004e9147825 */ /* 0x048fe200078e0266 */
[----:B------:R-:W-:Y:S03]  /*18b30*/  STL.64 [R1+0x4b8], R30 ;  /* 0x0004b81e01007387 */ /* 0x000fe60000100a00 */
[C---:B------:R-:W-:Y:S01]  /*18b40*/  IMAD.WIDE R14, R233.reuse, 0x4, R14 ;  /* 0x00000004e90e7825 */ /* 0x040fe200078e020e */
[----:B------:R-:W2:Y:S04]  /*18b50*/  LDL.LU.64 R100, [R1+0x890] ;  /* 0x0008900001647983 */ /* 0x000ea80000300a00 */
[----:B------:R-:W-:Y:S04]  /*18b60*/  STL.64 [R1+0x4c0], R20 ;  /* 0x0004c01401007387 */ /* 0x000fe80000100a00 */
[----:B------:R-:W3:Y:S04]  /*18b70*/  LDL.LU.64 R102, [R1+0x888] ;  /* 0x0008880001667983 */ /* 0x000ee80000300a00 */
[----:B------:R1:W-:Y:S04]  /*18b80*/  STL.64 [R1+0x4d0], R14 ;  /* 0x0004d00e01007387 */ /* 0x0003e80000100a00 */
[----:B-1----:R-:W4:Y:S04]  /*18b90*/  LDL.LU.64 R14, [R1+0x870] ;  /* 0x00087000010e7983 */ /* 0x002f280000300a00 */
        /* <DEDUP_REMOVED lines=28> */
[----:B--2---:R-:W-:-:S05]  /*18d60*/  IMAD.WIDE R100, R233, 0x4, R100 ;  /* 0x00000004e9647825 */ /* 0x004fca00078e0264 */
[----:B------:R1:W-:Y:S01]  /*18d70*/  STL.64 [R1+0x4d8], R100 ;  /* 0x0004d86401007387 */ /* 0x0003e20000100a00 */
[----:B---3--:R-:W-:-:S03]  /*18d80*/  IMAD.WIDE R102, R233, 0x4, R102 ;  /* 0x00000004e9667825 */ /* 0x008fc600078e0266 */
[----:B-1----:R-:W2:Y:S04]  /*18d90*/  LDL.LU.64 R100, [R1+0x1a70] ;  /* 0x001a700001647983 */ /* 0x002ea80000300a00 */
[----:B------:R1:W-:Y:S01]  /*18da0*/  STL.64 [R1+0x4e0], R102 ;  /* 0x0004e06601007387 */ /* 0x0003e20000100a00 */
[----:B----4-:R-:W-:-:S03]  /*18db0*/  IMAD.WIDE R14, R233, 0x4, R14 ;  /* 0x00000004e90e7825 */ /* 0x010fc600078e020e */
[----:B-1----:R-:W3:Y:S04]  /*18dc0*/  LDL.LU.64 R102, [R1+0x1a68] ;  /* 0x001a680001667983 */ /* 0x002ee80000300a00 */
[----:B------:R1:W-:Y:S04]  /*18dd0*/  STL.64 [R1+0x4f0], R14 ;  /* 0x0004f00e01007387 */ /* 0x0003e80000100a00 */
[----:B-1----:R-:W4:Y:S01]  /*18de0*/  LDL.LU.64 R14, [R1+0x1a60] ;  /* 0x001a6000010e7983 */ /* 0x002f220000300a00 */
[----:B------:R-:W-:-:S05]  /*18df0*/  IMAD.WIDE R200, R233, 0x4, R200 ;  /* 0x00000004e9c87825 */ /* 0x000fca00078e02c8 */
        /* <DEDUP_REMOVED lines=29> */
[----:B------:R1:W-:Y:S03]  /*18fd0*/  STL.64 [R1+0x408], R38 ;  /* 0x0004082601007387 */ /* 0x0003e60000100a00 */
[C---:B------:R-:W-:Y:S01]  /*18fe0*/  IMAD.WIDE R20, R233.reuse, 0x4, R192 ;  /* 0x00000004e9147825 */ /* 0x040fe200078e02c0 */
[----:B------:R1:W-:Y:S04]  /*18ff0*/  STL.64 [R1+0x400], R30 ;  /* 0x0004001e01007387 */ /* 0x0003e80000100a00 */
[----:B------:R1:W-:Y:S02]  /*19000*/  STL.64 [R1+0x3f8], R20 ;  /* 0x0003f81401007387 */ /* 0x0003e40000100a00 */
[----:B-1----:R-:W-:-:S04]  /*19010*/  IMAD.WIDE R38, R233, 0x4, R184 ;  /* 0x00000004e9267825 */ /* 0x002fc800078e02b8 */
        /* <DEDUP_REMOVED lines=16> */
[----:B------:R4:W-:Y:S01]  /*19120*/  STL.64 [R1+0x3b0], R20 ;  /* 0x0003b01401007387 */ /* 0x0009e20000100a00 */
[----:B-1----:R-:W-:-:S04]  /*19130*/  IMAD.WIDE R38, R233, 0x4, R238 ;  /* 0x00000004e9267825 */ /* 0x002fc800078e02ee */
[C---:B------:R-:W-:Y:S01]  /*19140*/  IMAD.WIDE R30, R233.reuse, 0x4, R246 ;  /* 0x00000004e91e7825 */ /* 0x040fe200078e02f6 */
[----:B------:R-:W-:Y:S03]  /*19150*/  STL.64 [R1+0x3a8], R38 ;  /* 0x0003a82601007387 */ /* 0x000fe60000100a00 */
[----:B------:R-:W-:-:S04]  /*19160*/  IMAD.WIDE R16, R233, 0x4, R16 ;  /* 0x00000004e9107825 */ /* 0x000fc800078e0210 */
[----:B------:R-:W-:-:S04]  /*19170*/  IMAD.WIDE R10, R233, 0x4, R10 ;  /* 0x00000004e90a7825 */ /* 0x000fc800078e020a */
[C---:B----4-:R-:W-:Y:S02]  /*19180*/  IMAD.WIDE R20, R233.reuse, 0x4, R14 ;  /* 0x00000004e9147825 */ /* 0x050fe400078e020e */
[----:B------:R-:W4:Y:S04]  /*19190*/  LDL.LU.64 R14, [R1+0x1a58] ;  /* 0x001a5800010e7983 */ /* 0x000f280000300a00 */
[----:B------:R3:W-:Y:S02]  /*191a0*/  STL.64 [R1+0x3a0], R30 ;  /* 0x0003a01e01007387 */ /* 0x0007e40000100a00 */
[C---:B---3--:R-:W-:Y:S02]  /*191b0*/  IMAD.WIDE R30, R233.reuse, 0x4, R102 ;  /* 0x00000004e91e7825 */ /* 0x048fe400078e0266 */
[----:B------:R-:W3:Y:S04]  /*191c0*/  LDL.LU.64 R102, [R1+0x1a50] ;  /* 0x001a500001667983 */ /* 0x000ee80000300a00 */
[----:B------:R2:W-:Y:S02]  /*191d0*/  STL.64 [R1+0x398], R20 ;  /* 0x0003981401007387 */ /* 0x0005e40000100a00 */
[----:B--2---:R-:W-:-:S02]  /*191e0*/  IMAD.WIDE R20, R233, 0x4, R100 ;  /* 0x00000004e9147825 */ /* 0x004fc400078e0264 */
[----:B------:R-:W2:Y:S04]  /*191f0*/  LDL.LU.64 R100, [R1+0x1a48] ;  /* 0x001a480001647983 */ /* 0x000ea80000300a00 */
[----:B------:R1:W-:Y:S02]  /*19200*/  STL.64 [R1+0x390], R30 ;  /* 0x0003901e01007387 */ /* 0x0003e40000100a00 */
[C---:B-1----:R-:W-:Y:S02]  /*19210*/  IMAD.WIDE R30, R233.reuse, 0x4, R98 ;  /* 0x00000004e91e7825 */ /* 0x042fe400078e0262 */
[----:B------:R-:W4:Y:S04]  /*19220*/  LDL.LU.64 R98, [R1+0x1a40] ;  /* 0x001a400001627983 */ /* 0x000f280000300a00 */
[----:B------:R1:W-:Y:S02]  /*19230*/  STL.64 [R1+0x388], R20 ;  /* 0x0003881401007387 */ /* 0x0003e40000100a00 */
[----:B-1----:R-:W-:-:S02]  /*19240*/  IMAD.WIDE R20, R233, 0x4, R94 ;  /* 0x00000004e9147825 */ /* 0x002fc400078e025e */
[----:B------:R-:W3:Y:S04]  /*19250*/  LDL.LU.64 R94, [R1+0x1a38] ;  /* 0x001a3800015e7983 */ /* 0x000ee80000300a00 */
[----:B------:R1:W-:Y:S02]  /*19260*/  STL.64 [R1+0x380], R30 ;  /* 0x0003801e01007387 */ /* 0x0003e40000100a00 */
[C---:B-1----:R-:W-:Y:S02]  /*19270*/  IMAD.WIDE R30, R233.reuse, 0x4, R92 ;  /* 0x00000004e91e7825 */ /* 0x042fe400078e025c */
[----:B------:R-:W2:Y:S04]  /*19280*/  LDL.LU.64 R92, [R1+0x1a30] ;  /* 0x001a3000015c7983 */ /* 0x000ea80000300a00 */
[----:B------:R1:W-:Y:S02]  /*19290*/  STL.64 [R1+0x548], R20 ;  /* 0x0005481401007387 */ /* 0x0003e40000100a00 */
[----:B-1----:R-:W-:-:S02]  /*192a0*/  IMAD.WIDE R20, R233, 0x4, R90 ;  /* 0x00000004e9147825 */ /* 0x002fc400078e025a */
[----:B------:R-:W4:Y:S04]  /*192b0*/  LDL.LU.64 R90, [R1+0x1a28] ;  /* 0x001a2800015a7983 */ /* 0x000f280000300a00 */
[----:B------:R1:W-:Y:S02]  /*192c0*/  STL.64 [R1+0x550], R30 ;  /* 0x0005501e01007387 */ /* 0x0003e40000100a00 */
[C---:B-1----:R-:W-:Y:S02]  /*192d0*/  IMAD.WIDE R30, R233.reuse, 0x4, R86 ;  /* 0x00000004e91e7825 */ /* 0x042fe400078e0256 */
[----:B------:R-:W3:Y:S04]  /*192e0*/  LDL.LU.64 R86, [R1+0x1a20] ;  /* 0x001a200001567983 */ /* 0x000ee80000300a00 */
[----:B------:R1:W-:Y:S02]  /*192f0*/  STL.64 [R1+0x558], R20 ;  /* 0x0005581401007387 */ /* 0x0003e40000100a00 */
[----:B-1----:R-:W-:-:S02]  /*19300*/  IMAD.WIDE R20, R233, 0x4, R84 ;  /* 0x00000004e9147825 */ /* 0x002fc400078e0254 */
        /* <DEDUP_REMOVED lines=16> */
[----:B------:R1:W-:Y:S04]  /*19410*/  STL.64 [R1+0x590], R20 ;  /* 0x0005901401007387 */ /* 0x0003e80000100a00 */
[----:B------:R1:W-:Y:S02]  /*19420*/  STL.64 [R1+0x598], R30 ;  /* 0x0005981e01007387 */ /* 0x0003e40000100a00 */
[----:B-1----:R-:W-:-:S05]  /*19430*/  IMAD.WIDE R20, R233, 0x4, R54 ;  /* 0x00000004e9147825 */ /* 0x002fca00078e0236 */
[----:B------:R1:W-:Y:S04]  /*19440*/  STL.64 [R1+0x5a0], R20 ;  /* 0x0005a01401007387 */ /* 0x0003e80000100a00 */
[----:B------:R-:W2:Y:S04]  /*19450*/  LDL.LU.64 R152, [R1+0x14a8] ;  /* 0x0014a80001987983 */ /* 0x000ea80000300a00 */
[----:B------:R-:W-:Y:S04]  /*19460*/  STL.64 [R1+0x5a8], R16 ;  /* 0x0005a81001007387 */ /* 0x000fe80000100a00 */
[----:B------:R-:W4:Y:S04]  /*19470*/  LDL.LU.64 R144, [R1+0x14a0] ;  /* 0x0014a00001907983 */ /* 0x000f280000300a00 */
        /* <DEDUP_REMOVED lines=24> */
[----:B------:R-:W3:Y:S01]  /*19600*/  LDL.LU.64 R16, [R1+0xd90] ;  /* 0x000d900001107983 */ /* 0x000ee20000300a00 */
[----:B------:R-:W-:-:S03]  /*19610*/  IMAD.WIDE R194, R233, 0x4, R68 ;  /* 0x00000004e9c27825 */ /* 0x000fc600078e0244 */
[----:B------:R-:W3:Y:S01]  /*19620*/  LDL.LU.64 R68, [R1+0x19e8] ;  /* 0x0019e80001447983 */ /* 0x000ee20000300a00 */
[----:B------:R-:W-:-:S03]  /*19630*/  IMAD.WIDE R160, R233, 0x4, R66 ;  /* 0x00000004e9a07825 */ /* 0x000fc600078e0242 */
[----:B------:R-:W3:Y:S04]  /*19640*/  LDL.LU.64 R66, [R1+0x19e0] ;  /* 0x0019e00001427983 */ /* 0x000ee80000300a00 */
[----:B------:R1:W-:Y:S02]  /*19650*/  STL.64 [R1+0x5b8], R194 ;  /* 0x0005b8c201007387 */ /* 0x0003e40000100a00 */
[C---:B-1----:R-:W-:Y:S02]  /*19660*/  IMAD.WIDE R194, R233.reuse, 0x4, R62 ;  /* 0x00000004e9c27825 */ /* 0x042fe400078e023e */
[----:B------:R-:W3:Y:S04]  /*19670*/  LDL.LU.64 R62, [R1+0x19d8] ;  /* 0x0019d800013e7983 */ /* 0x000ee80000300a00 */
[----:B------:R1:W-:Y:S02]  /*19680*/  STL.64 [R1+0x5c0], R160 ;  /* 0x0005c0a001007387 */ /* 0x0003e40000100a00 */
[----:B-1----:R-:W-:-:S02]  /*19690*/  IMAD.WIDE R160, R233, 0x4, R60 ;  /* 0x00000004e9a07825 */ /* 0x002fc400078e023c */
[----:B------:R-:W3:Y:S04]  /*196a0*/  LDL.LU.64 R60, [R1+0x19d0] ;  /* 0x0019d000013c7983 */ /* 0x000ee80000300a00 */
[----:B------:R1:W-:Y:S02]  /*196b0*/  STL.64 [R1+0x5d0], R194 ;  /* 0x0005d0c201007387 */ /* 0x0003e40000100a00 */
[C---:B-1----:R-:W-:Y:S02]  /*196c0*/  IMAD.WIDE R194, R233.reuse, 0x4, R58 ;  /* 0x00000004e9c27825 */ /* 0x042fe400078e023a */
[----:B------:R-:W3:Y:S04]  /*196d0*/  LDL.LU.64 R58, [R1+0x19c8] ;  /* 0x0019c800013a7983 */ /* 0x000ee80000300a00 */
[----:B------:R2:W-:Y:S04]  /*196e0*/  STL.64 [R1+0x5d8], R160 ;  /* 0x0005d8a001007387 */ /* 0x0005e80000100a00 */
[----:B------:R-:W-:Y:S01]  /*196f0*/  STL.64 [R1+0x5e0], R194 ;  /* 0x0005e0c201007387 */ /* 0x000fe20000100a00 */
[----:B--2---:R-:W-:-:S04]  /*19700*/  IMAD.WIDE R160, R233, 0x4, R152 ;  /* 0x00000004e9a07825 */ /* 0x004fc800078e0298 */
[C---:B----4-:R-:W-:Y:S01]  /*19710*/  IMAD.WIDE R152, R233.reuse, 0x4, R144 ;  /* 0x00000004e9987825 */ /* 0x050fe200078e0290 */
[----:B------:R-:W-:Y:S03]  /*19720*/  STL.64 [R1+0x600], R160 ;  /* 0x000600a001007387 */ /* 0x000fe60000100a00 */
        /* <DEDUP_REMOVED lines=45> */
[----:B------:R-:W-:Y:S03]  /*19a00*/  STL.64 [R1+0x770], R20 ;  /* 0x0007701401007387 */ /* 0x000fe60000100a00 */
[C---:B------:R-:W-:Y:S01]  /*19a10*/  IMAD.WIDE R16, R233.reuse, 0x4, R16 ;  /* 0x00000004e9107825 */ /* 0x040fe200078e0210 */
[----:B------:R-:W2:Y:S04]  /*19a20*/  LDL.LU.64 R54, [R1+0xd78] ;  /* 0x000d780001367983 */ /* 0x000ea80000300a00 */
[----:B------:R1:W-:Y:S04]  /*19a30*/  STL.64 [R1+0x780], R10 ;  /* 0x0007800a01007387 */ /* 0x0003e80000100a00 */
[----:B-1----:R-:W3:Y:S04]  /*19a40*/  LDL.LU.64 R10, [R1+0xd70] ;  /* 0x000d7000010a7983 */ /* 0x002ee80000300a00 */
        /* <DEDUP_REMOVED lines=39> */
[----:B------:R-:W-:-:S04]  /*19cc0*/  IMAD.WIDE R200, R233, 0x4, R200 ;  /* 0x00000004e9c87825 */ /* 0x000fc800078e02c8 */
        /* <DEDUP_REMOVED lines=51> */
[----:B------:R-:W-:Y:S03]  /*1a000*/  STL.64 [R1+0x890], R38 ;  /* 0x0008902601007387 */ /* 0x000fe60000100a00 */
[C---:B------:R-:W-:Y:S01]  /*1a010*/  IMAD.WIDE R20, R233.reuse, 0x4, R246 ;  /* 0x00000004e9147825 */ /* 0x040fe200078e02f6 */
[----:B------:R-:W-:Y:S04]  /*1a020*/  STL.64 [R1+0x898], R30 ;  /* 0x0008981e01007387 */ /* 0x000fe80000100a00 */
[----:B------:R-:W-:Y:S01]  /*1a030*/  STL.64 [R1+0x8a0], R20 ;  /* 0x0008a01401007387 */ /* 0x000fe20000100a00 */
[----:B------:R-:W-:-:S04]  /*1a040*/  IMAD.WIDE R6, R233, 0x4, R6 ;  /* 0x00000004e9067825 */ /* 0x000fc800078e0206 */
[----:B---3--:R-:W-:-:S04]  /*1a050*/  IMAD.WIDE R10, R233, 0x4, R10 ;  /* 0x00000004e90a7825 */ /* 0x008fc800078e020a */
[----:B----4-:R-:W-:-:S05]  /*1a060*/  IMAD.WIDE R16, R233, 0x4, R16 ;  /* 0x00000004e9107825 */ /* 0x010fca00078e0210 */
[----:B------:R-:W-:Y:S04]  /*1a070*/  STL.64 [R1+0x8a8], R16 ;  /* 0x0008a81001007387 */ /* 0x000fe80000100a00 */
[----:B------:R-:W3:Y:S04]  /*1a080*/  LDL.LU.64 R104, [R1+0x15d0] ;  /* 0x0015d00001687983 */ /* 0x000ee80000300a00 */
[----:B------:R1:W-:Y:S04]  /*1a090*/  STL.64 [R1+0x8b0], R10 ;  /* 0x0008b00a01007387 */ /* 0x0003e80000100a00 */
[----:B------:R-:W4:Y:S04]  /*1a0a0*/  LDL.LU.64 R64, [R1+0x15c8] ;  /* 0x0015c80001407983 */ /* 0x000f280000300a00 */
[----:B------:R2:W-:Y:S04]  /*1a0b0*/  STL.64 [R1+0x8b8], R6 ;  /* 0x0008b80601007387 */ /* 0x0005e80000100a00 */
[----:B------:R-:W4:Y:S04]  /*1a0c0*/  LDL.LU.64 R56, [R1+0x15c0] ;  /* 0x0015c00001387983 */ /* 0x000f280000300a00 */
[----:B------:R-:W4:Y:S04]  /*1a0d0*/  LDL.LU.64 R238, [R1+0x15b8] ;  /* 0x0015b80001ee7983 */ /* 0x000f280000300a00 */
[----:B------:R-:W4:Y:S04]  /*1a0e0*/  LDL.LU.64 R246, [R1+0x15b0] ;  /* 0x0015b00001f67983 */ /* 0x000f280000300a00 */
[----:B-1----:R-:W4:Y:S04]  /*1a0f0*/  LDL.LU.64 R10, [R1+0x15a8] ;  /* 0x0015a800010a7983 */ /* 0x002f280000300a00 */
[----:B--2---:R-:W2:Y:S04]  /*1a100*/  LDL.LU.64 R6, [R1+0x15a0] ;  /* 0x0015a00001067983 */ /* 0x004ea80000300a00 */
[----:B------:R-:W2:Y:S01]  /*1a110*/  LDL.LU.64 R16, [R1+0x1598] ;  /* 0x0015980001107983 */ /* 0x000ea20000300a00 */
[----:B------:R-:W-:-:S03]  /*1a120*/  IMAD.WIDE R30, R233, 0x4, R234 ;  /* 0x00000004e91e7825 */ /* 0x000fc600078e02ea */
[----:B------:R-:W2:Y:S01]  /*1a130*/  LDL.LU.64 R234, [R1+0x19a8] ;  /* 0x0019a80001ea7983 */ /* 0x000ea20000300a00 */
[----:B------:R-:W-:-:S03]  /*1a140*/  IMAD.WIDE R20, R233, 0x4, R236 ;  /* 0x00000004e9147825 */ /* 0x000fc600078e02ec */
[----:B------:R-:W2:Y:S04]  /*1a150*/  LDL.LU.64 R236, [R1+0x19a0] ;  /* 0x0019a00001ec7983 */ /* 0x000ea80000300a00 */
[----:B------:R1:W-:Y:S02]  /*1a160*/  STL.64 [R1+0x8c0], R30 ;  /* 0x0008c01e01007387 */ /* 0x0003e40000100a00 */
[C---:B-1----:R-:W-:Y:S02]  /*1a170*/  IMAD.WIDE R30, R233.reuse, 0x4, R240 ;  /* 0x00000004e91e7825 */ /* 0x042fe400078e02f0 */
[----:B------:R-:W2:Y:S04]  /*1a180*/  LDL.LU.64 R240, [R1+0x1998] ;  /* 0x0019980001f07983 */ /* 0x000ea80000300a00 */
[----:B------:R1:W-:Y:S02]  /*1a190*/  STL.64 [R1+0x8c8], R20 ;  /* 0x0008c81401007387 */ /* 0x0003e40000100a00 */
[----:B-1----:R-:W-:-:S02]  /*1a1a0*/  IMAD.WIDE R20, R233, 0x4, R242 ;  /* 0x00000004e9147825 */ /* 0x002fc400078e02f2 */
        /* <DEDUP_REMOVED lines=46> */
[----:B------:R1:W-:Y:S01]  /*1a490*/  STL.64 [R1+0x958], R20 ;  /* 0x0009581401007387 */ /* 0x0003e20000100a00 */
[----:B------:R-:W-:-:S04]  /*1a4a0*/  IMAD.WIDE R38, R233, 0x4, R8 ;  /* 0x00000004e9267825 */ /* 0x000fc800078e0208 */
[C---:B-1----:R-:W-:Y:S02]  /*1a4b0*/  IMAD.WIDE R20, R233.reuse, 0x4, R18 ;  /* 0x00000004e9147825 */ /* 0x042fe400078e0212 */
[----:B------:R-:W2:Y:S04]  /*1a4c0*/  LDL.LU.64 R18, [R1+0x1910] ;  /* 0x0019100001127983 */ /* 0x000ea80000300a00 */
[----:B------:R1:W-:Y:S02]  /*1a4d0*/  STL.64 [R1+0x960], R30 ;  /* 0x0009601e01007387 */ /* 0x0003e40000100a00 */
[C---:B-1----:R-:W-:Y:S02]  /*1a4e0*/  IMAD.WIDE R30, R233.reuse, 0x4, R2 ;  /* 0x00000004e91e7825 */ /* 0x042fe400078e0202 */
[----:B------:R-:W2:Y:S04]  /*1a4f0*/  LDL.LU.64 R2, [R1+0x1908] ;  /* 0x0019080001027983 */ /* 0x000ea80000300a00 */
[----:B------:R1:W-:Y:S02]  /*1a500*/  STL.64 [R1+0x968], R20 ;  /* 0x0009681401007387 */ /* 0x0003e40000100a00 */
[----:B-1----:R-:W-:-:S02]  /*1a510*/  IMAD.WIDE R20, R233, 0x4, R4 ;  /* 0x00000004e9147825 */ /* 0x002fc400078e0204 */
[----:B------:R-:W2:Y:S04]  /*1a520*/  LDL.LU.64 R4, [R1+0x1900] ;  /* 0x0019000001047983 */ /* 0x000ea80000300a00 */
[----:B------:R3:W-:Y:S04]  /*1a530*/  STL.64 [R1+0x970], R30 ;  /* 0x0009701e01007387 */ /* 0x0007e80000100a00 */
[----:B------:R-:W2:Y:S04]  /*1a540*/  LDL.LU.64 R8, [R1+0x18f8] ;  /* 0x0018f80001087983 */ /* 0x000ea80000300a00 */
[----:B------:R4:W-:Y:S01]  /*1a550*/  STL.64 [R1+0x978], R20 ;  /* 0x0009781401007387 */ /* 0x0009e20000100a00 */
[----:B---3--:R-:W-:-:S03]  /*1a560*/  IMAD.WIDE R30, R233, 0x4, R104 ;  /* 0x00000004e91e7825 */ /* 0x008fc600078e0268 */
[----:B------:R1:W-:Y:S01]  /*1a570*/  STL.64 [R1+0x980], R38 ;  /* 0x0009802601007387 */ /* 0x0003e20000100a00 */
[----:B----4-:R-:W-:-:S03]  /*1a580*/  IMAD.WIDE R20, R233, 0x4, R64 ;  /* 0x00000004e9147825 */ /* 0x010fc600078e0240 */
[----:B------:R3:W-:Y:S01]  /*1a590*/  STL.64 [R1+0x9d0], R30 ;  /* 0x0009d01e01007387 */ /* 0x0007e20000100a00 */
[----:B-1----:R-:W-:-:S03]  /*1a5a0*/  IMAD.WIDE R38, R233, 0x4, R56 ;  /* 0x00000004e9267825 */ /* 0x002fc600078e0238 */
[----:B------:R1:W-:Y:S01]  /*1a5b0*/  STL.64 [R1+0x9d8], R20 ;  /* 0x0009d81401007387 */ /* 0x0003e20000100a00 */
[----:B------:R-:W-:-:S04]  /*1a5c0*/  IMAD.WIDE R10, R233, 0x4, R10 ;  /* 0x00000004e90a7825 */ /* 0x000fc800078e020a */
[C---:B---3--:R-:W-:Y:S01]  /*1a5d0*/  IMAD.WIDE R30, R233.reuse, 0x4, R238 ;  /* 0x00000004e91e7825 */ /* 0x048fe200078e02ee */
[----:B------:R-:W-:Y:S03]  /*1a5e0*/  STL.64 [R1+0x9e0], R38 ;  /* 0x0009e02601007387 */ /* 0x000fe60000100a00 */
[C---:B-1----:R-:W-:Y:S01]  /*1a5f0*/  IMAD.WIDE R20, R233.reuse, 0x4, R246 ;  /* 0x00000004e9147825 */ /* 0x042fe200078e02f6 */
[----:B------:R-:W-:Y:S03]  /*1a600*/  STL.64 [R1+0x9f0], R30 ;  /* 0x0009f01e01007387 */ /* 0x000fe60000100a00 */
[C---:B--2---:R-:W-:Y:S01]  /*1a610*/  IMAD.WIDE R6, R233.reuse, 0x4, R6 ;  /* 0x00000004e9067825 */ /* 0x044fe200078e0206 */
[----:B------:R-:W-:Y:S03]  /*1a620*/  STL.64 [R1+0x9f8], R20 ;  /* 0x0009f81401007387 */ /* 0x000fe60000100a00 */
[C---:B------:R-:W-:Y:S01]  /*1a630*/  IMAD.WIDE R16, R233.reuse, 0x4, R16 ;  /* 0x00000004e9107825 */ /* 0x040fe200078e0210 */
[----:B------:R1:W-:Y:S04]  /*1a640*/  STL.64 [R1+0xa00], R10 ;  /* 0x000a000a01007387 */ /* 0x0003e80000100a00 */
[----:B-1----:R-:W2:Y:S04]  /*1a650*/  LDL.LU.64 R10, [R1+0x1590] ;  /* 0x00159000010a7983 */ /* 0x002ea80000300a00 */
        /* <DEDUP_REMOVED lines=92> */
[----:B------:R-:W-:Y:S01]  /*1ac20*/  STL.64 [R1+0xb48], R30 ;  /* 0x000b481e01007387 */ /* 0x000fe20000100a00 */
[----:B-1----:R-:W-:-:S04]  /*1ac30*/  IMAD.WIDE R38, R233, 0x4, R238 ;  /* 0x00000004e9267825 */ /* 0x002fc800078e02ee */
[C---:B------:R-:W-:Y:S01]  /*1ac40*/  IMAD.WIDE R20, R233.reuse, 0x4, R246 ;  /* 0x00000004e9147825 */ /* 0x040fe200078e02f6 */
[----:B------:R1:W-:Y:S03]  /*1ac50*/  STL.64 [R1+0xb50], R38 ;  /* 0x000b502601007387 */ /* 0x0003e60000100a00 */
[----:B-1----:R-:W-:-:S04]  /*1ac60*/  IMAD.WIDE R38, R233, 0x4, R248 ;  /* 0x00000004e9267825 */ /* 0x002fc800078e02f8 */
        /* <DEDUP_REMOVED lines=20> */
[----:B------:R1:W-:Y:S04]  /*1adb0*/  STL.64 [R1+0xbb0], R20 ;  /* 0x000bb01401007387 */ /* 0x0003e80000100a00 */
[----:B------:R1:W-:Y:S02]  /*1adc0*/  STL.64 [R1+0xbb8], R30 ;  /* 0x000bb81e01007387 */ /* 0x0003e40000100a00 */
[----:B-1----:R-:W-:-:S04]  /*1add0*/  IMAD.WIDE R20, R233, 0x4, R250 ;  /* 0x00000004e9147825 */ /* 0x002fc800078e02fa */
[C---:B------:R-:W-:Y:S01]  /*1ade0*/  IMAD.WIDE R30, R233.reuse, 0x4, R244 ;  /* 0x00000004e91e7825 */ /* 0x040fe200078e02f4 */
[----:B------:R1:W-:Y:S04]  /*1adf0*/  STL.64 [R1+0xbc0], R20 ;  /* 0x000bc01401007387 */ /* 0x0003e80000100a00 */
        /* <DEDUP_REMOVED lines=67> */
[----:B------:R-:W2:Y:S01]  /*1b230*/  LDL.LU.64 R248, [R1+0x16c0] ;  /* 0x0016c00001f87983 */ /* 0x000ea20000300a00 */
[----:B-1----:R-:W-:-:S03]  /*1b240*/  IMAD.WIDE R20, R233, 0x4, R204 ;  /* 0x00000004e9147825 */ /* 0x002fc600078e02cc */
        /* <DEDUP_REMOVED lines=16> */
[----:B---3--:R-:W3:Y:S04]  /*1b350*/  LDL.LU.64 R38, [R1+0x1618] ;  /* 0x0016180001267983 */ /* 0x008ee80000300a00 */
        /* <DEDUP_REMOVED lines=14> */
[----:B------:R-:W-:-:S05]  /*1b440*/  IMAD.WIDE R54, R233, 0x4, R206 ;  /* 0x00000004e9367825 */ /* 0x000fca00078e02ce */
[----:B------:R1:W-:Y:S01]  /*1b450*/  STL.64 [R1+0xd48], R54 ;  /* 0x000d483601007387 */ /* 0x0003e20000100a00 */
[----:B--2---:R-:W-:-:S05]  /*1b460*/  IMAD.WIDE R60, R233, 0x4, R248 ;  /* 0x00000004e93c7825 */ /* 0x004fca00078e02f8 */
[----:B------:R2:W-:Y:S01]  /*1b470*/  STL.64 [R1+0xd50], R60 ;  /* 0x000d503c01007387 */ /* 0x0005e20000100a00 */
[----:B----4-:R-:W-:-:S04]  /*1b480*/  IMAD.WIDE R58, R233, 0x4, R250 ;  /* 0x00000004e93a7825 */ /* 0x010fc800078e02fa */
[C---:B-1----:R-:W-:Y:S01]  /*1b490*/  IMAD.WIDE R54, R233.reuse, 0x4, R200 ;  /* 0x00000004e9367825 */ /* 0x042fe200078e02c8 */
[----:B------:R1:W-:Y:S03]  /*1b4a0*/  STL.64 [R1+0xd58], R58 ;  /* 0x000d583a01007387 */ /* 0x0003e60000100a00 */
[C---:B--2---:R-:W-:Y:S01]  /*1b4b0*/  IMAD.WIDE R60, R233.reuse, 0x4, R198 ;  /* 0x00000004e93c7825 */ /* 0x044fe200078e02c6 */
[----:B------:R2:W-:Y:S04]  /*1b4c0*/  STL.64 [R1+0xd68], R54 ;  /* 0x000d683601007387 */ /* 0x0005e80000100a00 */
[----:B------:R4:W-:Y:S01]  /*1b4d0*/  STL.64 [R1+0xd70], R60 ;  /* 0x000d703c01007387 */ /* 0x0009e20000100a00 */
[----:B-1----:R-:W-:-:S04]  /*1b4e0*/  IMAD.WIDE R58, R233, 0x4, R196 ;  /* 0x00000004e93a7825 */ /* 0x002fc800078e02c4 */
[C---:B--2---:R-:W-:Y:S01]  /*1b4f0*/  IMAD.WIDE R54, R233.reuse, 0x4, R194 ;  /* 0x00000004e9367825 */ /* 0x044fe200078e02c2 */
[----:B------:R1:W-:Y:S03]  /*1b500*/  STL.64 [R1+0xd78], R58 ;  /* 0x000d783a01007387 */ /* 0x0003e60000100a00 */
[C---:B----4-:R-:W-:Y:S01]  /*1b510*/  IMAD.WIDE R60, R233.reuse, 0x4, R160 ;  /* 0x00000004e93c7825 */ /* 0x050fe200078e02a0 */
[----:B------:R2:W-:Y:S04]  /*1b520*/  STL.64 [R1+0xd90], R54 ;  /* 0x000d903601007387 */ /* 0x0005e80000100a00 */
[----:B------:R4:W-:Y:S01]  /*1b530*/  STL.64 [R1+0xd98], R60 ;  /* 0x000d983c01007387 */ /* 0x0009e20000100a00 */
[----:B-1----:R-:W-:-:S02]  /*1b540*/  IMAD.WIDE R58, R233, 0x4, R152 ;  /* 0x00000004e93a7825 */ /* 0x002fc400078e0298 */
[----:B------:R-:W1:Y:S02]  /*1b550*/  LDC R152, c[0x0][0x230] ;  /* 0x00008c00ff987b82 */ /* 0x000e640000000800 */
[C---:B--2---:R-:W-:Y:S01]  /*1b560*/  IMAD.WIDE R54, R233.reuse, 0x4, R144 ;  /* 0x00000004e9367825 */ /* 0x044fe200078e0290 */
[----:B------:R2:W-:Y:S03]  /*1b570*/  STL.64 [R1+0xda0], R58 ;  /* 0x000da03a01007387 */ /* 0x0005e60000100a00 */
[C---:B----4-:R-:W-:Y:S01]  /*1b580*/  IMAD.WIDE R60, R233.reuse, 0x4, R136 ;  /* 0x00000004e93c7825 */ /* 0x050fe200078e0288 */
[----:B------:R4:W-:Y:S01]  /*1b590*/  STL.64 [R1+0xdb8], R54 ;  /* 0x000db83601007387 */ /* 0x0009e20000100a00 */
[----:B------:R-:W1:Y:S03]  /*1b5a0*/  LDC R153, c[0x0][0x230] ;  /* 0x00008c00ff997b82 */ /* 0x000e660000000800 */
[----:B------:R4:W-:Y:S01]  /*1b5b0*/  STL.64 [R1+0xdc8], R60 ;  /* 0x000dc83c01007387 */ /* 0x0009e20000100a00 */
[----:B--2---:R-:W-:-:S04]  /*1b5c0*/  IMAD.WIDE R58, R233, 0x4, R96 ;  /* 0x00000004e93a7825 */ /* 0x004fc800078e0260 */
[C---:B----4-:R-:W-:Y:S01]  /*1b5d0*/  IMAD.WIDE R54, R233.reuse, 0x4, R88 ;  /* 0x00000004e9367825 */ /* 0x050fe200078e0258 */
[----:B------:R2:W-:Y:S03]  /*1b5e0*/  STL.64 [R1+0xdd0], R58 ;  /* 0x000dd03a01007387 */ /* 0x0005e60000100a00 */
[C---:B------:R-:W-:Y:S01]  /*1b5f0*/  IMAD.WIDE R60, R233.reuse, 0x4, R80 ;  /* 0x00000004e93c7825 */ /* 0x040fe200078e0250 */
        /* <DEDUP_REMOVED lines=34> */
[----:B------:R-:W-:Y:S03]  /*1b820*/  STL.64 [R1+0xe80], R38 ;  /* 0x000e802601007387 */ /* 0x000fe60000100a00 */
[C---:B----4-:R-:W-:Y:S02]  /*1b830*/  IMAD.WIDE R30, R233.reuse, 0x4, R18 ;  /* 0x00000004e91e7825 */ /* 0x050fe400078e0212 */
[----:B------:R-:W2:Y:S04]  /*1b840*/  LDL.LU.64 R18, [R1+0x18a0] ;  /* 0x0018a00001127983 */ /* 0x000ea80000300a00 */
[----:B------:R3:W-:Y:S02]  /*1b850*/  STL.64 [R1+0xe88], R20 ;  /* 0x000e881401007387 */ /* 0x0007e40000100a00 */
[----:B---3--:R-:W-:-:S02]  /*1b860*/  IMAD.WIDE R20, R233, 0x4, R2 ;  /* 0x00000004e9147825 */ /* 0x008fc400078e0202 */
[----:B------:R-:W3:Y:S04]  /*1b870*/  LDL.LU.64 R2, [R1+0x1898] ;  /* 0x0018980001027983 */ /* 0x000ee80000300a00 */
[----:B------:R4:W-:Y:S02]  /*1b880*/  STL.64 [R1+0xe98], R30 ;  /* 0x000e981e01007387 */ /* 0x0009e40000100a00 */
[C---:B----4-:R-:W-:Y:S02]  /*1b890*/  IMAD.WIDE R30, R233.reuse, 0x4, R4 ;  /* 0x00000004e91e7825 */ /* 0x050fe400078e0204 */
[----:B------:R-:W4:Y:S04]  /*1b8a0*/  LDL.LU.64 R4, [R1+0x1890] ;  /* 0x0018900001047983 */ /* 0x000f280000300a00 */
[----:B------:R1:W-:Y:S02]  /*1b8b0*/  STL.64 [R1+0xea8], R20 ;  /* 0x000ea81401007387 */ /* 0x0003e40000100a00 */
[----:B-1----:R-:W-:-:S02]  /*1b8c0*/  IMAD.WIDE R20, R233, 0x4, R8 ;  /* 0x00000004e9147825 */ /* 0x002fc400078e0208 */
[----:B------:R-:W2:Y:S04]  /*1b8d0*/  LDL.LU.64 R8, [R1+0x1888] ;  /* 0x0018880001087983 */ /* 0x000ea80000300a00 */
[----:B------:R1:W-:Y:S02]  /*1b8e0*/  STL.64 [R1+0xeb0], R30 ;  /* 0x000eb01e01007387 */ /* 0x0003e40000100a00 */
[C---:B-1----:R-:W-:Y:S02]  /*1b8f0*/  IMAD.WIDE R30, R233.reuse, 0x4, R10 ;  /* 0x00000004e91e7825 */ /* 0x042fe400078e020a */
[----:B------:R-:W3:Y:S04]  /*1b900*/  LDL.LU.64 R10, [R1+0x1880] ;  /* 0x00188000010a7983 */ /* 0x000ee80000300a00 */
[----:B------:R1:W-:Y:S02]  /*1b910*/  STL.64 [R1+0xeb8], R20 ;  /* 0x000eb81401007387 */ /* 0x0003e40000100a00 */
[----:B-1----:R-:W-:-:S02]  /*1b920*/  IMAD.WIDE R20, R233, 0x4, R6 ;  /* 0x00000004e9147825 */ /* 0x002fc400078e0206 */
[----:B------:R-:W4:Y:S04]  /*1b930*/  LDL.LU.64 R6, [R1+0x1878] ;  /* 0x0018780001067983 */ /* 0x000f280000300a00 */
[----:B------:R1:W-:Y:S04]  /*1b940*/  STL.64 [R1+0xec8], R30 ;  /* 0x000ec81e01007387 */ /* 0x0003e80000100a00 */
[----:B------:R1:W-:Y:S02]  /*1b950*/  STL.64 [R1+0xed8], R20 ;  /* 0x000ed81401007387 */ /* 0x0003e40000100a00 */
[----:B-1----:R-:W-:-:S04]  /*1b960*/  IMAD.WIDE R30, R233, 0x4, R24 ;  /* 0x00000004e91e7825 */ /* 0x002fc800078e0218 */
        /* <DEDUP_REMOVED lines=49> */
[----:B-1----:R-:W-:-:S02]  /*1bc80*/  IMAD.WIDE R24, R233, 0x4, R140 ;  /* 0x00000004e9187825 */ /* 0x002fc400078e028c */
[----:B------:R-:W2:Y:S04]  /*1bc90*/  LDL.LU.64 R238, [R1+0xe30] ;  /* 0x000e300001ee7983 */ /* 0x000ea80000300a00 */
[----:B------:R1:W-:Y:S04]  /*1bca0*/  STL.64 [R1+0x1000], R24 ;  /* 0x0010001801007387 */ /* 0x0003e80000100a00 */
[----:B------:R-:W3:Y:S01]  /*1bcb0*/  LDL.LU.64 R246, [R1+0xe50] ;  /* 0x000e500001f67983 */ /* 0x000ee20000300a00 */
[----:B------:R-:W-:-:S04]  /*1bcc0*/  IMAD.WIDE R20, R233, 0x4, R142 ;  /* 0x00000004e9147825 */ /* 0x000fc800078e028e */
[C---:B------:R-:W-:Y:S01]  /*1bcd0*/  IMAD.WIDE R26, R233.reuse, 0x4, R146 ;  /* 0x00000004e91a7825 */ /* 0x040fe200078e0292 */
[----:B------:R1:W-:Y:S03]  /*1bce0*/  STL.64 [R1+0x1018], R20 ;  /* 0x0010181401007387 */ /* 0x0003e60000100a00 */
[C---:B-1----:R-:W-:Y:S01]  /*1bcf0*/  IMAD.WIDE R24, R233.reuse, 0x4, R150 ;  /* 0x00000004e9187825 */ /* 0x042fe200078e0296 */
[----:B------:R1:W-:Y:S03]  /*1bd00*/  STL.64 [R1+0x1020], R26 ;  /* 0x0010201a01007387 */ /* 0x0003e60000100a00 */
[----:B------:R-:W-:-:S04]  /*1bd10*/  IMAD.WIDE R20, R233, 0x4, R148 ;  /* 0x00000004e9147825 */ /* 0x000fc800078e0294 */
[C---:B-1----:R-:W-:Y:S01]  /*1bd20*/  IMAD.WIDE R26, R233.reuse, 0x4, R154 ;  /* 0x00000004e91a7825 */ /* 0x042fe200078e029a */
        /* <DEDUP_REMOVED lines=25> */
[----:B------:R1:W-:Y:S03]  /*1bec0*/  STL.64 [R1+0x1268], R24 ;  /* 0x0012681801007387 */ /* 0x0003e60000100a00 */
[C---:B------:R-:W-:Y:S01]  /*1bed0*/  IMAD.WIDE R226, R233.reuse, 0x4, R226 ;  /* 0x00000004e9e27825 */ /* 0x040fe200078e02e2 */
[----:B------:R-:W-:Y:S03]  /*1bee0*/  STL.64 [R1+0x1288], R26 ;  /* 0x0012881a01007387 */ /* 0x000fe60000100a00 */
[----:B-1----:R-:W-:-:S04]  /*1bef0*/  IMAD.WIDE R20, R233, 0x4, R222 ;  /* 0x00000004e9147825 */ /* 0x002fc800078e02de */
[C---:B------:R-:W-:Y:S01]  /*1bf00*/  IMAD.WIDE R228, R233.reuse, 0x4, R228 ;  /* 0x00000004e9e47825 */ /* 0x040fe200078e02e4 */
[----:B------:R1:W-:Y:S03]  /*1bf10*/  STL.64 [R1+0x1298], R20 ;  /* 0x0012981401007387 */ /* 0x0003e60000100a00 */
[----:B------:R-:W-:-:S04]  /*1bf20*/  IMAD.WIDE R24, R233, 0x4, R224 ;  /* 0x00000004e9187825 */ /* 0x000fc800078e02e0 */
[C---:B------:R-:W-:Y:S01]  /*1bf30*/  IMAD.WIDE R230, R233.reuse, 0x4, R230 ;  /* 0x00000004e9e67825 */ /* 0x040fe200078e02e6 */
[----:B------:R4:W-:Y:S03]  /*1bf40*/  STL.64 [R1+0x12a8], R24 ;  /* 0x0012a81801007387 */ /* 0x0009e60000100a00 */
[C---:B-1----:R-:W-:Y:S01]  /*1bf50*/  IMAD.WIDE R20, R233.reuse, 0x4, R226 ;  /* 0x00000004e9147825 */ /* 0x042fe200078e02e2 */
[----:B------:R-:W-:Y:S01]  /*1bf60*/  MOV R151, UR7 ;  /* 0x0000000700977c02 */ /* 0x000fe20008000f00 */
[----:B------:R-:W-:Y:S04]  /*1bf70*/  LDGSTS.E [R12+0x7400c], desc[UR8][R226.64], !P6 ;  /* 0x7400c000e20c7fae */ /* 0x000fe8000f121848 */
[----:B------:R1:W-:Y:S01]  /*1bf80*/  STL.64 [R1+0x12c8], R20 ;  /* 0x0012c81401007387 */ /* 0x0003e20000100a00 */
[----:B----4-:R-:W-:-:S03]  /*1bf90*/  IMAD.WIDE R24, R233, 0x4, R228 ;  /* 0x00000004e9187825 */ /* 0x010fc600078e02e4 */
[----:B------:R-:W-:Y:S04]  /*1bfa0*/  LDGSTS.E [R12+0x7800c], desc[UR8][R228.64], !P6 ;  /* 0x7800c000e40c7fae */ /* 0x000fe8000f121848 */
[----:B------:R-:W-:Y:S01]  /*1bfb0*/  STL.64 [R1+0x12d8], R24 ;  /* 0x0012d81801007387 */ /* 0x000fe20000100a00 */
[----:B-1----:R-:W-:-:S03]  /*1bfc0*/  IMAD.WIDE R20, R233, 0x4, R230 ;  /* 0x00000004e9147825 */ /* 0x002fc600078e02e6 */
[----:B------:R1:W-:Y:S04]  /*1bfd0*/  LDGSTS.E [R12+0x7c00c], desc[UR8][R230.64], !P6 ;  /* 0x7c00c000e60c7fae */ /* 0x0003e8000f121848 */
        /* <DEDUP_REMOVED lines=30> */
[----:B--2---:R-:W-:-:S03]  /*1c1c0*/  IMAD.WIDE R20, R151, 0x4, R238 ;  /* 0x0000000497147825 */ /* 0x004fc600078e02ee */
[----:B------:R-:W2:Y:S01]  /*1c1d0*/  LDL.LU.64 R238, [R1+0x1110] ;  /* 0x0011100001ee7983 */ /* 0x000ea20000300a00 */
[----:B---3--:R-:W-:-:S03]  /*1c1e0*/  IMAD.WIDE R24, R151, 0x4, R246 ;  /* 0x0000000497187825 */ /* 0x008fc600078e02f6 */
[----:B------:R-:W3:Y:S01]  /*1c1f0*/  LDL.LU.64 R246, [R1+0x1118] ;  /* 0x0011180001f67983 */ /* 0x000ee20000300a00 */
[----:B----4-:R-:W-:-:S04]  /*1c200*/  IMAD.WIDE R26, R151, 0x4, R240 ;  /* 0x00000004971a7825 */ /* 0x010fc800078e02f0 */
        /* <DEDUP_REMOVED lines=9> */
[C---:B------:R-:W-:Y:S02]  /*1c2a0*/  IMAD.WIDE R60, R151.reuse, 0x4, R88 ;  /* 0x00000004973c7825 */ /* 0x040fe400078e0258 */
        /* <DEDUP_REMOVED lines=8> */
[----:B------:R-:W4:Y:S01]  /*1c330*/  LDL.LU.64 R234, [R1+0x1170] ;  /* 0x0011700001ea7983 */ /* 0x000f220000300a00 */
        /* <DEDUP_REMOVED lines=30> */
[----:B--2---:R-:W-:-:S03]  /*1c520*/  IMAD.WIDE R84, R151, 0x4, R238 ;  /* 0x0000000497547825 */ /* 0x004fc600078e02ee */
[----:B------:R-:W2:Y:S01]  /*1c530*/  LDL.LU.64 R184, [R1+0x1418] ;  /* 0x0014180001b87983 */ /* 0x000ea20000300a00 */
[----:B---3--:R-:W-:-:S03]  /*1c540*/  IMAD.WIDE R86, R151, 0x4, R246 ;  /* 0x0000000497567825 */ /* 0x008fc600078e02f6 */
[----:B------:R-:W3:Y:S04]  /*1c550*/  LDL.LU.64 R170, [R1+0x1420] ;  /* 0x0014200001aa7983 */ /* 0x000ee80000300a00 */
[----:B------:R-:W3:Y:S04]  /*1c560*/  LDL.LU.64 R168, [R1+0x1440] ;  /* 0x0014400001a87983 */ /* 0x000ee80000300a00 */
[----:B------:R-:W3:Y:S04]  /*1c570*/  LDL.LU.64 R238, [R1+0x1448] ;  /* 0x0014480001ee7983 */ /* 0x000ee80000300a00 */
[----:B------:R-:W3:Y:S01]  /*1c580*/  LDL.LU.64 R246, [R1+0x1450] ;  /* 0x0014500001f67983 */ /* 0x000ee20000300a00 */
[----:B------:R-:W-:-:S02]  /*1c590*/  VIADD R232, R232, 0xfffffeff ;  /* 0xfffffeffe8e87836 */ /* 0x000fc40000000000 */
[----:B------:R-:W-:Y:S02]  /*1c5a0*/  VIADD R150, R252, 0xfffffefe ;  /* 0xfffffefefc967836 */ /* 0x000fe40000000000 */
[----:B------:R-:W-:Y:S01]  /*1c5b0*/  IMAD.WIDE R30, R151, 0x4, R30 ;  /* 0x00000004971e7825 */ /* 0x000fe200078e021e */
[----:B------:R-:W-:-:S03]  /*1c5c0*/  ISETP.GE.U32.AND P1, PT, R232, 0x7ffffe80, PT ;  /* 0x7ffffe80e800780c */ /* 0x000fc60003f26070 */
[----:B------:R-:W-:-:S04]  /*1c5d0*/  IMAD.WIDE R38, R151, 0x4, R38 ;  /* 0x0000000497267825 */ /* 0x000fc800078e0226 */
[----:B------:R-:W-:-:S04]  /*1c5e0*/  IMAD.WIDE R46, R151, 0x4, R46 ;  /* 0x00000004972e7825 */ /* 0x000fc800078e022e */
[----:B------:R-:W-:-:S04]  /*1c5f0*/  IMAD.WIDE R56, R151, 0x4, R56 ;  /* 0x0000000497387825 */ /* 0x000fc800078e0238 */
[----:B------:R-:W-:-:S04]  /*1c600*/  IMAD.WIDE R64, R151, 0x4, R64 ;  /* 0x0000000497407825 */ /* 0x000fc800078e0240 */
        /* <DEDUP_REMOVED lines=27> */
[----:B---3--:R-:W-:-:S04]  /*1c7c0*/  IMAD.WIDE R142, R151, 0x4, R170 ;  /* 0x00000004978e7825 */ /* 0x008fc800078e02aa */
[----:B------:R-:W-:-:S04]  /*1c7d0*/  IMAD.WIDE R144, R151, 0x4, R168 ;  /* 0x0000000497907825 */ /* 0x000fc800078e02a8 */
[----:B------:R-:W-:-:S04]  /*1c7e0*/  IMAD.WIDE R146, R151, 0x4, R238 ;  /* 0x0000000497927825 */ /* 0x000fc800078e02ee */
[C---:B------:R-:W-:Y:S01]  /*1c7f0*/  IMAD.WIDE R148, R151.reuse, 0x4, R246 ;  /* 0x0000000497947825 */ /* 0x040fe200078e02f6 */
[----:B------:R-:W0:Y:S04]  /*1c800*/  LDGDEPBAR ;  /* 0x00000000000079af */ /* 0x000e280000000000 */
[----:B------:R-:W-:Y:S04]  /*1c810*/  LDGSTS.E [R11+0x8000], desc[UR8][R20.64], P0 ;  /* 0x08000000140b7fae */ /* 0x000fe80008121848 */
[----:B------:R2:W-:Y:S04]  /*1c820*/  LDGSTS.E [R11+0x8400], desc[UR8][R38.64], P0 ;  /* 0x08400000260b7fae */ /* 0x0005e80008121848 */
[----:B------:R-:W-:Y:S04]  /*1c830*/  LDGSTS.E [R11+0x8800], desc[UR8][R54.64], P0 ;  /* 0x08800000360b7fae */ /* 0x000fe80008121848 */
[----:B------:R-:W-:Y:S04]  /*1c840*/  LDGSTS.E [R11+0x8c00], desc[UR8][R70.64], P0 ;  /* 0x08c00000460b7fae */ /* 0x000fe80008121848 */
[----:B------:R-:W-:Y:S04]  /*1c850*/  LDGSTS.E [R11+0x9000], desc[UR8][R86.64], P0 ;  /* 0x09000000560b7fae */ /* 0x000fe80008121848 */
[----:B------:R-:W-:Y:S04]  /*1c860*/  LDGSTS.E [R11+0x9400], desc[UR8][R102.64], P0 ;  /* 0x09400000660b7fae */ /* 0x000fe80008121848 */
[----:B------:R-:W-:Y:S04]  /*1c870*/  LDGSTS.E [R11+0x9800], desc[UR8][R118.64], P0 ;  /* 0x09800000760b7fae */ /* 0x000fe80008121848 */
[----:B------:R-:W-:Y:S04]  /*1c880*/  LDGSTS.E [R11+0x9c00], desc[UR8][R134.64], P0 ;  /* 0x09c00000860b7fae */ /* 0x000fe80008121848 */
[----:B------:R-:W-:Y:S04]  /*1c890*/  LDGSTS.E [R10+0x8080], desc[UR8][R24.64], P0 ;  /* 0x08080000180a7fae */ /* 0x000fe80008121848 */
[----:B------:R3:W-:Y:S04]  /*1c8a0*/  LDGSTS.E [R10+0x8480], desc[UR8][R40.64], P0 ;  /* 0x08480000280a7fae */ /* 0x0007e80008121848 */
[----:B------:R4:W-:Y:S04]  /*1c8b0*/  LDGSTS.E [R10+0x8880], desc[UR8][R56.64], P0 ;  /* 0x08880000380a7fae */ /* 0x0009e80008121848 */
[----:B------:R4:W-:Y:S04]  /*1c8c0*/  LDGSTS.E [R10+0x8c80], desc[UR8][R72.64], P0 ;  /* 0x08c80000480a7fae */ /* 0x0009e80008121848 */
[----:B------:R4:W-:Y:S04]  /*1c8d0*/  LDGSTS.E [R10+0x9080], desc[UR8][R88.64], P0 ;  /* 0x09080000580a7fae */ /* 0x0009e80008121848 */
[----:B------:R4:W-:Y:S04]  /*1c8e0*/  LDGSTS.E [R10+0x9480], desc[UR8][R104.64], P0 ;  /* 0x09480000680a7fae */ /* 0x0009e80008121848 */
[----:B------:R4:W-:Y:S04]  /*1c8f0*/  LDGSTS.E [R10+0x9880], desc[UR8][R120.64], P0 ;  /* 0x09880000780a7fae */ /* 0x0009e80008121848 */
[----:B------:R4:W-:Y:S04]  /*1c900*/  LDGSTS.E [R10+0x9c80], desc[UR8][R136.64], P0 ;  /* 0x09c80000880a7fae */ /* 0x0009e80008121848 */
[----:B------:R1:W-:Y:S04]  /*1c910*/  STL.64 [R1+0x1878], R6 ;  /* 0x0018780601007387 */ /* 0x0003e80000100a00 */
[----:B------:R-:W-:Y:S04]  /*1c920*/  LDGSTS.E [R9+0x8100], desc[UR8][R26.64], P0 ;  /* 0x081000001a097fae */ /* 0x000fe80008121848 */
[----:B------:R-:W-:Y:S01]  /*1c930*/  LDGSTS.E [R9+0x8500], desc[UR8][R42.64], P0 ;  /* 0x085000002a097fae */ /* 0x000fe20008121848 */
[----:B-1----:R-:W-:-:S03]  /*1c940*/  IMAD.WIDE R6, R151, 0x4, R20 ;  /* 0x0000000497067825 */ /* 0x002fc600078e0214 */
[----:B------:R-:W-:Y:S04]  /*1c950*/  LDGSTS.E [R9+0x8900], desc[UR8][R58.64], P0 ;  /* 0x089000003a097fae */ /* 0x000fe80008121848 */
[----:B------:R-:W-:Y:S04]  /*1c960*/  LDGSTS.E [R9+0x8d00], desc[UR8][R74.64], P0 ;  /* 0x08d000004a097fae */ /* 0x000fe80008121848 */
[----:B------:R-:W-:Y:S04]  /*1c970*/  LDGSTS.E [R9+0x9100], desc[UR8][R90.64], P0 ;  /* 0x091000005a097fae */ /* 0x000fe80008121848 */
[----:B------:R-:W4:Y:S04]  /*1c980*/  LDL.64 R248, [R1+0x88] ;  /* 0x0000880001f87983 */ /* 0x000f280000100a00 */
[----:B------:R-:W4:Y:S01]  /*1c990*/  LDL.64 R250, [R1+0xa8] ;  /* 0x0000a80001fa7983 */ /* 0x000f220000100a00 */
[----:B------:R-:W-:-:S03]  /*1c9a0*/  IMAD.WIDE R246, R151, 0x4, R26 ;  /* 0x0000000497f67825 */ /* 0x000fc600078e021a */
[----:B------:R-:W-:Y:S04]  /*1c9b0*/  LDGSTS.E [R9+0x9500], desc[UR8][R106.64], P0 ;  /* 0x095000006a097fae */ /* 0x000fe80008121848 */
[----:B------:R1:W-:Y:S04]  /*1c9c0*/  STL.64 [R1+0x1040], R6 ;  /* 0x0010400601007387 */ /* 0x0003e80000100a00 */
[----:B------:R-:W-:Y:S04]  /*1c9d0*/  LDGSTS.E [R9+0x9900], desc[UR8][R122.64], P0 ;  /* 0x099000007a097fae */ /* 0x000fe80008121848 */
[----:B------:R-:W-:Y:S01]  /*1c9e0*/  LDGSTS.E [R9+0x9d00], desc[UR8][R138.64], P0 ;  /* 0x09d000008a097fae */ /* 0x000fe20008121848 */
[----:B-1----:R-:W-:-:S03]  /*1c9f0*/  IMAD.WIDE R6, R151, 0x4, R24 ;  /* 0x0000000497067825 */ /* 0x002fc600078e0218 */
[----:B------:R-:W-:Y:S04]  /*1ca00*/  LDGSTS.E [R5+0x8180], desc[UR8][R28.64], P0 ;  /* 0x081800001c057fae */ /* 0x000fe80008121848 */
[----:B------:R-:W-:Y:S01]  /*1ca10*/  LDGSTS.E [R5+0x8580], desc[UR8][R44.64], P0 ;  /* 0x085800002c057fae */ /* 0x000fe20008121848 */
[----:B------:R-:W-:-:S03]  /*1ca20*/  IMAD.WIDE R230, R151, 0x4, R28 ;  /* 0x0000000497e67825 */ /* 0x000fc600078e021c */
[----:B------:R-:W-:Y:S04]  /*1ca30*/  LDGSTS.E [R5+0x8980], desc[UR8][R60.64], P0 ;  /* 0x089800003c057fae */ /* 0x000fe80008121848 */
[----:B------:R-:W-:Y:S04]  /*1ca40*/  LDGSTS.E [R5+0x8d80], desc[UR8][R76.64], P0 ;  /* 0x08d800004c057fae */ /* 0x000fe80008121848 */
[----:B------:R-:W-:Y:S04]  /*1ca50*/  STL.64 [R1+0x1048], R6 ;  /* 0x0010480601007387 */ /* 0x000fe80000100a00 */
[----:B------:R-:W-:Y:S01]  /*1ca60*/  LDGSTS.E [R5+0x9180], desc[UR8][R92.64], P0 ;  /* 0x091800005c057fae */ /* 0x000fe20008121848 */
[----:B------:R-:W-:-:S03]  /*1ca70*/  IMAD.WIDE R214, R151, 0x4, R30 ;  /* 0x0000000497d67825 */ /* 0x000fc600078e021e */
[----:B------:R-:W4:Y:S04]  /*1ca80*/  LDL.64 R26, [R1+0x468] ;  /* 0x00046800011a7983 */ /* 0x000f280000100a00 */
[----:B------:R-:W-:Y:S04]  /*1ca90*/  LDGSTS.E [R5+0x9580], desc[UR8][R108.64], P0 ;  /* 0x095800006c057fae */ /* 0x000fe80008121848 */
[----:B------:R-:W-:Y:S04]  /*1caa0*/  STL.64 [R1+0x1050], R246 ;  /* 0x001050f601007387 */ /* 0x000fe80000100a00 */
[----:B------:R-:W-:Y:S04]  /*1cab0*/  LDGSTS.E [R5+0x9980], desc[UR8][R124.64], P0 ;  /* 0x099800007c057fae */ /* 0x000fe80008121848 */
[----:B------:R-:W4:Y:S04]  /*1cac0*/  LDL.64 R28, [R1+0x470] ;  /* 0x00047000011c7983 */ /* 0x000f280000100a00 */
[----:B------:R-:W-:Y:S04]  /*1cad0*/  LDGSTS.E [R5+0x9d80], desc[UR8][R140.64], P0 ;  /* 0x09d800008c057fae */ /* 0x000fe80008121848 */
[----:B------:R-:W-:Y:S04]  /*1cae0*/  STL.64 [R1+0x1058], R230 ;  /* 0x001058e601007387 */ /* 0x000fe80000100a00 */
[----:B------:R-:W-:Y:S01]  /*1caf0*/  LDGSTS.E [R4+0x8200], desc[UR8][R30.64], P0 ;  /* 0x082000001e047fae */ /* 0x000fe20008121848 */
[----:B------:R-:W-:-:S03]  /*1cb00*/  IMAD.WIDE R198, R151, 0x4, R32 ;  /* 0x0000000497c67825 */ /* 0x000fc600078e0220 */
[----:B------:R-:W-:Y:S01]  /*1cb10*/  LDGSTS.E [R4+0x8600], desc[UR8][R46.64], P0 ;  /* 0x086000002e047fae */ /* 0x000fe20008121848 */
[----:B------:R-:W-:-:S03]  /*1cb20*/  IMAD.WIDE R182, R151, 0x4, R34 ;  /* 0x0000000497b67825 */ /* 0x000fc600078e0222 */
[----:B------:R-:W-:Y:S04]  /*1cb30*/  LDGSTS.E [R4+0x8a00], desc[UR8][R62.64], P0 ;  /* 0x08a000003e047fae */ /* 0x000fe80008121848 */
[----:B------:R-:W4:Y:S01]  /*1cb40*/  LDL.64 R30, [R1+0x460] ;  /* 0x00046000011e7983 */ /* 0x000f220000100a00 */
[----:B------:R-:W-:-:S03]  /*1cb50*/  IMAD.WIDE R166, R151, 0x4, R36 ;  /* 0x0000000497a67825 */ /* 0x000fc600078e0224 */
[----:B------:R-:W-:Y:S01]  /*1cb60*/  STL.64 [R1+0x1060], R214 ;  /* 0x001060d601007387 */ /* 0x000fe20000100a00 */
[----:B--2---:R-:W-:-:S03]  /*1cb70*/  IMAD.WIDE R38, R151, 0x4, R38 ;  /* 0x0000000497267825 */ /* 0x004fc600078e0226 */
[----:B------:R-:W-:Y:S01]  /*1cb80*/  STL.64 [R1+0x1068], R198 ;  /* 0x001068c601007387 */ /* 0x000fe20000100a00 */
[----:B---3--:R-:W-:-:S03]  /*1cb90*/  IMAD.WIDE R40, R151, 0x4, R40 ;  /* 0x0000000497287825 */ /* 0x008fc600078e0228 */
[----:B------:R-:W-:Y:S01]  /*1cba0*/  STL.64 [R1+0x1070], R182 ;  /* 0x001070b601007387 */ /* 0x000fe20000100a00 */
[----:B------:R-:W-:-:S03]  /*1cbb0*/  IMAD.WIDE R244, R151, 0x4, R42 ;  /* 0x0000000497f47825 */ /* 0x000fc600078e022a */
[----:B------:R-:W2:Y:S01]  /*1cbc0*/  LDL.64 R42, [R1+0x480] ;  /* 0x00048000012a7983 */ /* 0x000ea20000100a00 */
[----:B------:R-:W-:-:S03]  /*1cbd0*/  IMAD.WIDE R228, R151, 0x4, R44 ;  /* 0x0000000497e47825 */ /* 0x000fc600078e022c */
[----:B------:R-:W-:Y:S01]  /*1cbe0*/  STL.64 [R1+0x1078], R166 ;  /* 0x001078a601007387 */ /* 0x000fe20000100a00 */
[----:B------:R-:W-:-:S03]  /*1cbf0*/  IMAD.WIDE R212, R151, 0x4, R46 ;  /* 0x0000000497d47825 */ /* 0x000fc600078e022e */
[----:B------:R-:W-:Y:S01]  /*1cc00*/  STL.64 [R1+0x1080], R38 ;  /* 0x0010802601007387 */ /* 0x000fe20000100a00 */
[----:B------:R-:W-:-:S03]  /*1cc10*/  IMAD.WIDE R196, R151, 0x4, R48 ;  /* 0x0000000497c47825 */ /* 0x000fc600078e0230 */
[----:B------:R-:W3:Y:S01]  /*1cc20*/  LDL.64 R44, [R1+0x478] ;  /* 0x00047800012c7983 */ /* 0x000ee20000100a00 */
[----:B------:R-:W-:-:S03]  /*1cc30*/  IMAD.WIDE R180, R151, 0x4, R50 ;  /* 0x0000000497b47825 */ /* 0x000fc600078e0232 */
[----:B------:R-:W-:Y:S01]  /*1cc40*/  STL.64 [R1+0x1088], R40 ;  /* 0x0010882801007387 */ /* 0x000fe20000100a00 */
[----:B------:R-:W-:-:S03]  /*1cc50*/  IMAD.WIDE R54, R151, 0x4, R54 ;  /* 0x0000000497367825 */ /* 0x000fc600078e0236 */
[----:B------:R-:W-:Y:S01]  /*1cc60*/  STL.64 [R1+0x1090], R244 ;  /* 0x001090f401007387 */ /* 0x000fe20000100a00 */
[----:B------:R-:W-:-:S03]  /*1cc70*/  IMAD.WIDE R164, R151, 0x4, R52 ;  /* 0x0000000497a47825 */ /* 0x000fc600078e0234 */
[----:B------:R-:W-:Y:S01]  /*1cc80*/  STL.64 [R1+0x1098], R228 ;  /* 0x001098e401007387 */ /* 0x000fe20000100a00 */
[----:B----4-:R-:W-:-:S03]  /*1cc90*/  IMAD.WIDE R56, R151, 0x4, R56 ;  /* 0x0000000497387825 */ /* 0x010fc600078e0238 */
[----:B------:R-:W-:Y:S01]  /*1cca0*/  STL.64 [R1+0x10a0], R212 ;  /* 0x0010a0d401007387 */ /* 0x000fe20000100a00 */
[----:B------:R-:W-:-:S03]  /*1ccb0*/  IMAD.WIDE R242, R151, 0x4, R58 ;  /* 0x0000000497f27825 */ /* 0x000fc600078e023a */
[----:B------:R-:W-:Y:S01]  /*1ccc0*/  STL.64 [R1+0x10a8], R196 ;  /* 0x0010a8c401007387 */ /* 0x000fe20000100a00 */
[----:B------:R-:W-:-:S03]  /*1ccd0*/  IMAD.WIDE R226, R151, 0x4, R60 ;  /* 0x0000000497e27825 */ /* 0x000fc600078e023c */
[----:B------:R-:W-:Y:S01]  /*1cce0*/  LDGSTS.E [R4+0x8e00], desc[UR8][R78.64], P0 ;  /* 0x08e000004e047fae */ /* 0x000fe20008121848 */
        /* <DEDUP_REMOVED lines=11> */
[----:B------:R-:W-:Y:S04]  /*1cda0*/  LDGSTS.E [R4+0x9a00], desc[UR8][R126.64], P0 ;  /* 0x09a000007e047fae */ /* 0x000fe80008121848 */
        /* <DEDUP_REMOVED lines=68> */
[----:B------:R-:W-:Y:S04]  /*1d1f0*/  STL.64 [R1+0x1188], R158 ;  /* 0x0011889e01007387 */ /* 0x000fe80000100a00 */
[----:B------:R-:W-:Y:S01]  /*1d200*/  LDGSTS.E [R0+0x9780], desc[UR8][R116.64], P0 ;  /* 0x0978000074007fae */ /* 0x000fe20008121848 */
        /* <DEDUP_REMOVED lines=8> */
[----:B------:R-:W0:Y:S01]  /*1d290*/  LDGDEPBAR ;  /* 0x00000000000079af */ /* 0x000e220000000000 */
[----:B------:R-:W-:-:S03]  /*1d2a0*/  IMAD.WIDE R202, R151, 0x4, R126 ;  /* 0x0000000497ca7825 */ /* 0x000fc600078e027e */
[----:B------:R-:W-:Y:S01]  /*1d2b0*/  STL.64 [R1+0x11c8], R204 ;  /* 0x0011c8cc01007387 */ /* 0x000fe20000100a00 */
        /* <DEDUP_REMOVED lines=13> */
[----:B------:R-:W-:Y:S04]  /*1d390*/  STL.64 [R1+0x1218], R218 ;  /* 0x001218da01007387 */ /* 0x000fe80000100a00 */
[----:B------:R-:W-:Y:S04]  /*1d3a0*/  STL.64 [R1+0x1220], R202 ;  /* 0x001220ca01007387 */ /* 0x000fe80000100a00 */
[----:B------:R-:W-:Y:S04]  /*1d3b0*/  STL.64 [R1+0x1250], R186 ;  /* 0x001250ba01007387 */ /* 0x000fe80000100a00 */
        /* <DEDUP_REMOVED lines=9> */
[----:B------:R-:W-:Y:S01]  /*1d450*/  STL.64 [R1+0x12a0], R216 ;  /* 0x0012a0d801007387 */ /* 0x000fe20000100a00 */
[C---:B------:R-:W-:Y:S01]  /*1d460*/  VIADD R24, R19.reuse, 0x100000 ;  /* 0x0010000013187836 */ /* 0x040fe20000000000 */
[----:B------:R-:W-:Y:S06]  /*1d470*/  BAR.SYNC.DEFER_BLOCKING 0x0 ;  /* 0x0000000000007b1d */ /* 0x000fec0000010000 */
[----:B------:R-:W4:Y:S04]  /*1d480*/  LDL.64 R36, [R1+0x488] ;  /* 0x0004880001247983 */ /* 0x000f280000100a00 */
[----:B------:R-:W4:Y:S04]  /*1d490*/  LDL.64 R34, [R1+0xc8] ;  /* 0x0000c80001227983 */ /* 0x000f280000100a00 */
[----:B------:R1:W-:Y:S04]  /*1d4a0*/  STL.64 [R1+0x12d0], R20 ;  /* 0x0012d01401007387 */ /* 0x0003e80000100a00 */
[----:B------:R-:W-:Y:S04]  /*1d4b0*/  STL.64 [R1+0x12b0], R200 ;  /* 0x0012b0c801007387 */ /* 0x000fe80000100a00 */
[----:B------:R4:W-:Y:S04]  /*1d4c0*/  STL.64 [R1+0x12b8], R184 ;  /* 0x0012b8b801007387 */ /* 0x0009e80000100a00 */
[----:B------:R4:W-:Y:S04]  /*1d4d0*/  STL.64 [R1+0x12c0], R168 ;  /* 0x0012c0a801007387 */ /* 0x0009e80000100a00 */
[----:B------:R-:W4:Y:S04]  /*1d4e0*/  LDL.64 R32, [R1+0xe8] ;  /* 0x0000e80001207983 */ /* 0x000f280000100a00 */
[----:B------:R-:W-:Y:S01]  /*1d4f0*/  @!PT LDS RZ, [RZ] ;  /* 0x00000000fffff984 */ /* 0x000fe20000000800 */
[----:B------:R-:W-:Y:S01]  /*1d500*/  @!PT LDS RZ, [RZ] ;  /* 0x00000000fffff984 */ /* 0x000fe20000000800 */
[----:B------:R-:W-:Y:S01]  /*1d510*/  @!PT LDS RZ, [RZ] ;  /* 0x00000000fffff984 */ /* 0x000fe20000000800 */
[----:B------:R2:W-:Y:S01]  /*1d520*/  LDGSTS.E [R24+-0x80000], desc[UR8][R30.64], !P1 ;  /* 0x800000001e187fae */ /* 0x0005e2000c921848 */
[----:B------:R-:W-:Y:S01]  /*1d530*/  ISETP.GE.U32.AND P0, PT, R150, 0x7ffffe7f, PT ;  /* 0x7ffffe7f9600780c */ /* 0x000fe20003f06070 */
[C---:B-1----:R-:W-:Y:S01]  /*1d540*/  VIADD R20, R19.reuse, 0x100000 ;  /* 0x0010000013147836 */ /* 0x042fe20000000000 */
[C---:B------:R-:W-:Y:S01]  /*1d550*/  IADD3 R21, R19.reuse, 0x100000, RZ ;  /* 0x0010000013157810 */ /* 0x040fe20007ffe0ff */
[----:B------:R-:W4:Y:S01]  /*1d560*/  LDL.64 R52, [R1+0x4a8] ;  /* 0x0004a80001347983 */ /* 0x000f220000100a00 */
[----:B------:R-:W-:-:S03]  /*1d570*/  VIADD R25, R19, 0x100000 ;  /* 0x0010000013197836 */ /* 0x000fc60000000000 */
[----:B------:R1:W-:Y:S04]  /*1d580*/  LDGSTS.E [R21+-0x7c000], desc[UR8][R26.64], !P1 ;  /* 0x840000001a157fae */ /* 0x0003e8000c921848 */
[----:B------:R-:W4:Y:S01]  /*1d590*/  LDL.64 R30, [R1+0x108] ;  /* 0x00010800011e7983 */ /* 0x000f220000100a00 */
[----:B--2---:R-:W-:-:S03]  /*1d5a0*/  VIADD R24, R152, 0xfffffefd ;  /* 0xfffffefd98187836 */ /* 0x004fc60000000000 */
[----:B------:R2:W-:Y:S02]  /*1d5b0*/  LDGSTS.E [R20+-0x78000], desc[UR8][R28.64], !P1 ;  /* 0x880000001c147fae */ /* 0x0005e4000c921848 */
[----:B------:R-:W-:Y:S02]  /*1d5c0*/  ISETP.GE.U32.AND P2, PT, R24, 0x7ffffe7e, PT ;  /* 0x7ffffe7e1800780c */ /* 0x000fe40003f46070 */
[----:B------:R-:W-:Y:S01]  /*1d5d0*/  IADD3 R24, R19, 0x100000, RZ ;  /* 0x0010000013187810 */ /* 0x000fe20007ffe0ff */
[----:B------:R-:W4:Y:S01]  /*1d5e0*/  LDL.64 R50, [R1+0x168] ;  /* 0x0001680001327983 */ /* 0x000f220000100a00 */
[----:B-1----:R-:W1:Y:S03]  /*1d5f0*/  LDC R26, c[0x0][0x230] ;  /* 0x00008c00ff1a7b82 */ /* 0x002e660000000800 */
[----:B---3--:R-:W-:Y:S04]  /*1d600*/  LDGSTS.E [R24+-0x74000], desc[UR8][R44.64], !P1 ;  /* 0x8c0000002c187fae */ /* 0x008fe8000c921848 */
[----:B------:R3:W-:Y:S01]  /*1d610*/  LDGSTS.E [R21+-0x7fffc], desc[UR8][R42.64], !P0 ;  /* 0x800040002a157fae */ /* 0x0007e2000c121848 */
[----:B--2---:R-:W2:Y:S03]  /*1d620*/  LDC R28, c[0x0][0x230] ;  /* 0x00008c00ff1c7b82 */ /* 0x004ea60000000800 */
[----:B------:R-:W-:Y:S04]  /*1d630*/  LDGSTS.E [R20+-0x7bffc], desc[UR8][R22.64], !P0 ;  /* 0x8400400016147fae */ /* 0x000fe8000c121848 */
[----:B------:R-:W2:Y:S01]  /*1d640*/  LDL.64 R44, [R1+0x128] ;  /* 0x00012800012c7983 */ /* 0x000ea20000100a00 */
[----:B------:R-:W2:Y:S03]  /*1d650*/  LDC R27, c[0x0][0x230] ;  /* 0x00008c00ff1b7b82 */ /* 0x000ea60000000800 */
[----:B------:R-:W2:Y:S01]  /*1d660*/  LDL.64 R42, [R1+0x148] ;  /* 0x00014800012a7983 */ /* 0x000ea20000100a00 */
[----:B---3--:R-:W-:-:S03]  /*1d670*/  VIADD R21, R153, 0xfffffefc ;  /* 0xfffffefc99157836 */ /* 0x008fc60000000000 */
[----:B------:R-:W-:Y:S01]  /*1d680*/  LDGSTS.E [R25+-0x77ffc], desc[UR8][R248.64], !P0 ;  /* 0x88004000f8197fae */ /* 0x000fe2000c121848 */
[----:B------:R-:W3:Y:S03]  /*1d690*/  LDC R29, c[0x0][0x230] ;  /* 0x00008c00ff1d7b82 */ /* 0x000ee60000000800 */
[----:B------:R-:W-:Y:S01]  /*1d6a0*/  LDGSTS.E [R20+-0x73ffc], desc[UR8][R250.64], !P0 ;  /* 0x8c004000fa147fae */ /* 0x000fe2000c121848 */
[----:B------:R-:W-:Y:S02]  /*1d6b0*/  ISETP.GE.U32.AND P0, PT, R21, 0x7ffffe7d, PT ;  /* 0x7ffffe7d1500780c */ /* 0x000fe40003f06070 */
[----:B------:R-:W-:Y:S01]  /*1d6c0*/  IADD3 R21, R19, 0x100000, RZ ;  /* 0x0010000013157810 */ /* 0x000fe20007ffe0ff */
[----:B------:R-:W3:Y:S04]  /*1d6d0*/  LDL.64 R48, [R1+0x690] ;  /* 0x0006900001307983 */ /* 0x000ee80000100a00 */
[----:B------:R-:W3:Y:S04]  /*1d6e0*/  LDL.64 R46, [R1+0x6a0] ;  /* 0x0006a000012e7983 */ /* 0x000ee80000100a00 */
[----:B------:R-:W3:Y:S04]  /*1d6f0*/  LDL.64 R58, [R1+0xcf8] ;  /* 0x000cf800013a7983 */ /* 0x000ee80000100a00 */
[----:B------:R-:W3:Y:S04]  /*1d700*/  LDL.64 R64, [R1+0x1228] ;  /* 0x0012280001407983 */ /* 0x000ee80000100a00 */
[----:B------:R-:W3:Y:S04]  /*1d710*/  LDL.64 R62, [R1+0x1860] ;  /* 0x00186000013e7983 */ /* 0x000ee80000100a00 */
[----:B------:R-:W3:Y:S04]  /*1d720*/  LDL.64 R60, [R1+0x1230] ;  /* 0x00123000013c7983 */ /* 0x000ee80000100a00 */
[----:B----4-:R1:W-:Y:S04]  /*1d730*/  LDGSTS.E [R25+-0x7fff8], desc[UR8][R36.64], !P2 ;  /* 0x8000800024197fae */ /* 0x0103e8000d121848 */
[----:B------:R-:W-:Y:S04]  /*1d740*/  LDGSTS.E [R24+-0x7bff8], desc[UR8][R34.64], !P2 ;  /* 0x8400800022187fae */ /* 0x000fe8000d121848 */
[----:B------:R-:W4:Y:S04]  /*1d750*/  LDL.64 R36, [R1+0x8f0] ;  /* 0x0008f00001247983 */ /* 0x000f280000100a00 */
[----:B------:R-:W3:Y:S04]  /*1d760*/  LDL.64 R34, [R1+0x688] ;  /* 0x0006880001227983 */ /* 0x000ee80000100a00 */
[----:B------:R-:W-:Y:S04]  /*1d770*/  LDGSTS.E [R21+-0x77ff8], desc[UR8][R32.64], !P2 ;  /* 0x8800800020157fae */ /* 0x000fe8000d121848 */
[----:B------:R-:W3:Y:S04]  /*1d780*/  LDL.64 R32, [R1+0x938] ;  /* 0x0009380001207983 */ /* 0x000ee80000100a00 */
[----:B------:R-:W-:Y:S01]  /*1d790*/  LDGSTS.E [R20+-0x73ff8], desc[UR8][R30.64], !P2 ;  /* 0x8c0080001e147fae */ /* 0x000fe2000d121848 */
[----:B-1----:R-:W-:-:S02]  /*1d7a0*/  VIADD R25, R26, 0xfffffedf ;  /* 0xfffffedf1a197836 */ /* 0x002fc40000000000 */
[----:B------:R-:W1:Y:S01]  /*1d7b0*/  LDC R26, c[0x0][0x230] ;  /* 0x00008c00ff1a7b82 */ /* 0x000e620000000800 */
[----:B------:R2:W-:Y:S04]  /*1d7c0*/  LDGSTS.E [R24+-0x7fff4], desc[UR8][R52.64], !P0 ;  /* 0x8000c00034187fae */ /* 0x0005e8000c121848 */
[----:B------:R-:W3:Y:S01]  /*1d7d0*/  LDL.64 R30, [R1+0x6c0] ;  /* 0x0006c000011e7983 */ /* 0x000ee20000100a00 */
[----:B------:R-:W-:Y:S01]  /*1d7e0*/  ISETP.GE.U32.AND P1, PT, R25, 0x7ffffe60, PT ;  /* 0x7ffffe601900780c */ /* 0x000fe20003f26070 */
[----:B--2---:R-:W-:Y:S02]  /*1d7f0*/  VIADD R24, R28, 0xfffffede ;  /* 0xfffffede1c187836 */ /* 0x004fe40000000000 */
[----:B------:R-:W2:Y:S04]  /*1d800*/  LDL.64 R52, [R1+0x998] ;  /* 0x0009980001347983 */ /* 0x000ea80000100a00 */
[----:B------:R-:W-:Y:S01]  /*1d810*/  LDGSTS.E [R21+-0x7bff4], desc[UR8][R44.64], !P0 ;  /* 0x8400c0002c157fae */ /* 0x000fe2000c121848 */
[----:B------:R-:W-:Y:S01]  /*1d820*/  ISETP.GE.U32.AND P2, PT, R24, 0x7ffffe5f, PT ;  /* 0x7ffffe5f1800780c */ /* 0x000fe20003f46070 */
[C---:B------:R-:W-:Y:S01]  /*1d830*/  VIADD R25, R19.reuse, 0x100000 ;  /* 0x0010000013197836 */ /* 0x040fe20000000000 */
[----:B------:R-:W-:Y:S01]  /*1d840*/  IADD3 R24, R19, 0x100000, RZ ;  /* 0x0010000013187810 */ /* 0x000fe20007ffe0ff */
[----:B------:R-:W-:Y:S01]  /*1d850*/  LDGSTS.E [R20+-0x77ff4], desc[UR8][R42.64], !P0 ;  /* 0x8800c0002a147fae */ /* 0x000fe2000c121848 */
[----:B------:R-:W2:Y:S03]  /*1d860*/  LDC R28, c[0x0][0x230] ;  /* 0x00008c00ff1c7b82 */ /* 0x000ea60000000800 */
[----:B------:R-:W-:Y:S04]  /*1d870*/  LDGSTS.E [R24+-0x73ff4], desc[UR8][R50.64], !P0 ;  /* 0x8c00c00032187fae */ /* 0x000fe8000c121848 */
[----:B------:R-:W2:Y:S04]  /*1d880*/  LDL.64 R44, [R1+0x6c8] ;  /* 0x0006c800012c7983 */ /* 0x000ea80000100a00 */
[----:B------:R-:W2:Y:S04]  /*1d890*/  LDL.64 R42, [R1+0x6d8] ;  /* 0x0006d800012a7983 */ /* 0x000ea80000100a00 */
[----:B------:R-:W2:Y:S04]  /*1d8a0*/  LDL.64 R50, [R1+0x710] ;  /* 0x0007100001327983 */ /* 0x000ea80000100a00 */
[----:B----4-:R4:W-:Y:S04]  /*1d8b0*/  LDGSTS.E [R21+-0x70000], desc[UR8][R36.64], !P1 ;  /* 0x9000000024157fae */ /* 0x0109e8000c921848 */
[----:B---3--:R-:W-:Y:S04]  /*1d8c0*/  LDGSTS.E [R20+-0x6c000], desc[UR8][R34.64], !P1 ;  /* 0x9400000022147fae */ /* 0x008fe8000c921848 */
[----:B------:R-:W-:Y:S04]  /*1d8d0*/  LDGSTS.E [R25+-0x68000], desc[UR8][R48.64], !P1 ;  /* 0x9800000030197fae */ /* 0x000fe8000c921848 */
[----:B------:R-:W3:Y:S04]  /*1d8e0*/  LDL.64 R36, [R1+0x6f8] ;  /* 0x0006f80001247983 */ /* 0x000ee80000100a00 */
[----:B------:R-:W3:Y:S04]  /*1d8f0*/  LDL.64 R34, [R1+0x700] ;  /* 0x0007000001227983 */ /* 0x000ee80000100a00 */
[----:B------:R-:W-:Y:S04]  /*1d900*/  LDGSTS.E [R20+-0x64000], desc[UR8][R46.64], !P1 ;  /* 0x9c0000002e147fae */ /* 0x000fe8000c921848 */
[----:B------:R1:W-:Y:S01]  /*1d910*/  LDGSTS.E [R25+-0x6fffc], desc[UR8][R32.64], !P2 ;  /* 0x9000400020197fae */ /* 0x0003e2000d121848 */
[----:B----4-:R-:W-:-:S02]  /*1d920*/  VIADD R21, R27, 0xfffffedd ;  /* 0xfffffedd1b157836 */ /* 0x010fc40000000000 */
[----:B------:R-:W4:Y:S01]  /*1d930*/  LDC R27, c[0x0][0x230] ;  /* 0x00008c00ff1b7b82 */ /* 0x000f220000000800 */
[----:B------:R-:W4:Y:S04]  /*1d940*/  LDL.64 R48, [R1+0x738] ;  /* 0x0007380001307983 */ /* 0x000f280000100a00 */
[----:B------:R-:W4:Y:S04]  /*1d950*/  LDL.64 R46, [R1+0x748] ;  /* 0x00074800012e7983 */ /* 0x000f280000100a00 */
[----:B------:R-:W4:Y:S04]  /*1d960*/  LDL.64 R32, [R1+0x9a0] ;  /* 0x0009a00001207983 */ /* 0x000f280000100a00 */
[----:B------:R-:W-:Y:S04]  /*1d970*/  LDGSTS.E [R24+-0x6bffc], desc[UR8][R30.64], !P2 ;  /* 0x940040001e187fae */ /* 0x000fe8000d121848 */
[----:B------:R-:W4:Y:S01]  /*1d980*/  LDL.64 R30, [R1+0x730] ;  /* 0x00073000011e7983 */ /* 0x000f220000100a00 */
[----:B------:R-:W-:-:S02]  /*1d990*/  ISETP.GE.U32.AND P0, PT, R21, 0x7ffffe5e, PT ;  /* 0x7ffffe5e1500780c */ /* 0x000fc40003f06070 */
[----:B------:R-:W-:Y:S01]  /*1d9a0*/  IADD3 R21, R19, 0x100000, RZ ;  /* 0x0010000013157810 */ /* 0x000fe20007ffe0ff */
[----:B-1----:R-:W-:Y:S02]  /*1d9b0*/  VIADD R25, R26, 0xfffffedc ;  /* 0xfffffedc1a197836 */ /* 0x002fe40000000000 */
[----:B------:R-:W1:Y:S03]  /*1d9c0*/  LDC R26, c[0x0][0x230] ;  /* 0x00008c00ff1a7b82 */ /* 0x000e660000000800 */
[----:B------:R-:W-:Y:S01]  /*1d9d0*/  ISETP.GE.U32.AND P1, PT, R25, 0x7ffffe5d, PT ;  /* 0x7ffffe5d1900780c */ /* 0x000fe20003f26070 */
[----:B--2---:R-:W-:Y:S04]  /*1d9e0*/  LDGSTS.E [R21+-0x67ffc], desc[UR8][R44.64], !P2 ;  /* 0x980040002c157fae */ /* 0x004fe8000d121848 */
[----:B------:R-:W-:Y:S04]  /*1d9f0*/  LDGSTS.E [R20+-0x63ffc], desc[UR8][R42.64], !P2 ;  /* 0x9c0040002a147fae */ /* 0x000fe8000d121848 */
[----:B------:R2:W-:Y:S04]  /*1da00*/  LDGSTS.E [R24+-0x6fff8], desc[UR8][R52.64], !P0 ;  /* 0x9000800034187fae */ /* 0x0005e8000c121848 */
[----:B------:R-:W4:Y:S04]  /*1da10*/  LDL.64 R44, [R1+0x1638] ;  /* 0x00163800012c7983 */ /* 0x000f280000100a00 */
[----:B------:R-:W4:Y:S01]  /*1da20*/  LDL.64 R42, [R1+0xb70] ;  /* 0x000b7000012a7983 */ /* 0x000f220000100a00 */
[----:B--2---:R-:W-:-:S03]  /*1da30*/  VIADD R24, R28, 0xfffffebf ;  /* 0xfffffebf1c187836 */ /* 0x004fc60000000000 */
[----:B------:R-:W2:Y:S01]  /*1da40*/  LDL.64 R52, [R1+0x1648] ;  /* 0x0016480001347983 */ /* 0x000ea20000100a00 */
[C---:B------:R-:W-:Y:S01]  /*1da50*/  VIADD R25, R19.reuse, 0x100000 ;  /* 0x0010000013197836 */ /* 0x040fe20000000000 */
[----:B------:R-:W1:Y:S01]  /*1da60*/  LDC R28, c[0x0][0x230] ;  /* 0x00008c00ff1c7b82 */ /* 0x000e620000000800 */
[----:B------:R-:W-:Y:S02]  /*1da70*/  ISETP.GE.U32.AND P2, PT, R24, 0x7ffffe40, PT ;  /* 0x7ffffe401800780c */ /* 0x000fe40003f46070 */
[----:B------:R-:W-:Y:S01]  /*1da80*/  IADD3 R24, R19, 0x100000, RZ ;  /* 0x0010000013187810 */ /* 0x000fe20007ffe0ff */
[----:B---3--:R-:W-:Y:S04]  /*1da90*/  LDGSTS.E [R21+-0x6bff8], desc[UR8][R36.64], !P0 ;  /* 0x9400800024157fae */ /* 0x008fe8000c121848 */
[----:B------:R-:W-:Y:S04]  /*1daa0*/  LDGSTS.E [R20+-0x67ff8], desc[UR8][R34.64], !P0 ;  /* 0x9800800022147fae */ /* 0x000fe8000c121848 */
[----:B------:R-:W-:Y:S04]  /*1dab0*/  LDGSTS.E [R24+-0x63ff8], desc[UR8][R50.64], !P0 ;  /* 0x9c00800032187fae */ /* 0x000fe8000c121848 */
[----:B------:R-:W3:Y:S04]  /*1dac0*/  LDL.64 R36, [R1+0xb88] ;  /* 0x000b880001247983 */ /* 0x000ee80000100a00 */
[----:B------:R-:W2:Y:S04]  /*1dad0*/  LDL.64 R34, [R1+0xb98] ;  /* 0x000b980001227983 */ /* 0x000ea80000100a00 */
[----:B------:R-:W2:Y:S04]  /*1dae0*/  LDL.64 R50, [R1+0xc38] ;  /* 0x000c380001327983 */ /* 0x000ea80000100a00 */
[----:B----4-:R4:W-:Y:S04]  /*1daf0*/  LDGSTS.E [R21+-0x6fff4], desc[UR8][R32.64], !P1 ;  /* 0x9000c00020157fae */ /* 0x0109e8000c921848 */
[----:B------:R-:W2:Y:S04]  /*1db00*/  LDL.64 R32, [R1+0xbc8] ;  /* 0x000bc80001207983 */ /* 0x000ea80000100a00 */
[----:B------:R-:W-:Y:S01]  /*1db10*/  LDGSTS.E [R20+-0x6bff4], desc[UR8][R30.64], !P1 ;  /* 0x9400c0001e147fae */ /* 0x000fe2000c921848 */
[----:B----4-:R-:W-:-:S02]  /*1db20*/  VIADD R21, R27, 0xfffffebe ;  /* 0xfffffebe1b157836 */ /* 0x010fc40000000000 */
[----:B------:R-:W4:Y:S01]  /*1db30*/  LDC R27, c[0x0][0x230] ;  /* 0x00008c00ff1b7b82 */ /* 0x000f220000000800 */
[----:B------:R-:W-:Y:S04]  /*1db40*/  LDGSTS.E [R25+-0x67ff4], desc[UR8][R48.64], !P1 ;  /* 0x9800c00030197fae */ /* 0x000fe8000c921848 */
[----:B------:R-:W4:Y:S01]  /*1db50*/  LDL.64 R30, [R1+0xc10] ;  /* 0x000c1000011e7983 */ /* 0x000f220000100a00 */
[----:B------:R-:W-:-:S03]  /*1db60*/  ISETP.GE.U32.AND P0, PT, R21, 0x7ffffe3f, PT ;  /* 0x7ffffe3f1500780c */ /* 0x000fc60003f06070 */
[----:B------:R-:W-:Y:S01]  /*1db70*/  LDGSTS.E [R20+-0x63ff4], desc[UR8][R46.64], !P1 ;  /* 0x9c00c0002e147fae */ /* 0x000fe2000c921848 */
[----:B------:R-:W-:-:S03]  /*1db80*/  IADD3 R21, R19, 0x100000, RZ ;  /* 0x0010000013157810 */ /* 0x000fc60007ffe0ff */
[----:B------:R-:W4:Y:S04]  /*1db90*/  LDL.64 R48, [R1+0xc88] ;  /* 0x000c880001307983 */ /* 0x000f280000100a00 */
[----:B------:R1:W-:Y:S04]  /*1dba0*/  LDGSTS.E [R25+-0x60000], desc[UR8][R44.64], !P2 ;  /* 0xa00000002c197fae */ /* 0x0003e8000d121848 */
[----:B------:R-:W-:Y:S04]  /*1dbb0*/  LDGSTS.E [R24+-0x5c000], desc[UR8][R42.64], !P2 ;  /* 0xa40000002a187fae */ /* 0x000fe8000d121848 */
[----:B------:R-:W4:Y:S04]  /*1dbc0*/  LDL.64 R46, [R1+0xc98] ;  /* 0x000c9800012e7983 */ /* 0x000f280000100a00 */
[----:B------:R-:W4:Y:S04]  /*1dbd0*/  LDL.64 R44, [R1+0x1658] ;  /* 0x00165800012c7983 */ /* 0x000f280000100a00 */
[----:B------:R-:W4:Y:S04]  /*1dbe0*/  LDL.64 R42, [R1+0xc60] ;  /* 0x000c6000012a7983 */ /* 0x000f280000100a00 */
[----:B---3--:R-:W-:Y:S04]  /*1dbf0*/  LDGSTS.E [R21+-0x58000], desc[UR8][R36.64], !P2 ;  /* 0xa800000024157fae */ /* 0x008fe8000d121848 */
[----:B--2---:R-:W-:Y:S04]  /*1dc00*/  LDGSTS.E [R20+-0x54000], desc[UR8][R34.64], !P2 ;  /* 0xac00000022147fae */ /* 0x004fe8000d121848 */
[----:B------:R2:W-:Y:S04]  /*1dc10*/  LDGSTS.E [R24+-0x5fffc], desc[UR8][R52.64], !P0 ;  /* 0xa000400034187fae */ /* 0x0005e8000c121848 */
[----:B------:R-:W3:Y:S04]  /*1dc20*/  LDL.64 R36, [R1+0x16c8] ;  /* 0x0016c80001247983 */ /* 0x000ee80000100a00 */
[----:B------:R-:W3:Y:S01]  /*1dc30*/  LDL.64 R34, [R1+0xcb0] ;  /* 0x000cb00001227983 */ /* 0x000ee20000100a00 */
[----:B-1----:R-:W-:-:S02]  /*1dc40*/  VIADD R25, R26, 0xfffffebd ;  /* 0xfffffebd1a197836 */ /* 0x002fc40000000000 */
[----:B------:R-:W1:Y:S01]  /*1dc50*/  LDC R26, c[0x0][0x230] ;  /* 0x00008c00ff1a7b82 */ /* 0x000e620000000800 */
[----:B--2---:R-:W-:Y:S01]  /*1dc60*/  VIADD R24, R29, 0xfffffebc ;  /* 0xfffffebc1d187836 */ /* 0x004fe20000000000 */
[----:B------:R-:W2:Y:S04]  /*1dc70*/  LDL.64 R52, [R1+0x17b8] ;  /* 0x0017b80001347983 */ /* 0x000ea80000100a00 */
[----:B------:R-:W-:Y:S01]  /*1dc80*/  LDGSTS.E [R21+-0x5bffc], desc[UR8][R32.64], !P0 ;  /* 0xa400400020157fae */ /* 0x000fe2000c121848 */
[----:B------:R-:W-:Y:S01]  /*1dc90*/  ISETP.GE.U32.AND P1, PT, R25, 0x7ffffe3e, PT ;  /* 0x7ffffe3e1900780c */ /* 0x000fe20003f26070 */
[----:B------:R-:W1:Y:S02]  /*1dca0*/  LDC R29, c[0x0][0x230] ;  /* 0x00008c00ff1d7b82 */ /* 0x000e640000000800 */
[----:B------:R-:W2:Y:S04]  /*1dcb0*/  LDL.64 R32, [R1+0xcc0] ;  /* 0x000cc00001207983 */ /* 0x000ea80000100a00 */
[----:B----4-:R-:W-:Y:S04]  /*1dcc0*/  LDGSTS.E [R20+-0x57ffc], desc[UR8][R30.64], !P0 ;  /* 0xa80040001e147fae */ /* 0x010fe8000c121848 */
[----:B------:R-:W4:Y:S01]  /*1dcd0*/  LDL.64 R30, [R1+0xcd0] ;  /* 0x000cd000011e7983 */ /* 0x000f220000100a00 */
[----:B------:R-:W-:-:S02]  /*1dce0*/  ISETP.GE.U32.AND P2, PT, R24, 0x7ffffe3d, PT ;  /* 0x7ffffe3d1800780c */ /* 0x000fc40003f46070 */
[C---:B------:R-:W-:Y:S01]  /*1dcf0*/  IADD3 R24, R19.reuse, 0x100000, RZ ;  /* 0x0010000013187810 */ /* 0x040fe20007ffe0ff */
[----:B------:R-:W-:-:S04]  /*1dd00*/  VIADD R25, R19, 0x100000 ;  /* 0x0010000013197836 */ /* 0x000fc80000000000 */
[----:B------:R-:W-:Y:S04]  /*1dd10*/  LDGSTS.E [R24+-0x53ffc], desc[UR8][R50.64], !P0 ;  /* 0xac00400032187fae */ /* 0x000fe8000c121848 */
[----:B------:R1:W-:Y:S04]  /*1dd20*/  LDGSTS.E [R21+-0x5fff8], desc[UR8][R44.64], !P1 ;  /* 0xa00080002c157fae */ /* 0x0003e8000c921848 */
[----:B------:R-:W-:Y:S04]  /*1dd30*/  LDGSTS.E [R20+-0x5bff8], desc[UR8][R42.64], !P1 ;  /* 0xa40080002a147fae */ /* 0x000fe8000c921848 */
[----:B------:R-:W-:Y:S04]  /*1dd40*/  LDGSTS.E [R25+-0x57ff8], desc[UR8][R48.64], !P1 ;  /* 0xa800800030197fae */ /* 0x000fe8000c921848 */
[----:B------:R-:W4:Y:S01]  /*1dd50*/  LDL.64 R44, [R1+0x12f8] ;  /* 0x0012f800012c7983 */ /* 0x000f220000100a00 */
[----:B-1----:R-:W-:-:S02]  /*1dd60*/  VIADD R21, R28, 0xfffffe9f ;  /* 0xfffffe9f1c157836 */ /* 0x002fc40000000000 */
[----:B------:R-:W1:Y:S01]  /*1dd70*/  LDC R28, c[0x0][0x230] ;  /* 0x00008c00ff1c7b82 */ /* 0x000e620000000800 */
[----:B------:R-:W4:Y:S02]  /*1dd80*/  LDL.64 R42, [R1+0x1300] ;  /* 0x00130000012a7983 */ /* 0x000f240000100a00 */
[----:B------:R-:W-:Y:S02]  /*1dd90*/  ISETP.GE.U32.AND P0, PT, R21, 0x7ffffe20, PT ;  /* 0x7ffffe201500780c */ /* 0x000fe40003f06070 */
[----:B------:R-:W-:Y:S01]  /*1dda0*/  LDGSTS.E [R20+-0x53ff8], desc[UR8][R46.64], !P1 ;  /* 0xac0080002e147fae */ /* 0x000fe2000c921848 */
[----:B------:R-:W-:-:S03]  /*1ddb0*/  IADD3 R21, R19, 0x100000, RZ ;  /* 0x0010000013157810 */ /* 0x000fc60007ffe0ff */
[----:B------:R-:W4:Y:S04]  /*1ddc0*/  LDL.64 R50, [R1+0x1308] ;  /* 0x0013080001327983 */ /* 0x000f280000100a00 */
[----:B------:R-:W4:Y:S04]  /*1ddd0*/  LDL.64 R48, [R1+0x1330] ;  /* 0x0013300001307983 */ /* 0x000f280000100a00 */
[----:B------:R-:W4:Y:S04]  /*1dde0*/  LDL.64 R46, [R1+0x1338] ;  /* 0x00133800012e7983 */ /* 0x000f280000100a00 */
[----:B---3--:R3:W-:Y:S04]  /*1ddf0*/  LDGSTS.E [R25+-0x5fff4], desc[UR8][R36.64], !P2 ;  /* 0xa000c00024197fae */ /* 0x0087e8000d121848 */
[----:B------:R-:W-:Y:S04]  /*1de00*/  LDGSTS.E [R24+-0x5bff4], desc[UR8][R34.64], !P2 ;  /* 0xa400c00022187fae */ /* 0x000fe8000d121848 */
[----:B------:R-:W3:Y:S04]  /*1de10*/  LDL.64 R36, [R1+0x17c8] ;  /* 0x0017c80001247983 */ /* 0x000ee80000100a00 */
[----:B------:R-:W3:Y:S04]  /*1de20*/  LDL.64 R34, [R1+0x1328] ;  /* 0x0013280001227983 */ /* 0x000ee80000100a00 */
[----:B--2---:R-:W-:Y:S04]  /*1de30*/  LDGSTS.E [R21+-0x57ff4], desc[UR8][R32.64], !P2 ;  /* 0xa800c00020157fae */ /* 0x004fe8000d121848 */
[----:B------:R-:W2:Y:S04]  /*1de40*/  LDL.64 R32, [R1+0x17d8] ;  /* 0x0017d80001207983 */ /* 0x000ea80000100a00 */
[----:B----4-:R-:W-:Y:S01]  /*1de50*/  LDGSTS.E [R20+-0x53ff4], desc[UR8][R30.64], !P2 ;  /* 0xac00c0001e147fae */ /* 0x010fe2000d121848 */
[----:B---3--:R-:W-:-:S02]  /*1de60*/  VIADD R25, R27, 0xfffffe9e ;  /* 0xfffffe9e1b197836 */ /* 0x008fc40000000000 */
[----:B------:R-:W3:Y:S01]  /*1de70*/  LDC R27, c[0x0][0x230] ;  /* 0x00008c00ff1b7b82 */ /* 0x000ee20000000800 */
[----:B------:R4:W-:Y:S04]  /*1de80*/  LDGSTS.E [R24+-0x50000], desc[UR8][R52.64], !P0 ;  /* 0xb000000034187fae */ /* 0x0009e8000c121848 */
[----:B------:R-:W3:Y:S01]  /*1de90*/  LDL.64 R30, [R1+0x1358] ;  /* 0x00135800011e7983 */ /* 0x000ee20000100a00 */
[----:B------:R-:W-:Y:S01]  /*1dea0*/  ISETP.GE.U32.AND P1, PT, R25, 0x7ffffe1f, PT ;  /* 0x7ffffe1f1900780c */ /* 0x000fe20003f26070 */
[----:B----4-:R-:W-:Y:S02]  /*1deb0*/  VIADD R24, R29, 0xfffffe9d ;  /* 0xfffffe9d1d187836 */ /* 0x010fe40000000000 */
[----:B------:R-:W4:Y:S03]  /*1dec0*/  LDL.64 R52, [R1+0x17e8] ;  /* 0x0017e80001347983 */ /* 0x000f260000100a00 */
[----:B------:R-:W-:Y:S01]  /*1ded0*/  ISETP.GE.U32.AND P2, PT, R24, 0x7ffffe1e, PT ;  /* 0x7ffffe1e1800780c */ /* 0x000fe20003f46070 */
[----:B------:R-:W-:Y:S01]  /*1dee0*/  LDGSTS.E [R21+-0x4c000], desc[UR8][R44.64], !P0 ;  /* 0xb40000002c157fae */ /* 0x000fe2000c121848 */
[----:B------:R-:W-:-:S03]  /*1def0*/  IADD3 R24, R19, 0x100000, RZ ;  /* 0x0010000013187810 */ /* 0x000fc60007ffe0ff */
[----:B------:R-:W-:Y:S01]  /*1df00*/  LDGSTS.E [R20+-0x48000], desc[UR8][R42.64], !P0 ;  /* 0xb80000002a147fae */ /* 0x000fe2000c121848 */
[----:B------:R-:W-:-:S03]  /*1df10*/  VIADD R25, R19, 0x100000 ;  /* 0x0010000013197836 */ /* 0x000fc60000000000 */
[----:B------:R-:W4:Y:S04]  /*1df20*/  LDL.64 R44, [R1+0x1360] ;  /* 0x00136000012c7983 */ /* 0x000f280000100a00 */
[----:B------:R-:W4:Y:S04]  /*1df30*/  LDL.64 R42, [R1+0x1368] ;  /* 0x00136800012a7983 */ /* 0x000f280000100a00 */
[----:B------:R-:W-:Y:S04]  /*1df40*/  LDGSTS.E [R24+-0x44000], desc[UR8][R50.64], !P0 ;  /* 0xbc00000032187fae */ /* 0x000fe8000c121848 */
[----:B------:R-:W4:Y:S04]  /*1df50*/  LDL.64 R50, [R1+0x1390] ;  /* 0x0013900001327983 */ /* 0x000f280000100a00 */
[----:B------:R1:W-:Y:S04]  /*1df60*/  LDGSTS.E [R21+-0x4fffc], desc[UR8][R36.64], !P1 ;  /* 0xb000400024157fae */ /* 0x0003e8000c921848 */
[----:B------:R-:W-:Y:S04]  /*1df70*/  LDGSTS.E [R20+-0x4bffc], desc[UR8][R34.64], !P1 ;  /* 0xb400400022147fae */ /* 0x000fe8000c921848 */
[----:B------:R-:W-:Y:S04]  /*1df80*/  LDGSTS.E [R25+-0x47ffc], desc[UR8][R48.64], !P1 ;  /* 0xb800400030197fae */ /* 0x000fe8000c921848 */
[----:B------:R-:W4:Y:S04]  /*1df90*/  LDL.64 R36, [R1+0x1380] ;  /* 0x0013800001247983 */ /* 0x000f280000100a00 */
[----:B------:R-:W4:Y:S04]  /*1dfa0*/  LDL.64 R34, [R1+0x1388] ;  /* 0x0013880001227983 */ /* 0x000f280000100a00 */
[----:B------:R-:W-:Y:S01]  /*1dfb0*/  LDGSTS.E [R20+-0x43ffc], desc[UR8][R46.64], !P1 ;  /* 0xbc0040002e147fae */ /* 0x000fe2000c921848 */
[----:B-1----:R-:W-:-:S02]  /*1dfc0*/  VIADD R21, R26, 0xfffffe9c ;  /* 0xfffffe9c1a157836 */ /* 0x002fc40000000000 */
[----:B------:R-:W1:Y:S01]  /*1dfd0*/  LDC R26, c[0x0][0x230] ;  /* 0x00008c00ff1a7b82 */ /* 0x000e620000000800 */
[----:B------:R-:W4:Y:S04]  /*1dfe0*/  LDL.64 R48, [R1+0x1a8] ;  /* 0x0001a80001307983 */ /* 0x000f280000100a00 */
[----:B--2---:R2:W-:Y:S04]  /*1dff0*/  LDGSTS.E [R25+-0x4fff8], desc[UR8][R32.64], !P2 ;  /* 0xb000800020197fae */ /* 0x0045e8000d121848 */
[----:B------:R-:W4:Y:S04]  /*1e000*/  LDL.64 R46, [R1+0x1c8] ;  /* 0x0001c800012e7983 */ /* 0x000f280000100a00 */
[----:B------:R-:W4:Y:S04]  /*1e010*/  LDL.64 R32, [R1+0x4c8] ;  /* 0x0004c80001207983 */ /* 0x000f280000100a00 */
[----:B---3--:R-:W-:Y:S04]  /*1e020*/  LDGSTS.E [R24+-0x4bff8], desc[UR8][R30.64], !P2 ;  /* 0xb40080001e187fae */ /* 0x008fe8000d121848 */
[----:B------:R-:W3:Y:S01]  /*1e030*/  LDL.64 R30, [R1+0x188] ;  /* 0x00018800011e7983 */ /* 0x000ee20000100a00 */
[----:B------:R-:W-:-:S02]  /*1e040*/  ISETP.GE.U32.AND P3, PT, R21, 0x7ffffe1d, PT ;  /* 0x7ffffe1d1500780c */ /* 0x000fc40003f66070 */
[----:B------:R-:W-:Y:S01]  /*1e050*/  IADD3 R21, R19, 0x100000, RZ ;  /* 0x0010000013157810 */ /* 0x000fe20007ffe0ff */
[----:B--2---:R-:W-:Y:S02]  /*1e060*/  VIADD R25, R27, 0xfffffefb ;  /* 0xfffffefb1b197836 */ /* 0x004fe40000000000 */
[----:B------:R-:W-:Y:S01]  /*1e070*/  VIADD R19, R18, 0x100000 ;  /* 0x0010000012137836 */ /* 0x000fe20000000000 */
[----:B------:R-:W2:Y:S01]  /*1e080*/  LDC R27, c[0x0][0x230] ;  /* 0x00008c00ff1b7b82 */ /* 0x000ea20000000800 */
[----:B----4-:R-:W-:Y:S01]  /*1e090*/  LDGSTS.E [R21+-0x47ff8], desc[UR8][R44.64], !P2 ;  /* 0xb80080002c157fae */ /* 0x010fe2000d121848 */
[----:B------:R-:W-:-:S03]  /*1e0a0*/  ISETP.GE.U32.AND P0, PT, R25, 0x7ffffe7c, PT ;  /* 0x7ffffe7c1900780c */ /* 0x000fc60003f06070 */
[----:B------:R-:W-:Y:S03]  /*1e0b0*/  LDGSTS.E [R20+-0x43ff8], desc[UR8][R42.64], !P2 ;  /* 0xbc0080002a147fae */ /* 0x000fe6000d121848 */
[----:B------:R-:W4:Y:S01]  /*1e0c0*/  LDC R25, c[0x0][0x230] ;  /* 0x00008c00ff197b82 */ /* 0x000f220000000800 */
[----:B------:R-:W-:Y:S04]  /*1e0d0*/  LDGSTS.E [R24+-0x4fff4], desc[UR8][R52.64], !P3 ;  /* 0xb000c00034187fae */ /* 0x000fe8000d921848 */
[----:B------:R-:W2:Y:S04]  /*1e0e0*/  LDL.64 R44, [R1+0x4e8] ;  /* 0x0004e800012c7983 */ /* 0x000ea80000100a00 */
[----:B------:R-:W4:Y:S04]  /*1e0f0*/  LDL.64 R42, [R1+0x1e0] ;  /* 0x0001e000012a7983 */ /* 0x000f280000100a00 */
[----:B------:R-:W4:Y:S04]  /*1e100*/  LDL.64 R52, [R1+0x510] ;  /* 0x0005100001347983 */ /* 0x000f280000100a00 */
[----:B------:R-:W-:Y:S04]  /*1e110*/  LDGSTS.E [R21+-0x4bff4], desc[UR8][R36.64], !P3 ;  /* 0xb400c00024157fae */ /* 0x000fe8000d921848 */
[----:B------:R1:W-:Y:S04]  /*1e120*/  LDGSTS.E [R20+-0x47ff4], desc[UR8][R34.64], !P3 ;  /* 0xb800c00022147fae */ /* 0x0003e8000d921848 */
[----:B------:R1:W-:Y:S04]  /*1e130*/  LDGSTS.E [R21+-0x43ff4], desc[UR8][R50.64], !P3 ;  /* 0xbc00c00032157fae */ /* 0x0003e8000d921848 */
[----:B------:R-:W4:Y:S01]  /*1e140*/  LDL.64 R36, [R1+0x1e8] ;  /* 0x0001e80001247983 */ /* 0x000f220000100a00 */
[----:B-1----:R-:W-:-:S03]  /*1e150*/  IADD3 R20, R18, 0x100000, RZ ;  /* 0x0010000012147810 */ /* 0x002fc60007ffe0ff */
[----:B------:R-:W4:Y:S01]  /*1e160*/  LDL.64 R34, [R1+0x1f0] ;  /* 0x0001f00001227983 */ /* 0x000f220000100a00 */
[----:B------:R-:W-:Y:S02]  /*1e170*/  VIADD R24, R28, 0xfffffefa ;  /* 0xfffffefa1c187836 */ /* 0x000fe40000000000 */
[----:B------:R-:W-:Y:S01]  /*1e180*/  VIADD R21, R18, 0x100000 ;  /* 0x0010000012157836 */ /* 0x000fe20000000000 */
[----:B------:R-:W4:Y:S01]  /*1e190*/  LDL.64 R50, [R1+0x208] ;  /* 0x0002080001327983 */ /* 0x000f220000100a00 */
[----:B------:R-:W1:Y:S03]  /*1e1a0*/  LDC R28, c[0x0][0x230] ;  /* 0x00008c00ff1c7b82 */ /* 0x000e660000000800 */
[----:B------:R3:W-:Y:S04]  /*1e1b0*/  LDGSTS.E [R20+-0x80000], desc[UR8][R32.64], !P0 ;  /* 0x8000000020147fae */ /* 0x0007e8000c121848 */
[----:B------:R-:W4:Y:S04]  /*1e1c0*/  LDL.64 R32, [R1+0x1f8] ;  /* 0x0001f80001207983 */ /* 0x000f280000100a00 */
[----:B---3--:R-:W-:Y:S04]  /*1e1d0*/  LDGSTS.E [R19+-0x7c000], desc[UR8][R30.64], !P0 ;  /* 0x840000001e137fae */ /* 0x008fe8000c121848 */
[----:B------:R-:W3:Y:S01]  /*1e1e0*/  LDL.64 R30, [R1+0x200] ;  /* 0x00020000011e7983 */ /* 0x000ee20000100a00 */
[----:B------:R-:W-:Y:S01]  /*1e1f0*/  ISETP.GE.U32.AND P1, PT, R24, 0x7ffffe7b, PT ;  /* 0x7ffffe7b1800780c */ /* 0x000fe20003f26070 */
[----:B------:R-:W-:Y:S01]  /*1e200*/  VIADD R24, R18, 0x100000 ;  /* 0x0010000012187836 */ /* 0x000fe20000000000 */
[----:B------:R-:W-:-:S02]  /*1e210*/  IADD3 R20, R26, -0x107, RZ ;  /* 0xfffffef91a147810 */ /* 0x000fc40007ffe0ff */
[----:B------:R-:W3:Y:S02]  /*1e220*/  LDC R26, c[0x0][0x230] ;  /* 0x00008c00ff1a7b82 */ /* 0x000ee40000000800 */
[----:B------:R-:W-:Y:S04]  /*1e230*/  LDGSTS.E [R24+-0x78000], desc[UR8][R48.64], !P0 ;  /* 0x8800000030187fae */ /* 0x000fe8000c121848 */
[----:B------:R-:W-:Y:S01]  /*1e240*/  LDGSTS.E [R19+-0x74000], desc[UR8][R46.64], !P0 ;  /* 0x8c0000002e137fae */ /* 0x000fe2000c121848 */
[----:B------:R-:W-:-:S03]  /*1e250*/  ISETP.GE.U32.AND P0, PT, R20, 0x7ffffe7a, PT ;  /* 0x7ffffe7a1400780c */ /* 0x000fc60003f06070 */
[----:B--2---:R2:W-:Y:S04]  /*1e260*/  LDGSTS.E [R24+-0x7fffc], desc[UR8][R44.64], !P1 ;  /* 0x800040002c187fae */ /* 0x0045e8000c921848 */
[----:B----4-:R-:W-:Y:S01]  /*1e270*/  LDGSTS.E [R21+-0x7bffc], desc[UR8][R42.64], !P1 ;  /* 0x840040002a157fae */ /* 0x010fe2000c921848 */
[----:B------:R-:W-:-:S03]  /*1e280*/  VIADD R20, R18, 0x100000 ;  /* 0x0010000012147836 */ /* 0x000fc60000000000 */
[----:B------:R-:W4:Y:S04]  /*1e290*/  LDL.64 R48, [R1+0x218] ;  /* 0x0002180001307983 */ /* 0x000f280000100a00 */
[----:B------:R-:W4:Y:S04]  /*1e2a0*/  LDL.64 R44, [R1+0x520] ;  /* 0x00052000012c7983 */ /* 0x000f280000100a00 */
[----:B------:R-:W4:Y:S04]  /*1e2b0*/  LDL.64 R42, [R1+0x210] ;  /* 0x00021000012a7983 */ /* 0x000f280000100a00 */
[----:B------:R-:W4:Y:S04]  /*1e2c0*/  LDL.64 R46, [R1+0x220] ;  /* 0x00022000012e7983 */ /* 0x000f280000100a00 */
[----:B------:R-:W-:Y:S04]  /*1e2d0*/  LDGSTS.E [R20+-0x77ffc], desc[UR8][R36.64], !P1 ;  /* 0x8800400024147fae */ /* 0x000fe8000c921848 */
[----:B------:R-:W-:Y:S04]  /*1e2e0*/  LDGSTS.E [R19+-0x73ffc], desc[UR8][R34.64], !P1 ;  /* 0x8c00400022137fae */ /* 0x000fe8000c921848 */
[----:B------:R1:W-:Y:S04]  /*1e2f0*/  LDGSTS.E [R21+-0x7fff8], desc[UR8][R52.64], !P0 ;  /* 0x8000800034157fae */ /* 0x0003e8000c121848 */
[----:B------:R-:W4:Y:S04]  /*1e300*/  LDL.64 R36, [R1+0x9b8] ;  /* 0x0009b80001247983 */ /* 0x000f280000100a00 */
[----:B------:R-:W4:Y:S01]  /*1e310*/  LDL.64 R34, [R1+0x768] ;  /* 0x0007680001227983 */ /* 0x000f220000100a00 */
[----:B--2---:R-:W-:-:S02]  /*1e320*/  IADD3 R24, R27, -0x108, RZ ;  /* 0xfffffef81b187810 */ /* 0x004fc40007ffe0ff */
[----:B------:R-:W2:Y:S01]  /*1e330*/  LDC R27, c[0x0][0x230] ;  /* 0x00008c00ff1b7b82 */ /* 0x000ea20000000800 */
[----:B-1----:R-:W-:Y:S01]  /*1e340*/  VIADD R21, R28, 0xfffffedb ;  /* 0xfffffedb1c157836 */ /* 0x002fe20000000000 */
[----:B------:R-:W2:Y:S04]  /*1e350*/  LDL.64 R52, [R1+0x988] ;  /* 0x0009880001347983 */ /* 0x000ea80000100a00 */
[----:B------:R-:W-:Y:S01]  /*1e360*/  LDGSTS.E [R20+-0x7bff8], desc[UR8][R32.64], !P0 ;  /* 0x8400800020147fae */ /* 0x000fe2000c121848 */
[----:B------:R-:W-:Y:S01]  /*1e370*/  ISETP.GE.U32.AND P1, PT, R24, 0x7ffffe79, PT ;  /* 0x7ffffe791800780c */ /* 0x000fe20003f26070 */
[----:B------:R-:W1:Y:S02]  /*1e380*/  LDC R28, c[0x0][0x230] ;  /* 0x00008c00ff1c7b82 */ /* 0x000e640000000800 */
[----:B------:R-:W2:Y:S04]  /*1e390*/  LDL.64 R32, [R1+0x600] ;  /* 0x0006000001207983 */ /* 0x000ea80000100a00 */
[----:B---3--:R-:W-:Y:S04]  /*1e3a0*/  LDGSTS.E [R19+-0x77ff8], desc[UR8][R30.64], !P0 ;  /* 0x880080001e137fae */ /* 0x008fe8000c121848 */
[----:B------:R-:W3:Y:S01]  /*1e3b0*/  LDL.64 R30, [R1+0x618] ;  /* 0x00061800011e7983 */ /* 0x000ee20000100a00 */
[----:B------:R-:W-:Y:S01]  /*1e3c0*/  ISETP.GE.U32.AND P2, PT, R21, 0x7ffffe5c, PT ;  /* 0x7ffffe5c1500780c */ /* 0x000fe20003f46070 */
[----:B------:R-:W-:-:S05]  /*1e3d0*/  VIADD R21, R18, 0x100000 ;  /* 0x0010000012157836 */ /* 0x000fca0000000000 */
[----:B------:R-:W-:Y:S01]  /*1e3e0*/  LDGSTS.E [R21+-0x73ff8], desc[UR8][R50.64], !P0 ;  /* 0x8c00800032157fae */ /* 0x000fe2000c121848 */
[----:B------:R-:W-:-:S03]  /*1e3f0*/  IADD3 R24, R18, 0x100000, RZ ;  /* 0x0010000012187810 */ /* 0x000fc60007ffe0ff */
[----:B----4-:R4:W-:Y:S04]  /*1e400*/  LDGSTS.E [R20+-0x7fff4], desc[UR8][R44.64], !P1 ;  /* 0x8000c0002c147fae */ /* 0x0109e8000c921848 */
[----:B------:R-:W-:Y:S04]  /*1e410*/  LDGSTS.E [R19+-0x7bff4], desc[UR8][R42.64], !P1 ;  /* 0x8400c0002a137fae */ /* 0x000fe8000c921848 */
[----:B------:R-:W-:Y:S04]  /*1e420*/  LDGSTS.E [R24+-0x77ff4], desc[UR8][R48.64], !P1 ;  /* 0x8800c00030187fae */ /* 0x000fe8000c921848 */
[----:B------:R-:W3:Y:S01]  /*1e430*/  LDL.64 R44, [R1+0x628] ;  /* 0x00062800012c7983 */ /* 0x000ee20000100a00 */
[----:B----4-:R-:W-:-:S02]  /*1e440*/  VIADD R20, R25, 0xfffffeda ;  /* 0xfffffeda19147836 */ /* 0x010fc40000000000 */
[----:B------:R-:W4:Y:S01]  /*1e450*/  LDC R25, c[0x0][0x230] ;  /* 0x00008c00ff197b82 */ /* 0x000f220000000800 */
[----:B------:R-:W4:Y:S02]  /*1e460*/  LDL.64 R42, [R1+0x630] ;  /* 0x00063000012a7983 */ /* 0x000f240000100a00 */
[----:B------:R-:W-:Y:S01]  /*1e470*/  ISETP.GE.U32.AND P0, PT, R20, 0x7ffffe5b, PT ;  /* 0x7ffffe5b1400780c */ /* 0x000fe20003f06070 */
[----:B------:R-:W-:Y:S01]  /*1e480*/  VIADD R20, R18, 0x100000 ;  /* 0x0010000012147836 */ /* 0x000fe20000000000 */
[----:B------:R-:W-:Y:S04]  /*1e490*/  LDGSTS.E [R19+-0x73ff4], desc[UR8][R46.64], !P1 ;  /* 0x8c00c0002e137fae */ /* 0x000fe8000c921848 */
[----:B------:R-:W4:Y:S04]  /*1e4a0*/  LDL.64 R50, [R1+0x638] ;  /* 0x0006380001327983 */ /* 0x000f280000100a00 */
[----:B------:R-:W4:Y:S04]  /*1e4b0*/  LDL.64 R48, [R1+0x650] ;  /* 0x0006500001307983 */ /* 0x000f280000100a00 */
[----:B------:R-:W4:Y:S04]  /*1e4c0*/  LDL.64 R46, [R1+0x658] ;  /* 0x00065800012e7983 */ /* 0x000f280000100a00 */
[----:B------:R1:W-:Y:S04]  /*1e4d0*/  LDGSTS.E [R24+-0x70000], desc[UR8][R36.64], !P2 ;  /* 0x9000000024187fae */ /* 0x0003e8000d121848 */
[----:B------:R-:W-:Y:S04]  /*1e4e0*/  LDGSTS.E [R21+-0x6c000], desc[UR8][R34.64], !P2 ;  /* 0x9400000022157fae */ /* 0x000fe8000d121848 */
[----:B------:R-:W4:Y:S04]  /*1e4f0*/  LDL.64 R36, [R1+0x990] ;  /* 0x0009900001247983 */ /* 0x000f280000100a00 */
[----:B------:R-:W4:Y:S04]  /*1e500*/  LDL.64 R34, [R1+0x648] ;  /* 0x0006480001227983 */ /* 0x000f280000100a00 */
[----:B--2---:R-:W-:Y:S04]  /*1e510*/  LDGSTS.E [R20+-0x68000], desc[UR8][R32.64], !P2 ;  /* 0x9800000020147fae */ /* 0x004fe8000d121848 */
[----:B------:R-:W2:Y:S04]  /*1e520*/  LDL.64 R32, [R1+0x9a8] ;  /* 0x0009a80001207983 */ /* 0x000ea80000100a00 */
[----:B---3--:R-:W-:Y:S01]  /*1e530*/  LDGSTS.E [R19+-0x64000], desc[UR8][R30.64], !P2 ;  /* 0x9c0000001e137fae */ /* 0x008fe2000d121848 */
[----:B-1----:R-:W-:-:S02]  /*1e540*/  IADD3 R24, R26, -0x127, RZ ;  /* 0xfffffed91a187810 */ /* 0x002fc40007ffe0ff */
[----:B------:R-:W1:Y:S01]  /*1e550*/  LDC R26, c[0x0][0x230] ;  /* 0x00008c00ff1a7b82 */ /* 0x000e620000000800 */
[----:B------:R3:W-:Y:S04]  /*1e560*/  LDGSTS.E [R21+-0x6fffc], desc[UR8][R52.64], !P0 ;  /* 0x9000400034157fae */ /* 0x0007e8000c121848 */
[----:B------:R-:W2:Y:S01]  /*1e570*/  LDL.64 R30, [R1+0x668] ;  /* 0x00066800011e7983 */ /* 0x000ea20000100a00 */
[----:B------:R-:W-:Y:S01]  /*1e580*/  ISETP.GE.U32.AND P1, PT, R24, 0x7ffffe5a, PT ;  /* 0x7ffffe5a1800780c */ /* 0x000fe20003f26070 */
[----:B---3--:R-:W-:Y:S02]  /*1e590*/  VIADD R21, R27, 0xfffffed8 ;  /* 0xfffffed81b157836 */ /* 0x008fe40000000000 */
[----:B------:R-:W3:Y:S01]  /*1e5a0*/  LDL.64 R52, [R1+0xee0] ;  /* 0x000ee00001347983 */ /* 0x000ee20000100a00 */
[C---:B------:R-:W-:Y:S01]  /*1e5b0*/  IADD3 R24, R18.reuse, 0x100000, RZ ;  /* 0x0010000012187810 */ /* 0x040fe20007ffe0ff */
[----:B------:R-:W3:Y:S01]  /*1e5c0*/  LDC R27, c[0x0][0x230] ;  /* 0x00008c00ff1b7b82 */ /* 0x000ee20000000800 */
[----:B------:R-:W-:Y:S01]  /*1e5d0*/  ISETP.GE.U32.AND P2, PT, R21, 0x7ffffe59, PT ;  /* 0x7ffffe591500780c */ /* 0x000fe20003f46070 */
[----:B------:R-:W-:Y:S01]  /*1e5e0*/  VIADD R21, R18, 0x100000 ;  /* 0x0010000012157836 */ /* 0x000fe20000000000 */
[----:B------:R-:W-:Y:S04]  /*1e5f0*/  LDGSTS.E [R20+-0x6bffc], desc[UR8][R44.64], !P0 ;  /* 0x940040002c147fae */ /* 0x000fe8000c121848 */
[----:B----4-:R-:W-:Y:S04]  /*1e600*/  LDGSTS.E [R19+-0x67ffc], desc[UR8][R42.64], !P0 ;  /* 0x980040002a137fae */ /* 0x010fe8000c121848 */
[----:B------:R-:W4:Y:S04]  /*1e610*/  LDL.64 R44, [R1+0x670] ;  /* 0x00067000012c7983 */ /* 0x000f280000100a00 */
[----:B------:R-:W3:Y:S04]  /*1e620*/  LDL.64 R42, [R1+0x680] ;  /* 0x00068000012a7983 */ /* 0x000ee80000100a00 */
[----:B------:R-:W-:Y:S04]  /*1e630*/  LDGSTS.E [R21+-0x63ffc], desc[UR8][R50.64], !P0 ;  /* 0x9c00400032157fae */ /* 0x000fe8000c121848 */
[----:B------:R-:W3:Y:S04]  /*1e640*/  LDL.64 R50, [R1+0x9e0] ;  /* 0x0009e00001327983 */ /* 0x000ee80000100a00 */
[----:B------:R1:W-:Y:S04]  /*1e650*/  LDGSTS.E [R20+-0x6fff8], desc[UR8][R36.64], !P1 ;  /* 0x9000800024147fae */ /* 0x0003e8000c921848 */
[----:B------:R-:W-:Y:S04]  /*1e660*/  LDGSTS.E [R19+-0x6bff8], desc[UR8][R34.64], !P1 ;  /* 0x9400800022137fae */ /* 0x000fe8000c921848 */
[----:B------:R-:W-:Y:S04]  /*1e670*/  LDGSTS.E [R24+-0x67ff8], desc[UR8][R48.64], !P1 ;  /* 0x9800800030187fae */ /* 0x000fe8000c921848 */
[----:B------:R-:W3:Y:S04]  /*1e680*/  LDL.64 R36, [R1+0x9d0] ;  /* 0x0009d00001247983 */ /* 0x000ee80000100a00 */
[----:B------:R-:W3:Y:S04]  /*1e690*/  LDL.64 R34, [R1+0x9d8] ;  /* 0x0009d80001227983 */ /* 0x000ee80000100a00 */
[----:B------:R-:W-:Y:S01]  /*1e6a0*/  LDGSTS.E [R19+-0x63ff8], desc[UR8][R46.64], !P1 ;  /* 0x9c0080002e137fae */ /* 0x000fe2000c921848 */
[----:B-1----:R-:W-:-:S02]  /*1e6b0*/  VIADD R20, R25, 0xfffffebb ;  /* 0xfffffebb19147836 */ /* 0x002fc40000000000 */
[----:B------:R-:W1:Y:S01]  /*1e6c0*/  LDC R25, c[0x0][0x230] ;  /* 0x00008c00ff197b82 */ /* 0x000e620000000800 */
[----:B------:R-:W3:Y:S04]  /*1e6d0*/  LDL.64 R48, [R1+0x9f8] ;  /* 0x0009f80001307983 */ /* 0x000ee80000100a00 */
[----:B--2---:R2:W-:Y:S04]  /*1e6e0*/  LDGSTS.E [R24+-0x6fff4], desc[UR8][R32.64], !P2 ;  /* 0x9000c00020187fae */ /* 0x0045e8000d121848 */
[----:B------:R-:W3:Y:S04]  /*1e6f0*/  LDL.64 R46, [R1+0xa00] ;  /* 0x000a0000012e7983 */ /* 0x000ee80000100a00 */
[----:B------:R-:W3:Y:S04]  /*1e700*/  LDL.64 R32, [R1+0xf18] ;  /* 0x000f180001207983 */ /* 0x000ee80000100a00 */
[----:B------:R-:W-:Y:S04]  /*1e710*/  LDGSTS.E [R21+-0x6bff4], desc[UR8][R30.64], !P2 ;  /* 0x9400c0001e157fae */ /* 0x000fe8000d121848 */
[----:B------:R-:W3:Y:S01]  /*1e720*/  LDL.64 R30, [R1+0x9f0] ;  /* 0x0009f000011e7983 */ /* 0x000ee20000100a00 */
[----:B------:R-:W-:Y:S01]  /*1e730*/  ISETP.GE.U32.AND P0, PT, R20, 0x7ffffe3c, PT ;  /* 0x7ffffe3c1400780c */ /* 0x000fe20003f06070 */
[----:B------:R-:W-:Y:S01]  /*1e740*/  VIADD R20, R18, 0x100000 ;  /* 0x0010000012147836 */ /* 0x000fe20000000000 */
[----:B--2---:R-:W-:-:S02]  /*1e750*/  IADD3 R24, R26, -0x146, RZ ;  /* 0xfffffeba1a187810 */ /* 0x004fc40007ffe0ff */
[----:B------:R-:W2:Y:S02]  /*1e760*/  LDC R26, c[0x0][0x230] ;  /* 0x00008c00ff1a7b82 */ /* 0x000ea40000000800 */
[----:B------:R-:W-:Y:S01]  /*1e770*/  ISETP.GE.U32.AND P1, PT, R24, 0x7ffffe3b, PT ;  /* 0x7ffffe3b1800780c */ /* 0x000fe20003f26070 */
[----:B----4-:R-:W-:Y:S04]  /*1e780*/  LDGSTS.E [R20+-0x67ff4], desc[UR8][R44.64], !P2 ;  /* 0x9800c0002c147fae */ /* 0x010fe8000d121848 */
[----:B---3--:R-:W-:Y:S04]  /*1e790*/  LDGSTS.E [R19+-0x63ff4], desc[UR8][R42.64], !P2 ;  /* 0x9c00c0002a137fae */ /* 0x008fe8000d121848 */
[----:B------:R3:W-:Y:S04]  /*1e7a0*/  LDGSTS.E [R21+-0x60000], desc[UR8][R52.64], !P0 ;  /* 0xa000000034157fae */ /* 0x0007e8000c121848 */
[----:B------:R-:W4:Y:S04]  /*1e7b0*/  LDL.64 R44, [R1+0xf50] ;  /* 0x000f5000012c7983 */ /* 0x000f280000100a00 */
[----:B------:R-:W2:Y:S01]  /*1e7c0*/  LDL.64 R42, [R1+0xa10] ;  /* 0x000a1000012a7983 */ /* 0x000ea20000100a00 */
[----:B---3--:R-:W-:-:S03]  /*1e7d0*/  VIADD R21, R27, 0xfffffeb9 ;  /* 0xfffffeb91b157836 */ /* 0x008fc60000000000 */
[----:B------:R-:W3:Y:S01]  /*1e7e0*/  LDL.64 R52, [R1+0x1030] ;  /* 0x0010300001347983 */ /* 0x000ee20000100a00 */
[C---:B------:R-:W-:Y:S01]  /*1e7f0*/  IADD3 R24, R18.reuse, 0x100000, RZ ;  /* 0x0010000012187810 */ /* 0x040fe20007ffe0ff */
[----:B------:R-:W3:Y:S01]  /*1e800*/  LDC R27, c[0x0][0x230] ;  /* 0x00008c00ff1b7b82 */ /* 0x000ee20000000800 */
[----:B------:R-:W-:Y:S01]  /*1e810*/  ISETP.GE.U32.AND P2, PT, R21, 0x7ffffe3a, PT ;  /* 0x7ffffe3a1500780c */ /* 0x000fe20003f46070 */
[----:B------:R-:W-:Y:S01]  /*1e820*/  VIADD R21, R18, 0x100000 ;  /* 0x0010000012157836 */ /* 0x000fe20000000000 */
[----:B------:R-:W-:Y:S04]  /*1e830*/  LDGSTS.E [R20+-0x5c000], desc[UR8][R36.64], !P0 ;  /* 0xa400000024147fae */ /* 0x000fe8000c121848 */
[----:B------:R-:W-:Y:S04]  /*1e840*/  LDGSTS.E [R19+-0x58000], desc[UR8][R34.64], !P0 ;  /* 0xa800000022137fae */ /* 0x000fe8000c121848 */
[----:B------:R-:W-:Y:S04]  /*1e850*/  LDGSTS.E [R21+-0x54000], desc[UR8][R50.64], !P0 ;  /* 0xac00000032157fae */ /* 0x000fe8000c121848 */
[----:B------:R-:W3:Y:S04]  /*1e860*/  LDL.64 R36, [R1+0xa18] ;  /* 0x000a180001247983 */ /* 0x000ee80000100a00 */
[----:B------:R-:W3:Y:S04]  /*1e870*/  LDL.64 R34, [R1+0xa20] ;  /* 0x000a200001227983 */ /* 0x000ee80000100a00 */
[----:B------:R-:W3:Y:S04]  /*1e880*/  LDL.64 R50, [R1+0xa48] ;  /* 0x000a480001327983 */ /* 0x000ee80000100a00 */
[----:B------:R1:W-:Y:S04]  /*1e890*/  LDGSTS.E [R20+-0x5fffc], desc[UR8][R32.64], !P1 ;  /* 0xa000400020147fae */ /* 0x0003e8000c921848 */
[----:B------:R-:W3:Y:S04]  /*1e8a0*/  LDL.64 R32, [R1+0xa30] ;  /* 0x000a300001207983 */ /* 0x000ee80000100a00 */
[----:B------:R-:W-:Y:S01]  /*1e8b0*/  LDGSTS.E [R19+-0x5bffc], desc[UR8][R30.64], !P1 ;  /* 0xa40040001e137fae */ /* 0x000fe2000c921848 */
[----:B-1----:R-:W-:-:S02]  /*1e8c0*/  VIADD R20, R25, 0xfffffeb8 ;  /* 0xfffffeb819147836 */ /* 0x002fc40000000000 */
[----:B------:R-:W1:Y:S01]  /*1e8d0*/  LDC R25, c[0x0][0x230] ;  /* 0x00008c00ff197b82 */ /* 0x000e620000000800 */
[----:B------:R-:W-:Y:S04]  /*1e8e0*/  LDGSTS.E [R24+-0x57ffc], desc[UR8][R48.64], !P1 ;  /* 0xa800400030187fae */ /* 0x000fe8000c921848 */
[----:B------:R-:W3:Y:S01]  /*1e8f0*/  LDL.64 R30, [R1+0xa38] ;  /* 0x000a3800011e7983 */ /* 0x000ee20000100a00 */
[----:B------:R-:W-:-:S03]  /*1e900*/  ISETP.GE.U32.AND P0, PT, R20, 0x7ffffe39, PT ;  /* 0x7ffffe391400780c */ /* 0x000fc60003f06070 */
[----:B------:R-:W-:Y:S01]  /*1e910*/  LDGSTS.E [R19+-0x53ffc], desc[UR8][R46.64], !P1 ;  /* 0xac0040002e137fae */ /* 0x000fe2000c921848 */
[----:B------:R-:W-:-:S03]  /*1e920*/  VIADD R20, R18, 0x100000 ;  /* 0x0010000012147836 */ /* 0x000fc60000000000 */
[----:B------:R-:W3:Y:S04]  /*1e930*/  LDL.64 R48, [R1+0xd58] ;  /* 0x000d580001307983 */ /* 0x000ee80000100a00 */
[----:B----4-:R4:W-:Y:S04]  /*1e940*/  LDGSTS.E [R24+-0x5fff8], desc[UR8][R44.64], !P2 ;  /* 0xa00080002c187fae */ /* 0x0109e8000d121848 */
[----:B--2---:R-:W-:Y:S04]  /*1e950*/  LDGSTS.E [R21+-0x5bff8], desc[UR8][R42.64], !P2 ;  /* 0xa40080002a157fae */ /* 0x004fe8000d121848 */
[----:B------:R-:W2:Y:S04]  /*1e960*/  LDL.64 R46, [R1+0xd68] ;  /* 0x000d6800012e7983 */ /* 0x000ea80000100a00 */
[----:B------:R-:W2:Y:S04]  /*1e970*/  LDL.64 R44, [R1+0x1778] ;  /* 0x00177800012c7983 */ /* 0x000ea80000100a00 */
[----:B------:R-:W2:Y:S04]  /*1e980*/  LDL.64 R42, [R1+0xd50] ;  /* 0x000d5000012a7983 */ /* 0x000ea80000100a00 */
[----:B---3--:R-:W-:Y:S04]  /*1e990*/  LDGSTS.E [R20+-0x57ff8], desc[UR8][R36.64], !P2 ;  /* 0xa800800024147fae */ /* 0x008fe8000d121848 */
[----:B------:R-:W-:Y:S04]  /*1e9a0*/  LDGSTS.E [R19+-0x53ff8], desc[UR8][R34.64], !P2 ;  /* 0xac00800022137fae */ /* 0x000fe8000d121848 */
[----:B------:R3:W-:Y:S04]  /*1e9b0*/  LDGSTS.E [R21+-0x5fff4], desc[UR8][R52.64], !P0 ;  /* 0xa000c00034157fae */ /* 0x0007e8000c121848 */
[----:B------:R-:W2:Y:S04]  /*1e9c0*/  LDL.64 R36, [R1+0x1780] ;  /* 0x0017800001247983 */ /* 0x000ea80000100a00 */
[----:B------:R-:W2:Y:S01]  /*1e9d0*/  LDL.64 R34, [R1+0xd70] ;  /* 0x000d700001227983 */ /* 0x000ea20000100a00 */
[----:B----4-:R-:W-:-:S02]  /*1e9e0*/  IADD3 R24, R27, -0x165, RZ ;  /* 0xfffffe9b1b187810 */ /* 0x010fc40007ffe0ff */
[----:B------:R-:W4:Y:S01]  /*1e9f0*/  LDC R27, c[0x0][0x230] ;  /* 0x00008c00ff1b7b82 */ /* 0x000f220000000800 */
[----:B---3--:R-:W-:Y:S01]  /*1ea00*/  VIADD R21, R28, 0xfffffe9a ;  /* 0xfffffe9a1c157836 */ /* 0x008fe20000000000 */
[----:B------:R-:W3:Y:S04]  /*1ea10*/  LDL.64 R52, [R1+0x1788] ;  /* 0x0017880001347983 */ /* 0x000ee80000100a00 */
[----:B------:R-:W-:Y:S04]  /*1ea20*/  LDGSTS.E [R20+-0x5bff4], desc[UR8][R32.64], !P0 ;  /* 0xa400c00020147fae */ /* 0x000fe8000c121848 */
[----:B------:R-:W4:Y:S04]  /*1ea30*/  LDL.64 R32, [R1+0xd78] ;  /* 0x000d780001207983 */ /* 0x000f280000100a00 */
[----:B------:R-:W-:Y:S04]  /*1ea40*/  LDGSTS.E [R19+-0x57ff4], desc[UR8][R30.64], !P0 ;  /* 0xa800c0001e137fae */ /* 0x000fe8000c121848 */
[----:B------:R-:W3:Y:S01]  /*1ea50*/  LDL.64 R30, [R1+0xd90] ;  /* 0x000d9000011e7983 */ /* 0x000ee20000100a00 */
[----:B------:R-:W-:-:S02]  /*1ea60*/  ISETP.GE.U32.AND P1, PT, R24, 0x7ffffe1c, PT ;  /* 0x7ffffe1c1800780c */ /* 0x000fc40003f26070 */
[----:B------:R-:W-:Y:S01]  /*1ea70*/  ISETP.GE.U32.AND P2, PT, R21, 0x7ffffe1b, PT ;  /* 0x7ffffe1b1500780c */ /* 0x000fe20003f46070 */
[C---:B------:R-:W-:Y:S01]  /*1ea80*/  VIADD R21, R18.reuse, 0x100000 ;  /* 0x0010000012157836 */ /* 0x040fe20000000000 */
[----:B------:R-:W-:-:S04]  /*1ea90*/  IADD3 R24, R18, 0x100000, RZ ;  /* 0x0010000012187810 */ /* 0x000fc80007ffe0ff */
[----:B------:R-:W-:Y:S05]  /*1eaa0*/  LDGSTS.E [R21+-0x53ff4], desc[UR8][R50.64], !P0 ;  /* 0xac00c00032157fae */ /* 0x000fea000c121848 */
[----:B--2---:R2:W-:Y:S04]  /*1eab0*/  LDGSTS.E [R20+-0x50000], desc[UR8][R44.64], !P1 ;  /* 0xb00000002c147fae */ /* 0x0045e8000c921848 */
[----:B------:R-:W-:Y:S04]  /*1eac0*/  LDGSTS.E [R19+-0x4c000], desc[UR8][R42.64], !P1 ;  /* 0xb40000002a137fae */ /* 0x000fe8000c921848 */
[----:B------:R-:W-:Y:S04]  /*1ead0*/  LDGSTS.E [R24+-0x48000], desc[UR8][R48.64], !P1 ;  /* 0xb800000030187fae */ /* 0x000fe8000c921848 */
[----:B------:R-:W3:Y:S01]  /*1eae0*/  LDL.64 R44, [R1+0xd98] ;  /* 0x000d9800012c7983 */ /* 0x000ee20000100a00 */
[----:B--2---:R-:W-:-:S02]  /*1eaf0*/  VIADD R20, R26, 0xfffffe99 ;  /* 0xfffffe991a147836 */ /* 0x004fc40000000000 */
[----:B------:R-:W2:Y:S01]  /*1eb00*/  LDC R26, c[0x0][0x230] ;  /* 0x00008c00ff1a7b82 */ /* 0x000ea20000000800 */
[----:B------:R-:W2:Y:S04]  /*1eb10*/  LDL.64 R42, [R1+0xda0] ;  /* 0x000da000012a7983 */ /* 0x000ea80000100a00 */
[----:B------:R-:W-:Y:S01]  /*1eb20*/  LDGSTS.E [R19+-0x44000], desc[UR8][R46.64], !P1 ;  /* 0xbc0000002e137fae */ /* 0x000fe2000c921848 */
[----:B------:R-:W-:Y:S01]  /*1eb30*/  ISETP.GE.U32.AND P1, PT, R20, 0x7ffffe1a, PT ;  /* 0x7ffffe1a1400780c */ /* 0x000fe20003f26070 */
[----:B------:R-:W-:Y:S02]  /*1eb40*/  VIADD R20, R18, 0x100000 ;  /* 0x0010000012147836 */ /* 0x000fe40000000000 */
[----:B------:R-:W2:Y:S04]  /*1eb50*/  LDL.64 R50, [R1+0xdb8] ;  /* 0x000db80001327983 */ /* 0x000ea80000100a00 */
[----:B------:R-:W2:Y:S04]  /*1eb60*/  LDL.64 R48, [R1+0xdd0] ;  /* 0x000dd00001307983 */ /* 0x000ea80000100a00 */
[----:B------:R-:W2:Y:S04]  /*1eb70*/  LDL.64 R46, [R1+0xdd8] ;  /* 0x000dd800012e7983 */ /* 0x000ea80000100a00 */
[----:B------:R1:W-:Y:S04]  /*1eb80*/  LDGSTS.E [R24+-0x4fffc], desc[UR8][R36.64], !P2 ;  /* 0xb000400024187fae */ /* 0x0003e8000d121848 */
[----:B------:R-:W-:Y:S04]  /*1eb90*/  LDGSTS.E [R21+-0x4bffc], desc[UR8][R34.64], !P2 ;  /* 0xb400400022157fae */ /* 0x000fe8000d121848 */
[----:B------:R-:W2:Y:S04]  /*1eba0*/  LDL.64 R36, [R1+0x1790] ;  /* 0x0017900001247983 */ /* 0x000ea80000100a00 */
[----:B------:R-:W2:Y:S04]  /*1ebb0*/  LDL.64 R34, [R1+0xdc8] ;  /* 0x000dc80001227983 */ /* 0x000ea80000100a00 */
[----:B----4-:R-:W-:Y:S04]  /*1ebc0*/  LDGSTS.E [R20+-0x47ffc], desc[UR8][R32.64], !P2 ;  /* 0xb800400020147fae */ /* 0x010fe8000d121848 */
[----:B------:R-:W4:Y:S04]  /*1ebd0*/  LDL.64 R32, [R1+0x528] ;  /* 0x0005280001207983 */ /* 0x000f280000100a00 */
[----:B---3--:R-:W-:Y:S01]  /*1ebe0*/  LDGSTS.E [R19+-0x43ffc], desc[UR8][R30.64], !P2 ;  /* 0xbc0040001e137fae */ /* 0x008fe2000d121848 */
[----:B-1----:R-:W-:-:S02]  /*1ebf0*/  IADD3 R24, R25, -0x168, RZ ;  /* 0xfffffe9819187810 */ /* 0x002fc40007ffe0ff */
[----:B------:R-:W1:Y:S01]  /*1ec00*/  LDC R25, c[0x0][0x230] ;  /* 0x00008c00ff197b82 */ /* 0x000e620000000800 */
[----:B------:R3:W-:Y:S04]  /*1ec10*/  LDGSTS.E [R21+-0x4fff8], desc[UR8][R52.64], !P1 ;  /* 0xb000800034157fae */ /* 0x0007e8000c921848 */
[----:B------:R-:W4:Y:S01]  /*1ec20*/  LDL.64 R30, [R1+0x228] ;  /* 0x00022800011e7983 */ /* 0x000f220000100a00 */
[----:B------:R-:W-:Y:S01]  /*1ec30*/  ISETP.GE.U32.AND P2, PT, R24, 0x7ffffe19, PT ;  /* 0x7ffffe191800780c */ /* 0x000fe20003f46070 */
[----:B---3--:R-:W-:Y:S02]  /*1ec40*/  VIADD R21, R27, 0xfffffef7 ;  /* 0xfffffef71b157836 */ /* 0x008fe40000000000 */
[----:B------:R-:W3:Y:S01]  /*1ec50*/  LDL.64 R52, [R1+0x530] ;  /* 0x0005300001347983 */ /* 0x000ee20000100a00 */
[C---:B------:R-:W-:Y:S01]  /*1ec60*/  IADD3 R24, R18.reuse, 0x100000, RZ ;  /* 0x0010000012187810 */ /* 0x040fe20007ffe0ff */
[----:B------:R-:W3:Y:S01]  /*1ec70*/  LDC R27, c[0x0][0x230] ;  /* 0x00008c00ff1b7b82 */ /* 0x000ee20000000800 */
[----:B------:R-:W-:Y:S01]  /*1ec80*/  ISETP.GE.U32.AND P0, PT, R21, 0x7ffffe78, PT ;  /* 0x7ffffe781500780c */ /* 0x000fe20003f06070 */
[C---:B------:R-:W-:Y:S01]  /*1ec90*/  VIADD R21, R18.reuse, 0x100000 ;  /* 0x0010000012157836 */ /* 0x040fe20000000000 */
[----:B------:R-:W-:Y:S04]  /*1eca0*/  LDGSTS.E [R20+-0x4bff8], desc[UR8][R44.64], !P1 ;  /* 0xb40080002c147fae */ /* 0x000fe8000c921848 */
[----:B--2---:R-:W-:Y:S04]  /*1ecb0*/  LDGSTS.E [R19+-0x47ff8], desc[UR8][R42.64], !P1 ;  /* 0xb80080002a137fae */ /* 0x004fe8000c921848 */
[----:B------:R-:W2:Y:S04]  /*1ecc0*/  LDL.64 R44, [R1+0x230] ;  /* 0x00023000012c7983 */ /* 0x000ea80000100a00 */
[----:B------:R-:W3:Y:S01]  /*1ecd0*/  LDL.64 R42, [R1+0x238] ;  /* 0x00023800012a7983 */ /* 0x000ee20000100a00 */
[----:B------:R-:W-:-:S03]  /*1ece0*/  VIADD R18, R18, 0x100000 ;  /* 0x0010000012127836 */ /* 0x000fc60000000000 */
[----:B------:R1:W-:Y:S02]  /*1ecf0*/  LDGSTS.E [R21+-0x43ff8], desc[UR8][R50.64], !P1 ;  /* 0xbc00800032157fae */ /* 0x0003e4000c921848 */
[C---:B-1----:R-:W-:Y:S02]  /*1ed00*/  IADD3 R21, R17.reuse, 0x100000, RZ ;  /* 0x0010000011157810 */ /* 0x042fe40007ffe0ff */
[----:B------:R-:W3:Y:S04]  /*1ed10*/  LDL.64 R50, [R1+0x250] ;  /* 0x0002500001327983 */ /* 0x000ee80000100a00 */
[----:B------:R1:W-:Y:S04]  /*1ed20*/  LDGSTS.E [R20+-0x4fff4], desc[UR8][R36.64], !P2 ;  /* 0xb000c00024147fae */ /* 0x0003e8000d121848 */
[----:B------:R1:W-:Y:S04]  /*1ed30*/  LDGSTS.E [R19+-0x4bff4], desc[UR8][R34.64], !P2 ;  /* 0xb400c00022137fae */ /* 0x0003e8000d121848 */
[----:B------:R4:W-:Y:S04]  /*1ed40*/  LDGSTS.E [R24+-0x47ff4], desc[UR8][R48.64], !P2 ;  /* 0xb800c00030187fae */ /* 0x0009e8000d121848 */
[----:B------:R-:W3:Y:S01]  /*1ed50*/  LDL.64 R36, [R1+0x240] ;  /* 0x0002400001247983 */ /* 0x000ee20000100a00 */
[----:B-1----:R-:W-:-:S03]  /*1ed60*/  VIADD R20, R17, 0x100000 ;  /* 0x0010000011147836 */ /* 0x002fc60000000000 */
[----:B------:R-:W3:Y:S04]  /*1ed70*/  LDL.64 R34, [R1+0x248] ;  /* 0x0002480001227983 */ /* 0x000ee80000100a00 */
[----:B------:R1:W-:Y:S01]  /*1ed80*/  LDGSTS.E [R18+-0x43ff4], desc[UR8][R46.64], !P2 ;  /* 0xbc00c0002e127fae */ /* 0x0003e2000d121848 */
[----:B------:R-:W-:Y:S01]  /*1ed90*/  VIADD R19, R26, 0xfffffef6 ;  /* 0xfffffef61a137836 */ /* 0x000fe20000000000 */
[----:B----4-:R-:W4:Y:S02]  /*1eda0*/  LDC R24, c[0x0][0x230] ;  /* 0x00008c00ff187b82 */ /* 0x010f240000000800 */
[----:B------:R-:W4:Y:S04]  /*1edb0*/  LDL.64 R48, [R1+0x260] ;  /* 0x0002600001307983 */ /* 0x000f280000100a00 */
[----:B------:R1:W-:Y:S02]  /*1edc0*/  LDGSTS.E [R21+-0x80000], desc[UR8][R32.64], !P0 ;  /* 0x8000000020157fae */ /* 0x0003e4000c121848 */
[----:B------:R-:W4:Y:S01]  /*1edd0*/  LDC R26, c[0x0][0x230] ;  /* 0x00008c00ff1a7b82 */ /* 0x000f220000000800 */
[----:B-1----:R-:W-:Y:S01]  /*1ede0*/  IADD3 R18, R17, 0x100000, RZ ;  /* 0x0010000011127810 */ /* 0x002fe20007ffe0ff */
[----:B------:R-:W4:Y:S04]  /*1edf0*/  LDL.64 R46, [R1+0x268] ;  /* 0x00026800012e7983 */ /* 0x000f280000100a00 */
[----:B------:R-:W4:Y:S04]  /*1ee00*/  LDL.64 R32, [R1+0x538] ;  /* 0x0005380001207983 */ /* 0x000f280000100a00 */
[----:B------:R-:W-:Y:S04]  /*1ee10*/  LDGSTS.E [R20+-0x7c000], desc[UR8][R30.64], !P0 ;  /* 0x840000001e147fae */ /* 0x000fe8000c121848 */
[----:B------:R-:W4:Y:S01]  /*1ee20*/  LDL.64 R30, [R1+0x258] ;  /* 0x00025800011e7983 */ /* 0x000f220000100a00 */
[----:B------:R-:W-:Y:S01]  /*1ee30*/  ISETP.GE.U32.AND P1, PT, R19, 0x7ffffe77, PT ;  /* 0x7ffffe771300780c */ /* 0x000fe20003f26070 */
[----:B------:R-:W-:-:S02]  /*1ee40*/  VIADD R19, R17, 0x100000 ;  /* 0x0010000011137836 */ /* 0x000fc40000000000 */
[----:B------:R-:W-:Y:S02]  /*1ee50*/  VIADD R21, R25, 0xfffffef5 ;  /* 0xfffffef519157836 */ /* 0x000fe40000000000 */
[----:B------:R-:W1:Y:S01]  /*1ee60*/  LDC R25, c[0x0][0x230] ;  /* 0x00008c00ff197b82 */ /* 0x000e620000000800 */
[----:B--2---:R-:W-:Y:S04]  /*1ee70*/  LDGSTS.E [R19+-0x78000], desc[UR8][R44.64], !P0 ;  /* 0x880000002c137fae */ /* 0x004fe8000c121848 */
[----:B---3--:R-:W-:Y:S01]  /*1ee80*/  LDGSTS.E [R18+-0x74000], desc[UR8][R42.64], !P0 ;  /* 0x8c0000002a127fae */ /* 0x008fe2000c121848 */
[----:B------:R-:W-:-:S03]  /*1ee90*/  ISETP.GE.U32.AND P0, PT, R21, 0x7ffffe76, PT ;  /* 0x7ffffe761500780c */ /* 0x000fc60003f06070 */
[----:B------:R2:W-:Y:S04]  /*1eea0*/  LDGSTS.E [R20+-0x7fffc], desc[UR8][R52.64], !P1 ;  /* 0x8000400034147fae */ /* 0x0005e8000c921848 */
[----:B------:R-:W3:Y:S04]  /*1eeb0*/  LDL.64 R44, [R1+0x540] ;  /* 0x00054000012c7983 */ /* 0x000ee80000100a00 */
[----:B------:R-:W3:Y:S01]  /*1eec0*/  LDL.64 R42, [R1+0x270] ;  /* 0x00027000012a7983 */ /* 0x000ee20000100a00 */
[----:B--2---:R-:W-:-:S03]  /*1eed0*/  VIADD R20, R27, 0xfffffef4 ;  /* 0xfffffef41b147836 */ /* 0x004fc60000000000 */
[----:B------:R-:W2:Y:S01]  /*1eee0*/  LDL.64 R52, [R1+0x9b0] ;  /* 0x0009b00001347983 */ /* 0x000ea20000100a00 */
[C---:B------:R-:W-:Y:S01]  /*1eef0*/  VIADD R21, R17.reuse, 0x100000 ;  /* 0x0010000011157836 */ /* 0x040fe20000000000 */
[----:B------:R-:W1:Y:S01]  /*1ef00*/  LDC R27, c[0x0][0x230] ;  /* 0x00008c00ff1b7b82 */ /* 0x000e620000000800 */
[----:B------:R-:W-:Y:S02]  /*1ef10*/  ISETP.GE.U32.AND P2, PT, R20, 0x7ffffe75, PT ;  /* 0x7ffffe751400780c */ /* 0x000fe40003f46070 */
[----:B------:R-:W-:Y:S01]  /*1ef20*/  IADD3 R20, R17, 0x100000, RZ ;  /* 0x0010000011147810 */ /* 0x000fe20007ffe0ff */
[----:B------:R-:W-:Y:S04]  /*1ef30*/  LDGSTS.E [R19+-0x7bffc], desc[UR8][R36.64], !P1 ;  /* 0x8400400024137fae */ /* 0x000fe8000c921848 */
[----:B------:R-:W-:Y:S04]  /*1ef40*/  LDGSTS.E [R18+-0x77ffc], desc[UR8][R34.64], !P1 ;  /* 0x8800400022127fae */ /* 0x000fe8000c921848 */
[----:B------:R-:W-:Y:S04]  /*1ef50*/  LDGSTS.E [R20+-0x73ffc], desc[UR8][R50.64], !P1 ;  /* 0x8c00400032147fae */ /* 0x000fe8000c921848 */
[----:B------:R-:W2:Y:S04]  /*1ef60*/  LDL.64 R36, [R1+0x278] ;  /* 0x0002780001247983 */ /* 0x000ea80000100a00 */
        /* <DEDUP_REMOVED lines=8> */
[----:B------:R-:W-:Y:S04]  /*1eff0*/  LDGSTS.E [R18+-0x73ff8], desc[UR8][R46.64], !P0 ;  /* 0x8c0080002e127fae */ /* 0x000fe8000c121848 */
[----:B------:R-:W4:Y:S01]  /*1f000*/  LDL.64 R30, [R1+0x6a8] ;  /* 0x0006a800011e7983 */ /* 0x000f220000100a00 */
[----:B------:R-:W-:-:S02]  /*1f010*/  ISETP.GE.U32.AND P0, PT, R19, 0x7ffffe58, PT ;  /* 0x7ffffe581300780c */ /* 0x000fc40003f06070 */
[----:B------:R-:W-:Y:S01]  /*1f020*/  IADD3 R19, R17, 0x100000, RZ ;  /* 0x0010000011137810 */ /* 0x000fe20007ffe0ff */
[----:B------:R-:W4:Y:S04]  /*1f030*/  LDL.64 R48, [R1+0x6e8] ;  /* 0x0006e80001307983 */ /* 0x000f280000100a00 */
[----:B------:R-:W4:Y:S04]  /*1f040*/  LDL.64 R46, [R1+0x6f0] ;  /* 0x0006f000012e7983 */ /* 0x000f280000100a00 */
[----:B---3--:R1:W-:Y:S04]  /*1f050*/  LDGSTS.E [R21+-0x7fff4], desc[UR8][R44.64], !P2 ;  /* 0x8000c0002c157fae */ /* 0x0083e8000d121848 */
[----:B------:R-:W-:Y:S04]  /*1f060*/  LDGSTS.E [R20+-0x7bff4], desc[UR8][R42.64], !P2 ;  /* 0x8400c0002a147fae */ /* 0x000fe8000d121848 */
[----:B------:R-:W3:Y:S04]  /*1f070*/  LDL.64 R44, [R1+0x9c0] ;  /* 0x0009c000012c7983 */ /* 0x000ee80000100a00 */
[----:B------:R-:W3:Y:S04]  /*1f080*/  LDL.64 R42, [R1+0x6d0] ;  /* 0x0006d000012a7983 */ /* 0x000ee80000100a00 */
[----:B--2---:R-:W-:Y:S04]  /*1f090*/  LDGSTS.E [R19+-0x77ff4], desc[UR8][R36.64], !P2 ;  /* 0x8800c00024137fae */ /* 0x004fe8000d121848 */
[----:B------:R-:W-:Y:S04]  /*1f0a0*/  LDGSTS.E [R18+-0x73ff4], desc[UR8][R34.64], !P2 ;  /* 0x8c00c00022127fae */ /* 0x000fe8000d121848 */
        /* <DEDUP_REMOVED lines=9> */
[----:B------:R-:W2:Y:S02]  /*1f140*/  LDC R26, c[0x0][0x230] ;  /* 0x00008c00ff1a7b82 */ /* 0x000ea40000000800 */
[----:B------:R-:W2:Y:S04]  /*1f150*/  LDL.64 R32, [R1+0x720] ;  /* 0x0007200001207983 */ /* 0x000ea80000100a00 */
[----:B----4-:R-:W-:Y:S04]  /*1f160*/  LDGSTS.E [R18+-0x68000], desc[UR8][R30.64], !P0 ;  /* 0x980000001e127fae */ /* 0x010fe8000c121848 */
[----:B------:R-:W4:Y:S01]  /*1f170*/  LDL.64 R30, [R1+0x728] ;  /* 0x00072800011e7983 */ /* 0x000f220000100a00 */
[----:B------:R-:W-:-:S02]  /*1f180*/  ISETP.GE.U32.AND P2, PT, R20, 0x7ffffe56, PT ;  /* 0x7ffffe561400780c */ /* 0x000fc40003f46070 */
[----:B------:R-:W-:-:S05]  /*1f190*/  IADD3 R20, R17, 0x100000, RZ ;  /* 0x0010000011147810 */ /* 0x000fca0007ffe0ff */
[----:B------:R-:W-:Y:S01]  /*1f1a0*/  LDGSTS.E [R20+-0x64000], desc[UR8][R50.64], !P0 ;  /* 0x9c00000032147fae */ /* 0x000fe2000c121848 */
[----:B------:R-:W-:-:S03]  /*1f1b0*/  VIADD R21, R17, 0x100000 ;  /* 0x0010000011157836 */ /* 0x000fc60000000000 */
[----:B---3--:R3:W-:Y:S04]  /*1f1c0*/  LDGSTS.E [R19+-0x6fffc], desc[UR8][R44.64], !P1 ;  /* 0x900040002c137fae */ /* 0x0087e8000c921848 */
[----:B------:R-:W-:Y:S04]  /*1f1d0*/  LDGSTS.E [R18+-0x6bffc], desc[UR8][R42.64], !P1 ;  /* 0x940040002a127fae */ /* 0x000fe8000c921848 */
[----:B------:R-:W-:Y:S04]  /*1f1e0*/  LDGSTS.E [R21+-0x67ffc], desc[UR8][R48.64], !P1 ;  /* 0x9800400030157fae */ /* 0x000fe8000c921848 */
[----:B------:R-:W4:Y:S01]  /*1f1f0*/  LDL.64 R44, [R1+0x740] ;  /* 0x00074000012c7983 */ /* 0x000f220000100a00 */
[----:B---3--:R-:W-:-:S02]  /*1f200*/  VIADD R19, R24, 0xfffffed4 ;  /* 0xfffffed418137836 */ /* 0x008fc40000000000 */
[----:B------:R-:W3:Y:S01]  /*1f210*/  LDC R24, c[0x0][0x230] ;  /* 0x00008c00ff187b82 */ /* 0x000ee20000000800 */
[----:B------:R-:W3:Y:S02]  /*1f220*/  LDL.64 R42, [R1+0x758] ;  /* 0x00075800012a7983 */ /* 0x000ee40000100a00 */
[----:B------:R-:W-:Y:S02]  /*1f230*/  ISETP.GE.U32.AND P0, PT, R19, 0x7ffffe55, PT ;  /* 0x7ffffe551300780c */ /* 0x000fe40003f06070 */
[----:B------:R-:W-:Y:S01]  /*1f240*/  LDGSTS.E [R18+-0x63ffc], desc[UR8][R46.64], !P1 ;  /* 0x9c0040002e127fae */ /* 0x000fe2000c921848 */
[----:B------:R-:W-:-:S03]  /*1f250*/  IADD3 R19, R17, 0x100000, RZ ;  /* 0x0010000011137810 */ /* 0x000fc60007ffe0ff */
[----:B------:R-:W3:Y:S04]  /*1f260*/  LDL.64 R50, [R1+0x760] ;  /* 0x0007600001327983 */ /* 0x000ee80000100a00 */
[----:B------:R-:W3:Y:S04]  /*1f270*/  LDL.64 R48, [R1+0xa58] ;  /* 0x000a580001307983 */ /* 0x000ee80000100a00 */
[----:B------:R-:W3:Y:S04]  /*1f280*/  LDL.64 R46, [R1+0xa68] ;  /* 0x000a6800012e7983 */ /* 0x000ee80000100a00 */
[----:B------:R1:W-:Y:S04]  /*1f290*/  LDGSTS.E [R21+-0x6fff8], desc[UR8][R36.64], !P2 ;  /* 0x9000800024157fae */ /* 0x0003e8000d121848 */
[----:B------:R-:W-:Y:S04]  /*1f2a0*/  LDGSTS.E [R20+-0x6bff8], desc[UR8][R34.64], !P2 ;  /* 0x9400800022147fae */ /* 0x000fe8000d121848 */
[----:B------:R-:W3:Y:S04]  /*1f2b0*/  LDL.64 R36, [R1+0x1640] ;  /* 0x0016400001247983 */ /* 0x000ee80000100a00 */
[----:B------:R-:W3:Y:S04]  /*1f2c0*/  LDL.64 R34, [R1+0xa50] ;  /* 0x000a500001227983 */ /* 0x000ee80000100a00 */
[----:B--2---:R-:W-:Y:S04]  /*1f2d0*/  LDGSTS.E [R19+-0x67ff8], desc[UR8][R32.64], !P2 ;  /* 0x9800800020137fae */ /* 0x004fe8000d121848 */
[----:B------:R-:W2:Y:S04]  /*1f2e0*/  LDL.64 R32, [R1+0x1650] ;  /* 0x0016500001207983 */ /* 0x000ea80000100a00 */
[----:B----4-:R-:W-:Y:S01]  /*1f2f0*/  LDGSTS.E [R18+-0x63ff8], desc[UR8][R30.64], !P2 ;  /* 0x9c0080001e127fae */ /* 0x010fe2000d121848 */
[----:B-1----:R-:W-:-:S02]  /*1f300*/  VIADD R21, R25, 0xfffffeb7 ;  /* 0xfffffeb719157836 */ /* 0x002fc40000000000 */
[----:B------:R-:W1:Y:S01]  /*1f310*/  LDC R25, c[0x0][0x230] ;  /* 0x00008c00ff197b82 */ /* 0x000e620000000800 */
[----:B------:R4:W-:Y:S04]  /*1f320*/  LDGSTS.E [R20+-0x6fff4], desc[UR8][R52.64], !P0 ;  /* 0x9000c00034147fae */ /* 0x0009e8000c121848 */
[----:B------:R-:W2:Y:S01]  /*1f330*/  LDL.64 R30, [R1+0xa70] ;  /* 0x000a7000011e7983 */ /* 0x000ea20000100a00 */
[----:B------:R-:W-:Y:S01]  /*1f340*/  ISETP.GE.U32.AND P1, PT, R21, 0x7ffffe38, PT ;  /* 0x7ffffe381500780c */ /* 0x000fe20003f26070 */
[----:B----4-:R-:W-:Y:S02]  /*1f350*/  VIADD R20, R26, 0xfffffeb6 ;  /* 0xfffffeb61a147836 */ /* 0x010fe40000000000 */
[----:B------:R-:W4:Y:S01]  /*1f360*/  LDL.64 R52, [R1+0x1660] ;  /* 0x0016600001347983 */ /* 0x000f220000100a00 */
[C---:B------:R-:W-:Y:S01]  /*1f370*/  VIADD R21, R17.reuse, 0x100000 ;  /* 0x0010000011157836 */ /* 0x040fe20000000000 */
[----:B------:R-:W1:Y:S01]  /*1f380*/  LDC R26, c[0x0][0x230] ;  /* 0x00008c00ff1a7b82 */ /* 0x000e620000000800 */
[----:B------:R-:W-:Y:S01]  /*1f390*/  ISETP.GE.U32.AND P2, PT, R20, 0x7ffffe37, PT ;  /* 0x7ffffe371400780c */ /* 0x000fe20003f46070 */
[----:B------:R-:W-:Y:S04]  /*1f3a0*/  LDGSTS.E [R19+-0x6bff4], desc[UR8][R44.64], !P0 ;  /* 0x9400c0002c137fae */ /* 0x000fe8000c121848 */
[----:B---3--:R-:W-:Y:S01]  /*1f3b0*/  LDGSTS.E [R18+-0x67ff4], desc[UR8][R42.64], !P0 ;  /* 0x9800c0002a127fae */ /* 0x008fe2000c121848 */
[----:B------:R-:W-:-:S03]  /*1f3c0*/  IADD3 R20, R17, 0x100000, RZ ;  /* 0x0010000011147810 */ /* 0x000fc60007ffe0ff */
[----:B------:R-:W3:Y:S04]  /*1f3d0*/  LDL.64 R44, [R1+0xa80] ;  /* 0x000a8000012c7983 */ /* 0x000ee80000100a00 */
        /* <DEDUP_REMOVED lines=15> */
[----:B------:R-:W-:Y:S04]  /*1f4d0*/  LDGSTS.E [R20+-0x5bffc], desc[UR8][R30.64], !P2 ;  /* 0xa40040001e147fae */ /* 0x000fe8000d121848 */
[----:B------:R-:W4:Y:S01]  /*1f4e0*/  LDL.64 R30, [R1+0xab0] ;  /* 0x000ab000011e7983 */ /* 0x000f220000100a00 */
[----:B------:R-:W-:-:S02]  /*1f4f0*/  ISETP.GE.U32.AND P0, PT, R19, 0x7ffffe36, PT ;  /* 0x7ffffe361300780c */ /* 0x000fc40003f06070 */
[----:B------:R-:W-:Y:S01]  /*1f500*/  IADD3 R19, R17, 0x100000, RZ ;  /* 0x0010000011137810 */ /* 0x000fe20007ffe0ff */
[----:B--2---:R-:W-:Y:S02]  /*1f510*/  VIADD R21, R26, 0xfffffeb4 ;  /* 0xfffffeb41a157836 */ /* 0x004fe40000000000 */
[----:B------:R-:W2:Y:S03]  /*1f520*/  LDC R26, c[0x0][0x230] ;  /* 0x00008c00ff1a7b82 */ /* 0x000ea60000000800 */
[----:B------:R-:W-:Y:S01]  /*1f530*/  ISETP.GE.U32.AND P1, PT, R21, 0x7ffffe35, PT ;  /* 0x7ffffe351500780c */ /* 0x000fe20003f26070 */
[----:B---3--:R-:W-:Y:S04]  /*1f540*/  LDGSTS.E [R19+-0x57ffc], desc[UR8][R44.64], !P2 ;  /* 0xa80040002c137fae */ /* 0x008fe8000d121848 */
[----:B----4-:R-:W-:Y:S04]  /*1f550*/  LDGSTS.E [R18+-0x53ffc], desc[UR8][R42.64], !P2 ;  /* 0xac0040002a127fae */ /* 0x010fe8000d121848 */
[----:B------:R3:W-:Y:S04]  /*1f560*/  LDGSTS.E [R20+-0x5fff8], desc[UR8][R52.64], !P0 ;  /* 0xa000800034147fae */ /* 0x0007e8000c121848 */
[----:B------:R-:W4:Y:S04]  /*1f570*/  LDL.64 R44, [R1+0x1798] ;  /* 0x00179800012c7983 */ /* 0x000f280000100a00 */
[----:B------:R-:W2:Y:S01]  /*1f580*/  LDL.64 R42, [R1+0xde0] ;  /* 0x000de000012a7983 */ /* 0x000ea20000100a00 */
[----:B---3--:R-:W-:-:S03]  /*1f590*/  VIADD R20, R27, 0xfffffe97 ;  /* 0xfffffe971b147836 */ /* 0x008fc60000000000 */
[----:B------:R-:W3:Y:S02]  /*1f5a0*/  LDL.64 R52, [R1+0x17a0] ;  /* 0x0017a00001347983 */ /* 0x000ee40000100a00 */
[----:B------:R-:W-:Y:S02]  /*1f5b0*/  ISETP.GE.U32.AND P2, PT, R20, 0x7ffffe18, PT ;  /* 0x7ffffe181400780c */ /* 0x000fe40003f46070 */
[C---:B------:R-:W-:Y:S01]  /*1f5c0*/  IADD3 R20, R17.reuse, 0x100000, RZ ;  /* 0x0010000011147810 */ /* 0x040fe20007ffe0ff */
[----:B------:R-:W-:Y:S04]  /*1f5d0*/  LDGSTS.E [R19+-0x5bff8], desc[UR8][R36.64], !P0 ;  /* 0xa400800024137fae */ /* 0x000fe8000c121848 */
[----:B------:R-:W-:Y:S04]  /*1f5e0*/  LDGSTS.E [R18+-0x57ff8], desc[UR8][R34.64], !P0 ;  /* 0xa800800022127fae */ /* 0x000fe8000c121848 */
[----:B------:R-:W-:Y:S04]  /*1f5f0*/  LDGSTS.E [R20+-0x53ff8], desc[UR8][R50.64], !P0 ;  /* 0xac00800032147fae */ /* 0x000fe8000c121848 */
[----:B------:R-:W3:Y:S04]  /*1f600*/  LDL.64 R36, [R1+0xde8] ;  /* 0x000de80001247983 */ /* 0x000ee80000100a00 */
[----:B------:R-:W3:Y:S01]  /*1f610*/  LDL.64 R34, [R1+0xdf0] ;  /* 0x000df00001227983 */ /* 0x000ee20000100a00 */
[----:B------:R-:W-:-:S03]  /*1f620*/  VIADD R21, R17, 0x100000 ;  /* 0x0010000011157836 */ /* 0x000fc60000000000 */
        /* <DEDUP_REMOVED lines=10> */
[----:B------:R-:W-:-:S03]  /*1f6d0*/  IADD3 R19, R17, 0x100000, RZ ;  /* 0x0010000011137810 */ /* 0x000fc60007ffe0ff */
        /* <DEDUP_REMOVED lines=11> */
[----:B----4-:R-:W-:-:S02]  /*1f790*/  VIADD R21, R24, 0xfffffe95 ;  /* 0xfffffe9518157836 */ /* 0x010fc40000000000 */
[----:B------:R-:W4:Y:S01]  /*1f7a0*/  LDC R24, c[0x0][0x230] ;  /* 0x00008c00ff187b82 */ /* 0x000f220000000800 */
[----:B---3--:R-:W-:Y:S01]  /*1f7b0*/  VIADD R20, R26, 0xfffffe94 ;  /* 0xfffffe941a147836 */ /* 0x008fe20000000000 */
[----:B------:R-:W3:Y:S04]  /*1f7c0*/  LDL.64 R52, [R1+0x570] ;  /* 0x0005700001347983 */ /* 0x000ee80000100a00 */
[----:B------:R-:W-:Y:S01]  /*1f7d0*/  LDGSTS.E [R19+-0x4bffc], desc[UR8][R32.64], !P0 ;  /* 0xb400400020137fae */ /* 0x000fe2000c121848 */
[----:B------:R-:W-:Y:S01]  /*1f7e0*/  ISETP.GE.U32.AND P1, PT, R21, 0x7ffffe16, PT ;  /* 0x7ffffe161500780c */ /* 0x000fe20003f26070 */
[----:B------:R-:W3:Y:S02]  /*1f7f0*/  LDC R26, c[0x0][0x230] ;  /* 0x00008c00ff1a7b82 */ /* 0x000ee40000000800 */
[----:B------:R-:W4:Y:S04]  /*1f800*/  LDL.64 R32, [R1+0xe38] ;  /* 0x000e380001207983 */ /* 0x000f280000100a00 */
[----:B------:R-:W-:Y:S04]  /*1f810*/  LDGSTS.E [R18+-0x47ffc], desc[UR8][R30.64], !P0 ;  /* 0xb80040001e127fae */ /* 0x000fe8000c121848 */
[----:B------:R-:W3:Y:S01]  /*1f820*/  LDL.64 R30, [R1+0xe40] ;  /* 0x000e4000011e7983 */ /* 0x000ee20000100a00 */
[----:B------:R-:W-:-:S02]  /*1f830*/  ISETP.GE.U32.AND P2, PT, R20, 0x7ffffe15, PT ;  /* 0x7ffffe151400780c */ /* 0x000fc40003f46070 */
[----:B------:R-:W-:-:S05]  /*1f840*/  IADD3 R20, R17, 0x100000, RZ ;  /* 0x0010000011147810 */ /* 0x000fca0007ffe0ff */
[----:B------:R-:W-:Y:S01]  /*1f850*/  LDGSTS.E [R20+-0x43ffc], desc[UR8][R50.64], !P0 ;  /* 0xbc00400032147fae */ /* 0x000fe2000c121848 */
[----:B------:R-:W-:-:S03]  /*1f860*/  VIADD R21, R17, 0x100000 ;  /* 0x0010000011157836 */ /* 0x000fc60000000000 */
[----:B--2---:R-:W-:Y:S04]  /*1f870*/  LDGSTS.E [R19+-0x4fff8], desc[UR8][R44.64], !P1 ;  /* 0xb00080002c137fae */ /* 0x004fe8000c921848 */
[----:B------:R-:W-:Y:S01]  /*1f880*/  LDGSTS.E [R18+-0x4bff8], desc[UR8][R42.64], !P1 ;  /* 0xb40080002a127fae */ /* 0x000fe2000c921848 */
[----:B------:R-:W-:-:S03]  /*1f890*/  IADD3 R17, R17, 0x100000, RZ ;  /* 0x0010000011117810 */ /* 0x000fc60007ffe0ff */
[----:B------:R1:W-:Y:S04]  /*1f8a0*/  LDGSTS.E [R21+-0x47ff8], desc[UR8][R48.64], !P1 ;  /* 0xb800800030157fae */ /* 0x0003e8000c921848 */
[----:B------:R-:W2:Y:S04]  /*1f8b0*/  LDL.64 R44, [R1+0x490] ;  /* 0x00049000012c7983 */ /* 0x000ea80000100a00 */
[----:B------:R-:W2:Y:S04]  /*1f8c0*/  LDL.64 R42, [R1+0x498] ;  /* 0x00049800012a7983 */ /* 0x000ea80000100a00 */
[----:B------:R-:W-:Y:S04]  /*1f8d0*/  LDGSTS.E [R18+-0x43ff8], desc[UR8][R46.64], !P1 ;  /* 0xbc0080002e127fae */ /* 0x000fe8000c921848 */
[----:B------:R-:W2:Y:S04]  /*1f8e0*/  LDL.64 R50, [R1+0x4a0] ;  /* 0x0004a00001327983 */ /* 0x000ea80000100a00 */
[----:B------:R-:W2:Y:S04]  /*1f8f0*/  LDL.64 R48, [R1+0x4b8] ;  /* 0x0004b80001307983 */ /* 0x000ea80000100a00 */
[----:B------:R-:W2:Y:S04]  /*1f900*/  LDL.64 R46, [R1+0x4c0] ;  /* 0x0004c000012e7983 */ /* 0x000ea80000100a00 */
[----:B------:R-:W-:Y:S04]  /*1f910*/  LDGSTS.E [R20+-0x4fff4], desc[UR8][R36.64], !P2 ;  /* 0xb000c00024147fae */ /* 0x000fe8000d121848 */
[----:B------:R1:W-:Y:S04]  /*1f920*/  LDGSTS.E [R19+-0x4bff4], desc[UR8][R34.64], !P2 ;  /* 0xb400c00022137fae */ /* 0x0003e8000d121848 */
[----:B------:R-:W2:Y:S04]  /*1f930*/  LDL.64 R36, [R1+0x5c8] ;  /* 0x0005c80001247983 */ /* 0x000ea80000100a00 */
[----:B------:R-:W2:Y:S04]  /*1f940*/  LDL.64 R34, [R1+0x4b0] ;  /* 0x0004b00001227983 */ /* 0x000ea80000100a00 */
[----:B----4-:R-:W-:Y:S04]  /*1f950*/  LDGSTS.E [R18+-0x47ff4], desc[UR8][R32.64], !P2 ;  /* 0xb800c00020127fae */ /* 0x010fe8000d121848 */
[----:B------:R-:W4:Y:S04]  /*1f960*/  LDL.64 R32, [R1+0x5e8] ;  /* 0x0005e80001207983 */ /* 0x000f280000100a00 */
[----:B---3--:R3:W-:Y:S04]  /*1f970*/  LDGSTS.E [R17+-0x43ff4], desc[UR8][R30.64], !P2 ;  /* 0xbc00c0001e117fae */ /* 0x0087e8000d121848 */
[----:B------:R-:W4:Y:S01]  /*1f980*/  LDL.64 R30, [R1+0x4d0] ;  /* 0x0004d000011e7983 */ /* 0x000f220000100a00 */
[----:B-1----:R-:W-:-:S02]  /*1f990*/  VIADD R21, R25, 0xfffffef3 ;  /* 0xfffffef319157836 */ /* 0x002fc40000000000 */
[----:B------:R-:W-:Y:S02]  /*1f9a0*/  VIADD R19, R16, 0x100000 ;  /* 0x0010000010137836 */ /* 0x000fe40000000000 */
[----:B------:R-:W-:Y:S01]  /*1f9b0*/  VIADD R20, R24, 0xfffffef2 ;  /* 0xfffffef218147836 */ /* 0x000fe20000000000 */
[----:B------:R-:W-:Y:S01]  /*1f9c0*/  ISETP.GE.U32.AND P0, PT, R21, 0x7ffffe74, PT ;  /* 0x7ffffe741500780c */ /* 0x000fe20003f06070 */
[C---:B---3--:R-:W-:Y:S01]  /*1f9d0*/  VIADD R17, R16.reuse, 0x100000 ;  /* 0x0010000010117836 */ /* 0x048fe20000000000 */
[----:B------:R-:W-:Y:S01]  /*1f9e0*/  IADD3 R18, R16, 0x100000, RZ ;  /* 0x0010000010127810 */ /* 0x000fe20007ffe0ff */
[----:B------:R-:W1:Y:S01]  /*1f9f0*/  LDC R21, c[0x0][0x230] ;  /* 0x00008c00ff157b82 */ /* 0x000e620000000800 */
[----:B------:R-:W-:-:S07]  /*1fa00*/  ISETP.GE.U32.AND P1, PT, R20, 0x7ffffe73, PT ;  /* 0x7ffffe731400780c */ /* 0x000fce0003f26070 */
[----:B------:R-:W3:Y:S02]  /*1fa10*/  LDC R24, c[0x0][0x230] ;  /* 0x00008c00ff187b82 */ /* 0x000ee40000000800 */
[----:B------:R2:W-:Y:S04]  /*1fa20*/  LDGSTS.E [R19+-0x80000], desc[UR8][R52.64], !P0 ;  /* 0x8000000034137fae */ /* 0x0005e8000c121848 */
[----:B--2---:R-:W-:Y:S02]  /*1fa30*/  LDGSTS.E [R18+-0x7c000], desc[UR8][R44.64], !P0 ;  /* 0x840000002c127fae */ /* 0x004fe4000c121848 */
[----:B------:R-:W2:Y:S02]  /*1fa40*/  LDC R25, c[0x0][0x230] ;  /* 0x00008c00ff197b82 */ /* 0x000ea40000000800 */
[----:B------:R-:W-:Y:S01]  /*1fa50*/  LDGSTS.E [R17+-0x78000], desc[UR8][R42.64], !P0 ;  /* 0x880000002a117fae */ /* 0x000fe2000c121848 */
[----:B------:R-:W-:-:S03]  /*1fa60*/  VIADD R19, R26, 0xfffffef1 ;  /* 0xfffffef11a137836 */ /* 0x000fc60000000000 */
[----:B------:R-:W2:Y:S04]  /*1fa70*/  LDL.64 R52, [R1+0x5f0] ;  /* 0x0005f00001347983 */ /* 0x000ea80000100a00 */
[----:B------:R-:W2:Y:S01]  /*1fa80*/  LDL.64 R44, [R1+0x4d8] ;  /* 0x0004d800012c7983 */ /* 0x000ea20000100a00 */
[----:B------:R-:W-:-:S03]  /*1fa90*/  ISETP.GE.U32.AND P2, PT, R19, 0x7ffffe72, PT ;  /* 0x7ffffe721300780c */ /* 0x000fc60003f46070 */
[----:B------:R-:W2:Y:S01]  /*1faa0*/  LDL.64 R42, [R1+0x4e0] ;  /* 0x0004e000012a7983 */ /* 0x000ea20000100a00 */
[C---:B------:R-:W-:Y:S01]  /*1fab0*/  IADD3 R19, R16.reuse, 0x100000, RZ ;  /* 0x0010000010137810 */ /* 0x040fe20007ffe0ff */
[----:B------:R-:W-:-:S04]  /*1fac0*/  VIADD R20, R16, 0x100000 ;  /* 0x0010000010147836 */ /* 0x000fc80000000000 */
[----:B------:R-:W-:Y:S04]  /*1fad0*/  LDGSTS.E [R19+-0x74000], desc[UR8][R50.64], !P0 ;  /* 0x8c00000032137fae */ /* 0x000fe8000c121848 */
[----:B------:R-:W2:Y:S04]  /*1fae0*/  LDL.64 R50, [R1+0x500] ;  /* 0x0005000001327983 */ /* 0x000ea80000100a00 */
[----:B------:R1:W-:Y:S04]  /*1faf0*/  LDGSTS.E [R18+-0x7fffc], desc[UR8][R36.64], !P1 ;  /* 0x8000400024127fae */ /* 0x0003e8000c921848 */
[----:B------:R-:W-:Y:S04]  /*1fb00*/  LDGSTS.E [R17+-0x7bffc], desc[UR8][R34.64], !P1 ;  /* 0x8400400022117fae */ /* 0x000fe8000c921848 */
[----:B------:R-:W-:Y:S04]  /*1fb10*/  LDGSTS.E [R20+-0x77ffc], desc[UR8][R48.64], !P1 ;  /* 0x8800400030147fae */ /* 0x000fe8000c921848 */
[----:B------:R-:W2:Y:S04]  /*1fb20*/  LDL.64 R36, [R1+0x4f0] ;  /* 0x0004f00001247983 */ /* 0x000ea80000100a00 */
[----:B------:R-:W2:Y:S04]  /*1fb30*/  LDL.64 R34, [R1+0x4f8] ;  /* 0x0004f80001227983 */ /* 0x000ea80000100a00 */
[----:B------:R-:W-:Y:S01]  /*1fb40*/  LDGSTS.E [R17+-0x73ffc], desc[UR8][R46.64], !P1 ;  /* 0x8c0040002e117fae */ /* 0x000fe2000c921848 */
[----:B-1----:R-:W-:-:S02]  /*1fb50*/  VIADD R18, R21, 0xfffffef0 ;  /* 0xfffffef015127836 */ /* 0x002fc40000000000 */
[----:B------:R-:W1:Y:S01]  /*1fb60*/  LDC R21, c[0x0][0x230] ;  /* 0x00008c00ff157b82 */ /* 0x000e620000000800 */
[----:B------:R-:W2:Y:S04]  /*1fb70*/  LDL.64 R48, [R1+0x780] ;  /* 0x0007800001307983 */ /* 0x000ea80000100a00 */
[----:B----4-:R3:W-:Y:S04]  /*1fb80*/  LDGSTS.E [R20+-0x7fff8], desc[UR8][R32.64], !P2 ;  /* 0x8000800020147fae */ /* 0x0107e8000d121848 */
[----:B------:R-:W4:Y:S04]  /*1fb90*/  LDL.64 R46, [R1+0x788] ;  /* 0x00078800012e7983 */ /* 0x000f280000100a00 */
[----:B------:R-:W4:Y:S04]  /*1fba0*/  LDL.64 R32, [R1+0xa08] ;  /* 0x000a080001207983 */ /* 0x000f280000100a00 */
[----:B------:R-:W-:Y:S04]  /*1fbb0*/  LDGSTS.E [R19+-0x7bff8], desc[UR8][R30.64], !P2 ;  /* 0x840080001e137fae */ /* 0x000fe8000d121848 */
[----:B------:R-:W4:Y:S01]  /*1fbc0*/  LDL.64 R30, [R1+0x770] ;  /* 0x00077000011e7983 */ /* 0x000f220000100a00 */
[----:B------:R-:W-:-:S02]  /*1fbd0*/  ISETP.GE.U32.AND P0, PT, R18, 0x7ffffe71, PT ;  /* 0x7ffffe711200780c */ /* 0x000fc40003f06070 */
[----:B------:R-:W-:Y:S01]  /*1fbe0*/  IADD3 R18, R16, 0x100000, RZ ;  /* 0x0010000010127810 */ /* 0x000fe20007ffe0ff */
[----:B---3--:R-:W-:Y:S02]  /*1fbf0*/  VIADD R20, R24, 0xfffffed3 ;  /* 0xfffffed318147836 */ /* 0x008fe40000000000 */
[----:B------:R-:W3:Y:S03]  /*1fc00*/  LDC R24, c[0x0][0x230] ;  /* 0x00008c00ff187b82 */ /* 0x000ee60000000800 */
[----:B------:R-:W-:Y:S01]  /*1fc10*/  ISETP.GE.U32.AND P1, PT, R20, 0x7ffffe54, PT ;  /* 0x7ffffe541400780c */ /* 0x000fe20003f26070 */
[----:B--2---:R-:W-:Y:S04]  /*1fc20*/  LDGSTS.E [R18+-0x77ff8], desc[UR8][R44.64], !P2 ;  /* 0x880080002c127fae */ /* 0x004fe8000d121848 */
[----:B------:R-:W-:Y:S04]  /*1fc30*/  LDGSTS.E [R17+-0x73ff8], desc[UR8][R42.64], !P2 ;  /* 0x8c0080002a117fae */ /* 0x000fe8000d121848 */
[----:B------:R2:W-:Y:S04]  /*1fc40*/  LDGSTS.E [R19+-0x7fff4], desc[UR8][R52.64], !P0 ;  /* 0x8000c00034137fae */ /* 0x0005e8000c121848 */
[----:B------:R-:W3:Y:S04]  /*1fc50*/  LDL.64 R44, [R1+0xa28] ;  /* 0x000a2800012c7983 */ /* 0x000ee80000100a00 */
[----:B------:R-:W3:Y:S01]  /*1fc60*/  LDL.64 R42, [R1+0x790] ;  /* 0x00079000012a7983 */ /* 0x000ee20000100a00 */
[----:B--2---:R-:W-:-:S03]  /*1fc70*/  VIADD R19, R25, 0xfffffed2 ;  /* 0xfffffed219137836 */ /* 0x004fc60000000000 */
[----:B------:R-:W2:Y:S01]  /*1fc80*/  LDL.64 R52, [R1+0xa40] ;  /* 0x000a400001347983 */ /* 0x000ea20000100a00 */
[C---:B------:R-:W-:Y:S01]  /*1fc90*/  VIADD R20, R16.reuse, 0x100000 ;  /* 0x0010000010147836 */ /* 0x040fe20000000000 */
[----:B------:R-:W2:Y:S01]  /*1fca0*/  LDC R25, c[0x0][0x230] ;  /* 0x00008c00ff197b82 */ /* 0x000ea20000000800 */
        /* <DEDUP_REMOVED lines=9> */
[----:B------:R-:W4:Y:S04]  /*1fd40*/  LDL.64 R32, [R1+0x7b8] ;  /* 0x0007b80001207983 */ /* 0x000f280000100a00 */
[----:B------:R-:W-:Y:S01]  /*1fd50*/  LDGSTS.E [R17+-0x6c000], desc[UR8][R30.64], !P1 ;  /* 0x940000001e117fae */ /* 0x000fe2000c921848 */
[----:B-1----:R-:W-:-:S02]  /*1fd60*/  VIADD R18, R21, 0xfffffed1 ;  /* 0xfffffed115127836 */ /* 0x002fc40000000000 */
[----:B------:R-:W1:Y:S01]  /*1fd70*/  LDC R21, c[0x0][0x230] ;  /* 0x00008c00ff157b82 */ /* 0x000e620000000800 */
[----:B------:R-:W-:Y:S04]  /*1fd80*/  LDGSTS.E [R20+-0x68000], desc[UR8][R48.64], !P1 ;  /* 0x9800000030147fae */ /* 0x000fe8000c921848 */
[----:B------:R-:W4:Y:S01]  /*1fd90*/  LDL.64 R30, [R1+0x7c0] ;  /* 0x0007c000011e7983 */ /* 0x000f220000100a00 */
[----:B------:R-:W-:-:S03]  /*1fda0*/  ISETP.GE.U32.AND P0, PT, R18, 0x7ffffe52, PT ;  /* 0x7ffffe521200780c */ /* 0x000fc60003f06070 */
[----:B------:R-:W-:Y:S01]  /*1fdb0*/  LDGSTS.E [R17+-0x64000], desc[UR8][R46.64], !P1 ;  /* 0x9c0000002e117fae */ /* 0x000fe2000c921848 */
[----:B------:R-:W-:-:S03]  /*1fdc0*/  IADD3 R18, R16, 0x100000, RZ ;  /* 0x0010000010127810 */ /* 0x000fc60007ffe0ff */
[----:B------:R-:W4:Y:S04]  /*1fdd0*/  LDL.64 R48, [R1+0x7e0] ;  /* 0x0007e00001307983 */ /* 0x000f280000100a00 */
[----:B------:R-:W4:Y:S04]  /*1fde0*/  LDL.64 R46, [R1+0x7e8] ;  /* 0x0007e800012e7983 */ /* 0x000f280000100a00 */
[----:B---3--:R3:W-:Y:S04]  /*1fdf0*/  LDGSTS.E [R20+-0x6fffc], desc[UR8][R44.64], !P2 ;  /* 0x900040002c147fae */ /* 0x0087e8000d121848 */
[----:B------:R-:W-:Y:S04]  /*1fe00*/  LDGSTS.E [R19+-0x6bffc], desc[UR8][R42.64], !P2 ;  /* 0x940040002a137fae */ /* 0x000fe8000d121848 */
[----:B------:R-:W4:Y:S04]  /*1fe10*/  LDL.64 R44, [R1+0xa60] ;  /* 0x000a6000012c7983 */ /* 0x000f280000100a00 */
[----:B------:R-:W4:Y:S04]  /*1fe20*/  LDL.64 R42, [R1+0x7d8] ;  /* 0x0007d800012a7983 */ /* 0x000f280000100a00 */
[----:B--2---:R-:W-:Y:S04]  /*1fe30*/  LDGSTS.E [R18+-0x67ffc], desc[UR8][R36.64], !P2 ;  /* 0x9800400024127fae */ /* 0x004fe8000d121848 */
[----:B------:R-:W-:Y:S04]  /*1fe40*/  LDGSTS.E [R17+-0x63ffc], desc[UR8][R34.64], !P2 ;  /* 0x9c00400022117fae */ /* 0x000fe8000d121848 */
[----:B------:R2:W-:Y:S04]  /*1fe50*/  LDGSTS.E [R19+-0x6fff8], desc[UR8][R52.64], !P0 ;  /* 0x9000800034137fae */ /* 0x0005e8000c121848 */
[----:B------:R-:W4:Y:S04]  /*1fe60*/  LDL.64 R36, [R1+0x16d8] ;  /* 0x0016d80001247983 */ /* 0x000f280000100a00 */
[----:B------:R-:W4:Y:S01]  /*1fe70*/  LDL.64 R34, [R1+0xac8] ;  /* 0x000ac80001227983 */ /* 0x000f220000100a00 */
[----:B---3--:R-:W-:-:S02]  /*1fe80*/  VIADD R20, R24, 0xfffffed0 ;  /* 0xfffffed018147836 */ /* 0x008fc40000000000 */
[----:B------:R-:W3:Y:S01]  /*1fe90*/  LDC R24, c[0x0][0x230] ;  /* 0x00008c00ff187b82 */ /* 0x000ee20000000800 */
[----:B--2---:R-:W-:Y:S01]  /*1fea0*/  VIADD R19, R25, 0xfffffeb3 ;  /* 0xfffffeb319137836 */ /* 0x004fe20000000000 */
[----:B------:R-:W2:Y:S04]  /*1feb0*/  LDL.64 R52, [R1+0x16e0] ;  /* 0x0016e00001347983 */ /* 0x000ea80000100a00 */
[----:B----4-:R-:W-:Y:S01]  /*1fec0*/  LDGSTS.E [R18+-0x6bff8], desc[UR8][R32.64], !P0 ;  /* 0x9400800020127fae */ /* 0x010fe2000c121848 */
[----:B------:R-:W-:Y:S01]  /*1fed0*/  ISETP.GE.U32.AND P1, PT, R20, 0x7ffffe51, PT ;  /* 0x7ffffe511400780c */ /* 0x000fe20003f26070 */
[----:B------:R-:W4:Y:S02]  /*1fee0*/  LDC R25, c[0x0][0x230] ;  /* 0x00008c00ff197b82 */ /* 0x000f240000000800 */
[----:B------:R-:W3:Y:S04]  /*1fef0*/  LDL.64 R32, [R1+0xad0] ;  /* 0x000ad00001207983 */ /* 0x000ee80000100a00 */
[----:B------:R-:W-:Y:S04]  /*1ff00*/  LDGSTS.E [R17+-0x67ff8], desc[UR8][R30.64], !P0 ;  /* 0x980080001e117fae */ /* 0x000fe8000c121848 */
[----:B------:R-:W4:Y:S01]  /*1ff10*/  LDL.64 R30, [R1+0xae0] ;  /* 0x000ae000011e7983 */ /* 0x000f220000100a00 */
[----:B------:R-:W-:-:S02]  /*1ff20*/  ISETP.GE.U32.AND P2, PT, R19, 0x7ffffe34, PT ;  /* 0x7ffffe341300780c */ /* 0x000fc40003f46070 */
[----:B------:R-:W-:-:S05]  /*1ff30*/  IADD3 R19, R16, 0x100000, RZ ;  /* 0x0010000010137810 */ /* 0x000fca0007ffe0ff */
[----:B------:R-:W-:Y:S01]  /*1ff40*/  LDGSTS.E [R19+-0x63ff8], desc[UR8][R50.64], !P0 ;  /* 0x9c00800032137fae */ /* 0x000fe2000c121848 */
[----:B------:R-:W-:-:S03]  /*1ff50*/  VIADD R20, R16, 0x100000 ;  /* 0x0010000010147836 */ /* 0x000fc60000000000 */
[----:B------:R-:W2:Y:S04]  /*1ff60*/  LDL.64 R50, [R1+0xb00] ;  /* 0x000b000001327983 */ /* 0x000ea80000100a00 */
[----:B------:R1:W-:Y:S04]  /*1ff70*/  LDGSTS.E [R18+-0x6fff4], desc[UR8][R44.64], !P1 ;  /* 0x9000c0002c127fae */ /* 0x0003e8000c921848 */
[----:B------:R-:W-:Y:S04]  /*1ff80*/  LDGSTS.E [R17+-0x6bff4], desc[UR8][R42.64], !P1 ;  /* 0x9400c0002a117fae */ /* 0x000fe8000c921848 */
[----:B------:R-:W-:Y:S04]  /*1ff90*/  LDGSTS.E [R20+-0x67ff4], desc[UR8][R48.64], !P1 ;  /* 0x9800c00030147fae */ /* 0x000fe8000c921848 */
[----:B------:R-:W2:Y:S01]  /*1ffa0*/  LDL.64 R44, [R1+0xae8] ;  /* 0x000ae800012c7983 */ /* 0x000ea20000100a00 */
[----:B-1----:R-:W-:-:S02]  /*1ffb0*/  VIADD R18, R21, 0xfffffeb2 ;  /* 0xfffffeb215127836 */ /* 0x002fc40000000000 */
[----:B------:R-:W1:Y:S01]  /*1ffc0*/  LDC R21, c[0x0][0x230] ;  /* 0x00008c00ff157b82 */ /* 0x000e620000000800 */
[----:B------:R-:W2:Y:S02]  /*1ffd0*/  LDL.64 R42, [R1+0xaf0] ;  /* 0x000af000012a7983 */ /* 0x000ea40000100a00 */
[----:B------:R-:W-:Y:S02]  /*1ffe0*/  ISETP.GE.U32.AND P0, PT, R18, 0x7ffffe33, PT ;  /* 0x7ffffe331200780c */ /* 0x000fe40003f06070 */
[----:B------:R-:W-:Y:S01]  /*1fff0*/  LDGSTS.E [R17+-0x63ff4], desc[UR8][R46.64], !P1 ;  /* 0x9c00c0002e117fae */ /* 0x000fe2000c921848 */
[----:B------:R-:W-:-:S03]  /*20000*/  IADD3 R18, R16, 0x100000, RZ ;  /* 0x0010000010127810 */ /* 0x000fc60007ffe0ff */
[----:B------:R-:W2:Y:S04]  /*20010*/  LDL.64 R48, [R1+0xb10] ;  /* 0x000b100001307983 */ /* 0x000ea80000100a00 */
[----:B------:R-:W2:Y:S04]  /*20020*/  LDL.64 R46, [R1+0xb20] ;  /* 0x000b2000012e7983 */ /* 0x000ea80000100a00 */
[----:B------:R1:W-:Y:S04]  /*20030*/  LDGSTS.E [R20+-0x60000], desc[UR8][R36.64], !P2 ;  /* 0xa000000024147fae */ /* 0x0003e8000d121848 */
[----:B------:R-:W-:Y:S04]  /*20040*/  LDGSTS.E [R19+-0x5c000], desc[UR8][R34.64], !P2 ;  /* 0xa400000022137fae */ /* 0x000fe8000d121848 */
[----:B------:R-:W2:Y:S04]  /*20050*/  LDL.64 R36, [R1+0x16e8] ;  /* 0x0016e80001247983 */ /* 0x000ea80000100a00 */
[----:B------:R-:W2:Y:S04]  /*20060*/  LDL.64 R34, [R1+0xb08] ;  /* 0x000b080001227983 */ /* 0x000ea80000100a00 */
[----:B---3--:R-:W-:Y:S04]  /*20070*/  LDGSTS.E [R18+-0x58000], desc[UR8][R32.64], !P2 ;  /* 0xa800000020127fae */ /* 0x008fe8000d121848 */
[----:B------:R-:W3:Y:S04]  /*20080*/  LDL.64 R32, [R1+0x16f0] ;  /* 0x0016f00001207983 */ /* 0x000ee80000100a00 */
[----:B----4-:R-:W-:Y:S01]  /*20090*/  LDGSTS.E [R17+-0x54000], desc[UR8][R30.64], !P2 ;  /* 0xac0000001e117fae */ /* 0x010fe2000d121848 */
[----:B-1----:R-:W-:-:S02]  /*200a0*/  VIADD R20, R24, 0xfffffeb1 ;  /* 0xfffffeb118147836 */ /* 0x002fc40000000000 */
[----:B------:R-:W1:Y:S01]  /*200b0*/  LDC R24, c[0x0][0x230] ;  /* 0x00008c00ff187b82 */ /* 0x000e620000000800 */
[----:B--2---:R2:W-:Y:S04]  /*200c0*/  LDGSTS.E [R19+-0x5fffc], desc[UR8][R52.64], !P0 ;  /* 0xa000400034137fae */ /* 0x0045e8000c121848 */
[----:B------:R-:W4:Y:S01]  /*200d0*/  LDL.64 R30, [R1+0xb28] ;  /* 0x000b2800011e7983 */ /* 0x000f220000100a00 */
[----:B------:R-:W-:Y:S01]  /*200e0*/  ISETP.GE.U32.AND P1, PT, R20, 0x7ffffe32, PT ;  /* 0x7ffffe321400780c */ /* 0x000fe20003f26070 */
[----:B--2---:R-:W-:Y:S02]  /*200f0*/  VIADD R19, R25, 0xfffffeb0 ;  /* 0xfffffeb019137836 */ /* 0x004fe40000000000 */
[----:B------:R-:W2:Y:S01]  /*20100*/  LDL.64 R52, [R1+0x17c0] ;  /* 0x0017c00001347983 */ /* 0x000ea20000100a00 */
[----:B------:R-:W-:Y:S01]  /*20110*/  VIADD R20, R16, 0x100000 ;  /* 0x0010000010147836 */ /* 0x000fe20000000000 */
[----:B------:R-:W2:Y:S01]  /*20120*/  LDC R25, c[0x0][0x230] ;  /* 0x00008c00ff197b82 */ /* 0x000ea20000000800 */
[----:B------:R-:W-:-:S02]  /*20130*/  ISETP.GE.U32.AND P2, PT, R19, 0x7ffffe31, PT ;  /* 0x7ffffe311300780c */ /* 0x000fc40003f46070 */
[----:B------:R-:W-:Y:S01]  /*20140*/  IADD3 R19, R16, 0x100000, RZ ;  /* 0x0010000010137810 */ /* 0x000fe20007ffe0ff */
[----:B------:R-:W-:Y:S04]  /*20150*/  LDGSTS.E [R18+-0x5bffc], desc[UR8][R44.64], !P0 ;  /* 0xa40040002c127fae */ /* 0x000fe8000c121848 */
[----:B------:R-:W-:Y:S04]  /*20160*/  LDGSTS.E [R17+-0x57ffc], desc[UR8][R42.64], !P0 ;  /* 0xa80040002a117fae */ /* 0x000fe8000c121848 */
[----:B------:R-:W-:Y:S04]  /*20170*/  LDGSTS.E [R19+-0x53ffc], desc[UR8][R50.64], !P0 ;  /* 0xac00400032137fae */ /* 0x000fe8000c121848 */
[----:B------:R-:W2:Y:S04]  /*20180*/  LDL.64 R44, [R1+0xb38] ;  /* 0x000b3800012c7983 */ /* 0x000ea80000100a00 */
[----:B------:R-:W2:Y:S04]  /*20190*/  LDL.64 R42, [R1+0xb40] ;  /* 0x000b4000012a7983 */ /* 0x000ea80000100a00 */
        /* <DEDUP_REMOVED lines=10> */
[----:B---3--:R3:W-:Y:S04]  /*20240*/  LDGSTS.E [R20+-0x5fff4], desc[UR8][R32.64], !P2 ;  /* 0xa000c00020147fae */ /* 0x0087e8000d121848 */
[----:B------:R-:W2:Y:S04]  /*20250*/  LDL.64 R46, [R1+0xe88] ;  /* 0x000e8800012e7983 */ /* 0x000ea80000100a00 */
[----:B------:R-:W2:Y:S04]  /*20260*/  LDL.64 R32, [R1+0x17d0] ;  /* 0x0017d00001207983 */ /* 0x000ea80000100a00 */
[----:B----4-:R-:W-:Y:S04]  /*20270*/  LDGSTS.E [R19+-0x5bff4], desc[UR8][R30.64], !P2 ;  /* 0xa400c0001e137fae */ /* 0x010fe8000d121848 */
        /* <DEDUP_REMOVED lines=24> */
[----:B------:R-:W2:Y:S04]  /*20400*/  LDL.64 R32, [R1+0xeb8] ;  /* 0x000eb80001207983 */ /* 0x000ea80000100a00 */
[----:B----4-:R-:W-:Y:S01]  /*20410*/  LDGSTS.E [R17+-0x4bffc], desc[UR8][R30.64], !P1 ;  /* 0xb40040001e117fae */ /* 0x010fe2000c921848 */
        /* <DEDUP_REMOVED lines=19> */
[----:B------:R-:W-:Y:S01]  /*20550*/  VIADD R16, R15, 0x100000 ;  /* 0x001000000f107836 */ /* 0x000fe20000000000 */
[----:B------:R-:W3:Y:S01]  /*20560*/  LDL.64 R52, [R1+0x610] ;  /* 0x0006100001347983 */ /* 0x000ee20000100a00 */
[----:B--2---:R-:W-:-:S03]  /*20570*/  VIADD R19, R25, 0xfffffeee ;  /* 0xfffffeee19137836 */ /* 0x004fc60000000000 */
[----:B------:R-:W-:Y:S01]  /*20580*/  LDGSTS.E [R18+-0x4bff4], desc[UR8][R32.64], !P3 ;  /* 0xb400c00020127fae */ /* 0x000fe2000d921848 */
[----:B------:R-:W-:Y:S01]  /*20590*/  ISETP.GE.U32.AND P0, PT, R20, 0x7ffffe70, PT ;  /* 0x7ffffe701400780c */ /* 0x000fe20003f06070 */
[----:B------:R-:W2:Y:S01]  /*205a0*/  LDC R24, c[0x0][0x230] ;  /* 0x00008c00ff187b82 */ /* 0x000ea20000000800 */
[----:B------:R-:W-:-:S07]  /*205b0*/  ISETP.GE.U32.AND P1, PT, R19, 0x7ffffe6f, PT ;  /* 0x7ffffe6f1300780c */ /* 0x000fce0003f26070 */
[----:B------:R-:W3:Y:S01]  /*205c0*/  LDC R25, c[0x0][0x230] ;  /* 0x00008c00ff197b82 */ /* 0x000ee20000000800 */
[----:B------:R-:W2:Y:S04]  /*205d0*/  LDL.64 R32, [R1+0x448] ;  /* 0x0004480001207983 */ /* 0x000ea80000100a00 */
[----:B----4-:R4:W-:Y:S01]  /*205e0*/  LDGSTS.E [R17+-0x47ff4], desc[UR8][R30.64], !P3 ;  /* 0xb800c0001e117fae */ /* 0x0109e2000d921848 */
[C---:B------:R-:W-:Y:S02]  /*205f0*/  VIADD R19, R15.reuse, 0x100000 ;  /* 0x001000000f137836 */ /* 0x040fe40000000000 */
[----:B------:R-:W3:Y:S01]  /*20600*/  LDC R20, c[0x0][0x230] ;  /* 0x00008c00ff147b82 */ /* 0x000ee20000000800 */
[----:B------:R1:W-:Y:S04]  /*20610*/  LDGSTS.E [R18+-0x43ff4], desc[UR8][R50.64], !P3 ;  /* 0xbc00c00032127fae */ /* 0x0003e8000d921848 */
[----:B------:R-:W3:Y:S01]  /*20620*/  LDL.64 R30, [R1+0x440] ;  /* 0x00044000011e7983 */ /* 0x000ee20000100a00 */
[C---:B----4-:R-:W-:Y:S01]  /*20630*/  IADD3 R17, R15.reuse, 0x100000, RZ ;  /* 0x001000000f117810 */ /* 0x050fe20007ffe0ff */
[----:B-1----:R-:W-:-:S02]  /*20640*/  VIADD R18, R15, 0x100000 ;  /* 0x001000000f127836 */ /* 0x002fc40000000000 */
[----:B------:R-:W4:Y:S04]  /*20650*/  LDL.64 R50, [R1+0x428] ;  /* 0x0004280001327983 */ /* 0x000f280000100a00 */
[----:B------:R1:W-:Y:S04]  /*20660*/  LDGSTS.E [R17+-0x80000], desc[UR8][R44.64], !P0 ;  /* 0x800000002c117fae */ /* 0x0003e8000c121848 */
[----:B------:R-:W-:Y:S04]  /*20670*/  LDGSTS.E [R16+-0x7c000], desc[UR8][R42.64], !P0 ;  /* 0x840000002a107fae */ /* 0x000fe8000c121848 */
[----:B------:R-:W-:Y:S04]  /*20680*/  LDGSTS.E [R19+-0x78000], desc[UR8][R48.64], !P0 ;  /* 0x8800000030137fae */ /* 0x000fe8000c121848 */
[----:B------:R-:W4:Y:S01]  /*20690*/  LDL.64 R44, [R1+0x438] ;  /* 0x00043800012c7983 */ /* 0x000f220000100a00 */
[----:B-1----:R-:W-:-:S02]  /*206a0*/  IADD3 R17, R21, -0x113, RZ ;  /* 0xfffffeed15117810 */ /* 0x002fc40007ffe0ff */
[----:B------:R-:W1:Y:S01]  /*206b0*/  LDC R21, c[0x0][0x230] ;  /* 0x00008c00ff157b82 */ /* 0x000e620000000800 */
[----:B------:R-:W4:Y:S04]  /*206c0*/  LDL.64 R42, [R1+0x430] ;  /* 0x00043000012a7983 */ /* 0x000f280000100a00 */
[----:B------:R-:W-:Y:S01]  /*206d0*/  LDGSTS.E [R16+-0x74000], desc[UR8][R46.64], !P0 ;  /* 0x8c0000002e107fae */ /* 0x000fe2000c121848 */
[----:B------:R-:W-:Y:S01]  /*206e0*/  ISETP.GE.U32.AND P0, PT, R17, 0x7ffffe6e, PT ;  /* 0x7ffffe6e1100780c */ /* 0x000fe20003f06070 */
[----:B------:R-:W-:Y:S02]  /*206f0*/  VIADD R17, R15, 0x100000 ;  /* 0x001000000f117836 */ /* 0x000fe40000000000 */
        /* <DEDUP_REMOVED lines=17> */
[----:B------:R-:W1:Y:S01]  /*20810*/  LDC R25, c[0x0][0x230] ;  /* 0x00008c00ff197b82 */ /* 0x000e620000000800 */
[----:B------:R-:W-:Y:S01]  /*20820*/  ISETP.GE.U32.AND P2, PT, R18, 0x7ffffe50, PT ;  /* 0x7ffffe501200780c */ /* 0x000fe20003f46070 */
[----:B------:R-:W-:Y:S01]  /*20830*/  VIADD R18, R15, 0x100000 ;  /* 0x001000000f127836 */ /* 0x000fe20000000000 */
[----:B----4-:R-:W-:Y:S04]  /*20840*/  LDGSTS.E [R17+-0x7bff8], desc[UR8][R44.64], !P0 ;  /* 0x840080002c117fae */ /* 0x010fe8000c121848 */
[----:B------:R-:W-:Y:S04]  /*20850*/  LDGSTS.E [R16+-0x77ff8], desc[UR8][R42.64], !P0 ;  /* 0x880080002a107fae */ /* 0x000fe8000c121848 */
[----:B------:R-:W-:Y:S04]  /*20860*/  LDGSTS.E [R18+-0x73ff8], desc[UR8][R50.64], !P0 ;  /* 0x8c00800032127fae */ /* 0x000fe8000c121848 */
[----:B------:R-:W4:Y:S04]  /*20870*/  LDL.64 R44, [R1+0x800] ;  /* 0x00080000012c7983 */ /* 0x000f280000100a00 */
[----:B------:R-:W3:Y:S04]  /*20880*/  LDL.64 R42, [R1+0x808] ;  /* 0x00080800012a7983 */ /* 0x000ee80000100a00 */
        /* <DEDUP_REMOVED lines=48> */
[----:B------:R-:W3:Y:S04]  /*20b90*/  LDL.64 R46, [R1+0xb80] ;  /* 0x000b8000012e7983 */ /* 0x000ee80000100a00 */
[----:B----4-:R4:W-:Y:S04]  /*20ba0*/  LDGSTS.E [R19+-0x6fff4], desc[UR8][R44.64], !P2 ;  /* 0x9000c0002c137fae */ /* 0x0109e8000d121848 */
[----:B--2---:R-:W-:Y:S04]  /*20bb0*/  LDGSTS.E [R18+-0x6bff4], desc[UR8][R42.64], !P2 ;  /* 0x9400c0002a127fae */ /* 0x004fe8000d121848 */
        /* <DEDUP_REMOVED lines=11> */
[----:B------:R-:W-:Y:S01]  /*20c70*/  LDGSTS.E [R17+-0x5c000], desc[UR8][R32.64], !P0 ;  /* 0xa400000020117fae */ /* 0x000fe2000c121848 */
[----:B------:R-:W-:Y:S01]  /*20c80*/  ISETP.GE.U32.AND P1, PT, R19, 0x7ffffe2f, PT ;  /* 0x7ffffe2f1300780c */ /* 0x000fe20003f26070 */
[----:B------:R-:W4:Y:S02]  /*20c90*/  LDC R24, c[0x0][0x230] ;  /* 0x00008c00ff187b82 */ /* 0x000f240000000800 */
[----:B------:R-:W4:Y:S04]  /*20ca0*/  LDL.64 R32, [R1+0xba8] ;  /* 0x000ba80001207983 */ /* 0x000f280000100a00 */
[----:B------:R-:W-:Y:S04]  /*20cb0*/  LDGSTS.E [R16+-0x58000], desc[UR8][R30.64], !P0 ;  /* 0xa80000001e107fae */ /* 0x000fe8000c121848 */
[----:B------:R-:W3:Y:S01]  /*20cc0*/  LDL.64 R30, [R1+0xbb0] ;  /* 0x000bb000011e7983 */ /* 0x000ee20000100a00 */
[----:B------:R-:W-:Y:S01]  /*20cd0*/  ISETP.GE.U32.AND P2, PT, R18, 0x7ffffe2e, PT ;  /* 0x7ffffe2e1200780c */ /* 0x000fe20003f46070 */
[----:B------:R-:W-:-:S05]  /*20ce0*/  VIADD R18, R15, 0x100000 ;  /* 0x001000000f127836 */ /* 0x000fca0000000000 */
[----:B------:R-:W-:Y:S01]  /*20cf0*/  LDGSTS.E [R18+-0x54000], desc[UR8][R50.64], !P0 ;  /* 0xac00000032127fae */ /* 0x000fe2000c121848 */
[----:B------:R-:W-:-:S03]  /*20d00*/  IADD3 R19, R15, 0x100000, RZ ;  /* 0x001000000f137810 */ /* 0x000fc60007ffe0ff */
[----:B------:R-:W3:Y:S04]  /*20d10*/  LDL.64 R50, [R1+0xbd0] ;  /* 0x000bd00001327983 */ /* 0x000ee80000100a00 */
[----:B--2---:R1:W-:Y:S04]  /*20d20*/  LDGSTS.E [R17+-0x5fffc], desc[UR8][R44.64], !P1 ;  /* 0xa00040002c117fae */ /* 0x0043e8000c921848 */
[----:B------:R-:W-:Y:S04]  /*20d30*/  LDGSTS.E [R16+-0x5bffc], desc[UR8][R42.64], !P1 ;  /* 0xa40040002a107fae */ /* 0x000fe8000c921848 */
[----:B------:R-:W-:Y:S04]  /*20d40*/  LDGSTS.E [R19+-0x57ffc], desc[UR8][R48.64], !P1 ;  /* 0xa800400030137fae */ /* 0x000fe8000c921848 */
[----:B------:R-:W2:Y:S01]  /*20d50*/  LDL.64 R44, [R1+0xbb8] ;  /* 0x000bb800012c7983 */ /* 0x000ea20000100a00 */
[----:B-1----:R-:W-:-:S02]  /*20d60*/  VIADD R17, R20, 0xfffffeac ;  /* 0xfffffeac14117836 */ /* 0x002fc40000000000 */
[----:B------:R-:W1:Y:S01]  /*20d70*/  LDC R20, c[0x0][0x230] ;  /* 0x00008c00ff147b82 */ /* 0x000e620000000800 */
[----:B------:R-:W2:Y:S02]  /*20d80*/  LDL.64 R42, [R1+0xbc0] ;  /* 0x000bc000012a7983 */ /* 0x000ea40000100a00 */
[----:B------:R-:W-:Y:S01]  /*20d90*/  ISETP.GE.U32.AND P0, PT, R17, 0x7ffffe2d, PT ;  /* 0x7ffffe2d1100780c */ /* 0x000fe20003f06070 */
[----:B------:R-:W-:Y:S01]  /*20da0*/  VIADD R17, R15, 0x100000 ;  /* 0x001000000f117836 */ /* 0x000fe20000000000 */
[----:B------:R-:W-:Y:S04]  /*20db0*/  LDGSTS.E [R16+-0x53ffc], desc[UR8][R46.64], !P1 ;  /* 0xac0040002e107fae */ /* 0x000fe8000c921848 */
        /* <DEDUP_REMOVED lines=15> */
[----:B------:R-:W3:Y:S03]  /*20eb0*/  LDL.64 R52, [R1+0x1808] ;  /* 0x0018080001347983 */ /* 0x000ee60000100a00 */
[----:B------:R-:W-:Y:S01]  /*20ec0*/  ISETP.GE.U32.AND P2, PT, R18, 0x7ffffe0f, PT ;  /* 0x7ffffe0f1200780c */ /* 0x000fe20003f46070 */
[C---:B------:R-:W-:Y:S01]  /*20ed0*/  VIADD R18, R15.reuse, 0x100000 ;  /* 0x001000000f127836 */ /* 0x040fe20000000000 */
[----:B------:R-:W-:Y:S01]  /*20ee0*/  IADD3 R19, R15, 0x100000, RZ ;  /* 0x001000000f137810 */ /* 0x000fe20007ffe0ff */
[----:B--2---:R-:W-:Y:S04]  /*20ef0*/  LDGSTS.E [R17+-0x5bff4], desc[UR8][R44.64], !P0 ;  /* 0xa400c0002c117fae */ /* 0x004fe8000c121848 */
[----:B------:R-:W-:Y:S04]  /*20f00*/  LDGSTS.E [R16+-0x57ff4], desc[UR8][R42.64], !P0 ;  /* 0xa800c0002a107fae */ /* 0x000fe8000c121848 */
[----:B------:R-:W-:Y:S04]  /*20f10*/  LDGSTS.E [R18+-0x53ff4], desc[UR8][R50.64], !P0 ;  /* 0xac00c00032127fae */ /* 0x000fe8000c121848 */
[----:B------:R-:W2:Y:S04]  /*20f20*/  LDL.64 R44, [R1+0xf10] ;  /* 0x000f1000012c7983 */ /* 0x000ea80000100a00 */
        /* <DEDUP_REMOVED lines=11> */
[----:B----4-:R4:W-:Y:S04]  /*20fe0*/  LDGSTS.E [R19+-0x4fffc], desc[UR8][R32.64], !P2 ;  /* 0xb000400020137fae */ /* 0x0109e8000d121848 */
[----:B------:R-:W3:Y:S04]  /*20ff0*/  LDL.64 R46, [R1+0xf88] ;  /* 0x000f8800012e7983 */ /* 0x000ee80000100a00 */
[----:B------:R-:W3:Y:S04]  /*21000*/  LDL.64 R32, [R1+0x1810] ;  /* 0x0018100001207983 */ /* 0x000ee80000100a00 */
[----:B------:R-:W-:Y:S04]  /*21010*/  LDGSTS.E [R18+-0x4bffc], desc[UR8][R30.64], !P2 ;  /* 0xb40040001e127fae */ /* 0x000fe8000d121848 */
[----:B------:R-:W3:Y:S01]  /*21020*/  LDL.64 R30, [R1+0xf60] ;  /* 0x000f6000011e7983 */ /* 0x000ee20000100a00 */
[----:B------:R-:W-:Y:S01]  /*21030*/  ISETP.GE.U32.AND P1, PT, R17, 0x7ffffe0e, PT ;  /* 0x7ffffe0e1100780c */ /* 0x000fe20003f26070 */
[----:B------:R-:W-:Y:S01]  /*21040*/  VIADD R17, R15, 0x100000 ;  /* 0x001000000f117836 */ /* 0x000fe20000000000 */
[----:B----4-:R-:W-:-:S02]  /*21050*/  IADD3 R19, R20, -0x174, RZ ;  /* 0xfffffe8c14137810 */ /* 0x010fc40007ffe0ff */
[----:B------:R-:W4:Y:S02]  /*21060*/  LDC R20, c[0x0][0x230] ;  /* 0x00008c00ff147b82 */ /* 0x000f240000000800 */
[----:B--2---:R-:W-:Y:S04]  /*21070*/  LDGSTS.E [R17+-0x47ffc], desc[UR8][R44.64], !P2 ;  /* 0xb80040002c117fae */ /* 0x004fe8000d121848 */
[----:B---3--:R-:W-:Y:S01]  /*21080*/  LDGSTS.E [R16+-0x43ffc], desc[UR8][R42.64], !P2 ;  /* 0xbc0040002a107fae */ /* 0x008fe2000d121848 */
[----:B------:R-:W-:-:S03]  /*21090*/  ISETP.GE.U32.AND P2, PT, R19, 0x7ffffe0d, PT ;  /* 0x7ffffe0d1300780c */ /* 0x000fc60003f46070 */
[----:B------:R2:W-:Y:S04]  /*210a0*/  LDGSTS.E [R18+-0x4fff8], desc[UR8][R52.64], !P1 ;  /* 0xb000800034127fae */ /* 0x0005e8000c921848 */
[----:B------:R-:W3:Y:S04]  /*210b0*/  LDL.64 R44, [R1+0x640] ;  /* 0x00064000012c7983 */ /* 0x000ee80000100a00 */
[----:B------:R-:W4:Y:S01]  /*210c0*/  LDL.64 R42, [R1+0x408] ;  /* 0x00040800012a7983 */ /* 0x000f220000100a00 */
[----:B--2---:R-:W-:-:S03]  /*210d0*/  VIADD R18, R24, 0xfffffeeb ;  /* 0xfffffeeb18127836 */ /* 0x004fc60000000000 */
[----:B------:R-:W2:Y:S01]  /*210e0*/  LDL.64 R52, [R1+0x660] ;  /* 0x0006600001347983 */ /* 0x000ea20000100a00 */
[C---:B------:R-:W-:Y:S01]  /*210f0*/  IADD3 R19, R15.reuse, 0x100000, RZ ;  /* 0x001000000f137810 */ /* 0x040fe20007ffe0ff */
[----:B------:R-:W2:Y:S01]  /*21100*/  LDC R24, c[0x0][0x230] ;  /* 0x00008c00ff187b82 */ /* 0x000ea20000000800 */
[----:B------:R-:W-:Y:S01]  /*21110*/  ISETP.GE.U32.AND P0, PT, R18, 0x7ffffe6c, PT ;  /* 0x7ffffe6c1200780c */ /* 0x000fe20003f06070 */
[C---:B------:R-:W-:Y:S01]  /*21120*/  VIADD R18, R15.reuse, 0x100000 ;  /* 0x001000000f127836 */ /* 0x040fe20000000000 */
[----:B------:R-:W-:Y:S04]  /*21130*/  LDGSTS.E [R17+-0x4bff8], desc[UR8][R36.64], !P1 ;  /* 0xb400800024117fae */ /* 0x000fe8000c921848 */
[----:B------:R-:W-:Y:S04]  /*21140*/  LDGSTS.E [R16+-0x47ff8], desc[UR8][R34.64], !P1 ;  /* 0xb800800022107fae */ /* 0x000fe8000c921848 */
[----:B------:R1:W-:Y:S04]  /*21150*/  LDGSTS.E [R18+-0x43ff8], desc[UR8][R50.64], !P1 ;  /* 0xbc00800032127fae */ /* 0x0003e8000c921848 */
[----:B------:R-:W2:Y:S04]  /*21160*/  LDL.64 R36, [R1+0x400] ;  /* 0x0004000001247983 */ /* 0x000ea80000100a00 */
[----:B------:R-:W2:Y:S01]  /*21170*/  LDL.64 R34, [R1+0x3f8] ;  /* 0x0003f80001227983 */ /* 0x000ea20000100a00 */
[----:B------:R-:W-:Y:S01]  /*21180*/  VIADD R15, R15, 0x100000 ;  /* 0x001000000f0f7836 */ /* 0x000fe20000000000 */
[----:B-1----:R-:W-:-:S02]  /*21190*/  IADD3 R18, R14, 0x100000, RZ ;  /* 0x001000000e127810 */ /* 0x002fc40007ffe0ff */
[----:B------:R-:W2:Y:S04]  /*211a0*/  LDL.64 R50, [R1+0x3e0] ;  /* 0x0003e00001327983 */ /* 0x000ea80000100a00 */
[----:B------:R1:W-:Y:S04]  /*211b0*/  LDGSTS.E [R17+-0x4fff4], desc[UR8][R32.64], !P2 ;  /* 0xb000c00020117fae */ /* 0x0003e8000d121848 */
[----:B------:R-:W2:Y:S04]  /*211c0*/  LDL.64 R32, [R1+0x3f0] ;  /* 0x0003f00001207983 */ /* 0x000ea80000100a00 */
[----:B------:R1:W-:Y:S02]  /*211d0*/  LDGSTS.E [R16+-0x4bff4], desc[UR8][R30.64], !P2 ;  /* 0xb400c0001e107fae */ /* 0x0003e4000d121848 */
[----:B-1----:R-:W-:-:S02]  /*211e0*/  VIADD R17, R14, 0x100000 ;  /* 0x001000000e117836 */ /* 0x002fc40000000000 */
[----:B------:R-:W-:Y:S04]  /*211f0*/  LDGSTS.E [R19+-0x47ff4], desc[UR8][R48.64], !P2 ;  /* 0xb800c00030137fae */ /* 0x000fe8000d121848 */
[----:B------:R1:W-:Y:S04]  /*21200*/  LDGSTS.E [R15+-0x43ff4], desc[UR8][R46.64], !P2 ;  /* 0xbc00c0002e0f7fae */ /* 0x0003e8000d121848 */
[----:B------:R-:W2:Y:S01]  /*21210*/  LDL.64 R30, [R1+0x3e8] ;  /* 0x0003e800011e7983 */ /* 0x000ea20000100a00 */
[----:B------:R-:W-:Y:S02]  /*21220*/  VIADD R16, R21, 0xfffffeea ;  /* 0xfffffeea15107836 */ /* 0x000fe40000000000 */
[----:B------:R-:W2:Y:S01]  /*21230*/  LDC R21, c[0x0][0x230] ;  /* 0x00008c00ff157b82 */ /* 0x000ea20000000800 */
[----:B------:R-:W2:Y:S02]  /*21240*/  LDL.64 R48, [R1+0x3d0] ;  /* 0x0003d00001307983 */ /* 0x000ea40000100a00 */
[----:B------:R-:W-:Y:S01]  /*21250*/  ISETP.GE.U32.AND P1, PT, R16, 0x7ffffe6b, PT ;  /* 0x7ffffe6b1000780c */ /* 0x000fe20003f26070 */
[C---:B------:R-:W-:Y:S01]  /*21260*/  VIADD R16, R14.reuse, 0x100000 ;  /* 0x001000000e107836 */ /* 0x040fe20000000000 */
[----:B-1----:R-:W-:Y:S01]  /*21270*/  IADD3 R15, R14, 0x100000, RZ ;  /* 0x001000000e0f7810 */ /* 0x002fe20007ffe0ff */
[----:B------:R-:W2:Y:S02]  /*21280*/  LDL.64 R46, [R1+0x3c8] ;  /* 0x0003c800012e7983 */ /* 0x000ea40000100a00 */
[----:B------:R-:W1:Y:S02]  /*21290*/  LDC R19, c[0x0][0x230] ;  /* 0x00008c00ff137b82 */ /* 0x000e640000000800 */
[----:B---3--:R3:W-:Y:S04]  /*212a0*/  LDGSTS.E [R18+-0x80000], desc[UR8][R44.64], !P0 ;  /* 0x800000002c127fae */ /* 0x0087e8000c121848 */
[----:B----4-:R-:W-:Y:S04]  /*212b0*/  LDGSTS.E [R17+-0x7c000], desc[UR8][R42.64], !P0 ;  /* 0x840000002a117fae */ /* 0x010fe8000c121848 */
        /* <DEDUP_REMOVED lines=11> */
[----:B------:R-:W-:Y:S01]  /*21370*/  LDGSTS.E [R16+-0x7bffc], desc[UR8][R32.64], !P1 ;  /* 0x8400400020107fae */ /* 0x000fe2000c921848 */
[----:B------:R-:W-:Y:S01]  /*21380*/  ISETP.GE.U32.AND P0, PT, R18, 0x7ffffe6a, PT ;  /* 0x7ffffe6a1200780c */ /* 0x000fe20003f06070 */
[----:B------:R-:W2:Y:S02]  /*21390*/  LDC R24, c[0x0][0x230] ;  /* 0x00008c00ff187b82 */ /* 0x000ea40000000800 */
[----:B------:R-:W3:Y:S04]  /*213a0*/  LDL.64 R32, [R1+0x3b8] ;  /* 0x0003b80001207983 */ /* 0x000ee80000100a00 */
[----:B------:R-:W-:Y:S04]  /*213b0*/  LDGSTS.E [R15+-0x77ffc], desc[UR8][R30.64], !P1 ;  /* 0x880040001e0f7fae */ /* 0x000fe8000c921848 */
[----:B------:R-:W2:Y:S01]  /*213c0*/  LDL.64 R30, [R1+0x3b0] ;  /* 0x0003b000011e7983 */ /* 0x000ea20000100a00 */
[----:B------:R-:W-:-:S02]  /*213d0*/  ISETP.GE.U32.AND P2, PT, R17, 0x7ffffe69, PT ;  /* 0x7ffffe691100780c */ /* 0x000fc40003f46070 */
[C---:B------:R-:W-:Y:S01]  /*213e0*/  IADD3 R17, R14.reuse, 0x100000, RZ ;  /* 0x001000000e117810 */ /* 0x040fe20007ffe0ff */
[----:B------:R-:W-:-:S04]  /*213f0*/  VIADD R18, R14, 0x100000 ;  /* 0x001000000e127836 */ /* 0x000fc80000000000 */
[----:B------:R-:W-:Y:S04]  /*21400*/  LDGSTS.E [R17+-0x73ffc], desc[UR8][R50.64], !P1 ;  /* 0x8c00400032117fae */ /* 0x000fe8000c921848 */
[----:B------:R-:W2:Y:S04]  /*21410*/  LDL.64 R50, [R1+0x868] ;  /* 0x0008680001327983 */ /* 0x000ea80000100a00 */
[----:B----4-:R1:W-:Y:S04]  /*21420*/  LDGSTS.E [R16+-0x7fff8], desc[UR8][R44.64], !P0 ;  /* 0x800080002c107fae */ /* 0x0103e8000c121848 */
[----:B------:R-:W-:Y:S04]  /*21430*/  LDGSTS.E [R15+-0x7bff8], desc[UR8][R42.64], !P0 ;  /* 0x840080002a0f7fae */ /* 0x000fe8000c121848 */
[----:B------:R-:W-:Y:S04]  /*21440*/  LDGSTS.E [R18+-0x77ff8], desc[UR8][R48.64], !P0 ;  /* 0x8800800030127fae */ /* 0x000fe8000c121848 */
[----:B------:R-:W4:Y:S01]  /*21450*/  LDL.64 R44, [R1+0x858] ;  /* 0x00085800012c7983 */ /* 0x000f220000100a00 */
[----:B-1----:R-:W-:-:S02]  /*21460*/  VIADD R16, R19, 0xfffffecb ;  /* 0xfffffecb13107836 */ /* 0x002fc40000000000 */
[----:B------:R-:W1:Y:S01]  /*21470*/  LDC R19, c[0x0][0x230] ;  /* 0x00008c00ff137b82 */ /* 0x000e620000000800 */
[----:B------:R-:W4:Y:S04]  /*21480*/  LDL.64 R42, [R1+0x860] ;  /* 0x00086000012a7983 */ /* 0x000f280000100a00 */
[----:B------:R-:W-:Y:S01]  /*21490*/  LDGSTS.E [R15+-0x73ff8], desc[UR8][R46.64], !P0 ;  /* 0x8c0080002e0f7fae */ /* 0x000fe2000c121848 */
[----:B------:R-:W-:Y:S02]  /*214a0*/  ISETP.GE.U32.AND P0, PT, R16, 0x7ffffe4c, PT ;  /* 0x7ffffe4c1000780c */ /* 0x000fe40003f06070 */
[----:B------:R-:W-:Y:S01]  /*214b0*/  IADD3 R16, R14, 0x100000, RZ ;  /* 0x001000000e107810 */ /* 0x000fe20007ffe0ff */
[----:B------:R-:W4:Y:S04]  /*214c0*/  LDL.64 R48, [R1+0x878] ;  /* 0x0008780001307983 */ /* 0x000f280000100a00 */
[----:B------:R-:W4:Y:S04]  /*214d0*/  LDL.64 R46, [R1+0x880] ;  /* 0x00088000012e7983 */ /* 0x000f280000100a00 */
[----:B------:R1:W-:Y:S04]  /*214e0*/  LDGSTS.E [R18+-0x7fff4], desc[UR8][R36.64], !P2 ;  /* 0x8000c00024127fae */ /* 0x0003e8000d121848 */
[----:B------:R-:W-:Y:S04]  /*214f0*/  LDGSTS.E [R17+-0x7bff4], desc[UR8][R34.64], !P2 ;  /* 0x8400c00022117fae */ /* 0x000fe8000d121848 */
[----:B------:R-:W4:Y:S04]  /*21500*/  LDL.64 R36, [R1+0xb30] ;  /* 0x000b300001247983 */ /* 0x000f280000100a00 */
[----:B------:R-:W4:Y:S04]  /*21510*/  LDL.64 R34, [R1+0x870] ;  /* 0x0008700001227983 */ /* 0x000f280000100a00 */
[----:B---3--:R-:W-:Y:S04]  /*21520*/  LDGSTS.E [R16+-0x77ff4], desc[UR8][R32.64], !P2 ;  /* 0x8800c00020107fae */ /* 0x008fe8000d121848 */
[----:B------:R-:W3:Y:S04]  /*21530*/  LDL.64 R32, [R1+0xb58] ;  /* 0x000b580001207983 */ /* 0x000ee80000100a00 */
[----:B--2---:R-:W-:Y:S01]  /*21540*/  LDGSTS.E [R15+-0x73ff4], desc[UR8][R30.64], !P2 ;  /* 0x8c00c0001e0f7fae */ /* 0x004fe2000d121848 */
[----:B-1----:R-:W-:-:S02]  /*21550*/  VIADD R18, R20, 0xfffffeca ;  /* 0xfffffeca14127836 */ /* 0x002fc40000000000 */
[----:B------:R-:W1:Y:S01]  /*21560*/  LDC R20, c[0x0][0x230] ;  /* 0x00008c00ff147b82 */ /* 0x000e620000000800 */
[----:B------:R2:W-:Y:S04]  /*21570*/  LDGSTS.E [R17+-0x70000], desc[UR8][R52.64], !P0 ;  /* 0x9000000034117fae */ /* 0x0005e8000c121848 */
[----:B------:R-:W3:Y:S01]  /*21580*/  LDL.64 R30, [R1+0x888] ;  /* 0x00088800011e7983 */ /* 0x000ee20000100a00 */
[----:B------:R-:W-:Y:S01]  /*21590*/  ISETP.GE.U32.AND P1, PT, R18, 0x7ffffe4b, PT ;  /* 0x7ffffe4b1200780c */ /* 0x000fe20003f26070 */
[----:B--2---:R-:W-:Y:S02]  /*215a0*/  VIADD R17, R21, 0xfffffec9 ;  /* 0xfffffec915117836 */ /* 0x004fe40000000000 */
[----:B------:R-:W2:Y:S01]  /*215b0*/  LDL.64 R52, [R1+0xb90] ;  /* 0x000b900001347983 */ /* 0x000ea20000100a00 */
[----:B------:R-:W-:Y:S01]  /*215c0*/  VIADD R18, R14, 0x100000 ;  /* 0x001000000e127836 */ /* 0x000fe20000000000 */
[----:B------:R-:W2:Y:S01]  /*215d0*/  LDC R21, c[0x0][0x230] ;  /* 0x00008c00ff157b82 */ /* 0x000ea20000000800 */
[----:B------:R-:W-:-:S02]  /*215e0*/  ISETP.GE.U32.AND P2, PT, R17, 0x7ffffe4a, PT ;  /* 0x7ffffe4a1100780c */ /* 0x000fc40003f46070 */
[----:B------:R-:W-:Y:S01]  /*215f0*/  IADD3 R17, R14, 0x100000, RZ ;  /* 0x001000000e117810 */ /* 0x000fe20007ffe0ff */
[----:B----4-:R-:W-:Y:S04]  /*21600*/  LDGSTS.E [R16+-0x6c000], desc[UR8][R44.64], !P0 ;  /* 0x940000002c107fae */ /* 0x010fe8000c121848 */
[----:B------:R-:W-:Y:S04]  /*21610*/  LDGSTS.E [R15+-0x68000], desc[UR8][R42.64], !P0 ;  /* 0x980000002a0f7fae */ /* 0x000fe8000c121848 */
[----:B------:R-:W-:Y:S04]  /*21620*/  LDGSTS.E [R17+-0x64000], desc[UR8][R50.64], !P0 ;  /* 0x9c00000032117fae */ /* 0x000fe8000c121848 */
[----:B------:R-:W4:Y:S04]  /*21630*/  LDL.64 R44, [R1+0x890] ;  /* 0x00089000012c7983 */ /* 0x000f280000100a00 */
        /* <DEDUP_REMOVED lines=14> */
[----:B------:R-:W-:Y:S04]  /*21720*/  LDGSTS.E [R17+-0x6bff8], desc[UR8][R30.64], !P2 ;  /* 0x940080001e117fae */ /* 0x000fe8000d121848 */
[----:B------:R-:W2:Y:S01]  /*21730*/  LDL.64 R30, [R1+0xbd8] ;  /* 0x000bd800011e7983 */ /* 0x000ea20000100a00 */
[----:B------:R-:W-:-:S02]  /*21740*/  ISETP.GE.U32.AND P0, PT, R16, 0x7ffffe49, PT ;  /* 0x7ffffe491000780c */ /* 0x000fc40003f06070 */
[----:B------:R-:W-:Y:S01]  /*21750*/  IADD3 R16, R14, 0x100000, RZ ;  /* 0x001000000e107810 */ /* 0x000fe20007ffe0ff */
[----:B---3--:R-:W-:Y:S02]  /*21760*/  VIADD R18, R20, 0xfffffeab ;  /* 0xfffffeab14127836 */ /* 0x008fe40000000000 */
[----:B------:R-:W3:Y:S03]  /*21770*/  LDC R20, c[0x0][0x230] ;  /* 0x00008c00ff147b82 */ /* 0x000ee60000000800 */
[----:B------:R-:W-:Y:S01]  /*21780*/  ISETP.GE.U32.AND P1, PT, R18, 0x7ffffe2c, PT ;  /* 0x7ffffe2c1200780c */ /* 0x000fe20003f26070 */
[----:B----4-:R-:W-:Y:S04]  /*21790*/  LDGSTS.E [R16+-0x67ff8], desc[UR8][R44.64], !P2 ;  /* 0x980080002c107fae */ /* 0x010fe8000d121848 */
[----:B--2---:R-:W-:Y:S04]  /*217a0*/  LDGSTS.E [R15+-0x63ff8], desc[UR8][R42.64], !P2 ;  /* 0x9c0080002a0f7fae */ /* 0x004fe8000d121848 */
[----:B------:R2:W-:Y:S04]  /*217b0*/  LDGSTS.E [R17+-0x6fff4], desc[UR8][R52.64], !P0 ;  /* 0x9000c00034117fae */ /* 0x0005e8000c121848 */
[----:B------:R-:W4:Y:S04]  /*217c0*/  LDL.64 R44, [R1+0x1720] ;  /* 0x00172000012c7983 */ /* 0x000f280000100a00 */
        /* <DEDUP_REMOVED lines=15> */
[----:B------:R-:W-:Y:S01]  /*218c0*/  LDGSTS.E [R15+-0x5c000], desc[UR8][R30.64], !P1 ;  /* 0xa40000001e0f7fae */ /* 0x000fe2000c921848 */
[----:B-1----:R-:W-:-:S02]  /*218d0*/  VIADD R16, R19, 0xfffffea9 ;  /* 0xfffffea913107836 */ /* 0x002fc40000000000 */
[----:B------:R-:W1:Y:S01]  /*218e0*/  LDC R19, c[0x0][0x230] ;  /* 0x00008c00ff137b82 */ /* 0x000e620000000800 */
[----:B------:R-:W-:Y:S04]  /*218f0*/  LDGSTS.E [R18+-0x58000], desc[UR8][R48.64], !P1 ;  /* 0xa800000030127fae */ /* 0x000fe8000c921848 */
[----:B------:R-:W2:Y:S01]  /*21900*/  LDL.64 R30, [R1+0xc20] ;  /* 0x000c2000011e7983 */ /* 0x000ea20000100a00 */
[----:B------:R-:W-:-:S03]  /*21910*/  ISETP.GE.U32.AND P0, PT, R16, 0x7ffffe2a, PT ;  /* 0x7ffffe2a1000780c */ /* 0x000fc60003f06070 */
[----:B------:R-:W-:Y:S01]  /*21920*/  LDGSTS.E [R15+-0x54000], desc[UR8][R46.64], !P1 ;  /* 0xac0000002e0f7fae */ /* 0x000fe2000c921848 */
[----:B------:R-:W-:-:S03]  /*21930*/  IADD3 R16, R14, 0x100000, RZ ;  /* 0x001000000e107810 */ /* 0x000fc60007ffe0ff */
[----:B------:R-:W2:Y:S04]  /*21940*/  LDL.64 R48, [R1+0xc40] ;  /* 0x000c400001307983 */ /* 0x000ea80000100a00 */
[----:B------:R-:W2:Y:S04]  /*21950*/  LDL.64 R46, [R1+0xc48] ;  /* 0x000c4800012e7983 */ /* 0x000ea80000100a00 */
[----:B----4-:R4:W-:Y:S04]  /*21960*/  LDGSTS.E [R18+-0x5fffc], desc[UR8][R44.64], !P2 ;  /* 0xa00040002c127fae */ /* 0x0109e8000d121848 */
[----:B---3--:R-:W-:Y:S04]  /*21970*/  LDGSTS.E [R17+-0x5bffc], desc[UR8][R42.64], !P2 ;  /* 0xa40040002a117fae */ /* 0x008fe8000d121848 */
[----:B------:R-:W3:Y:S04]  /*21980*/  LDL.64 R44, [R1+0x1730] ;  /* 0x00173000012c7983 */ /* 0x000ee80000100a00 */
[----:B------:R-:W3:Y:S04]  /*21990*/  LDL.64 R42, [R1+0xc30] ;  /* 0x000c3000012a7983 */ /* 0x000ee80000100a00 */
[----:B--2---:R-:W-:Y:S04]  /*219a0*/  LDGSTS.E [R16+-0x57ffc], desc[UR8][R36.64], !P2 ;  /* 0xa800400024107fae */ /* 0x004fe8000d121848 */
[----:B------:R-:W-:Y:S04]  /*219b0*/  LDGSTS.E [R15+-0x53ffc], desc[UR8][R34.64], !P2 ;  /* 0xac004000220f7fae */ /* 0x000fe8000d121848 */
[----:B------:R2:W-:Y:S04]  /*219c0*/  LDGSTS.E [R17+-0x5fff8], desc[UR8][R52.64], !P0 ;  /* 0xa000800034117fae */ /* 0x0005e8000c121848 */
[----:B------:R-:W3:Y:S04]  /*219d0*/  LDL.64 R36, [R1+0x1818] ;  /* 0x0018180001247983 */ /* 0x000ee80000100a00 */
[----:B------:R-:W3:Y:S01]  /*219e0*/  LDL.64 R34, [R1+0xf98] ;  /* 0x000f980001227983 */ /* 0x000ee20000100a00 */
[----:B----4-:R-:W-:-:S02]  /*219f0*/  VIADD R18, R21, 0xfffffea8 ;  /* 0xfffffea815127836 */ /* 0x010fc40000000000 */
[----:B------:R-:W4:Y:S01]  /*21a00*/  LDC R21, c[0x0][0x230] ;  /* 0x00008c00ff157b82 */ /* 0x000f220000000800 */
[----:B--2---:R-:W-:Y:S01]  /*21a10*/  VIADD R17, R24, 0xfffffe8b ;  /* 0xfffffe8b18117836 */ /* 0x004fe20000000000 */
[----:B------:R-:W2:Y:S04]  /*21a20*/  LDL.64 R52, [R1+0x1820] ;  /* 0x0018200001347983 */ /* 0x000ea80000100a00 */
[----:B------:R-:W-:Y:S04]  /*21a30*/  LDGSTS.E [R16+-0x5bff8], desc[UR8][R32.64], !P0 ;  /* 0xa400800020107fae */ /* 0x000fe8000c121848 */
[----:B------:R-:W4:Y:S04]  /*21a40*/  LDL.64 R32, [R1+0xfa0] ;  /* 0x000fa00001207983 */ /* 0x000f280000100a00 */
[----:B------:R-:W-:Y:S04]  /*21a50*/  LDGSTS.E [R15+-0x57ff8], desc[UR8][R30.64], !P0 ;  /* 0xa80080001e0f7fae */ /* 0x000fe8000c121848 */
[----:B------:R-:W2:Y:S01]  /*21a60*/  LDL.64 R30, [R1+0xfa8] ;  /* 0x000fa800011e7983 */ /* 0x000ea20000100a00 */
[----:B------:R-:W-:-:S02]  /*21a70*/  ISETP.GE.U32.AND P1, PT, R18, 0x7ffffe29, PT ;  /* 0x7ffffe291200780c */ /* 0x000fc40003f26070 */
[----:B------:R-:W-:Y:S02]  /*21a80*/  ISETP.GE.U32.AND P2, PT, R17, 0x7ffffe0c, PT ;  /* 0x7ffffe0c1100780c */ /* 0x000fe40003f46070 */
[----:B------:R-:W-:-:S05]  /*21a90*/  IADD3 R17, R14, 0x100000, RZ ;  /* 0x001000000e117810 */ /* 0x000fca0007ffe0ff */
[----:B------:R-:W-:Y:S01]  /*21aa0*/  LDGSTS.E [R17+-0x53ff8], desc[UR8][R50.64], !P0 ;  /* 0xac00800032117fae */ /* 0x000fe2000c121848 */
[----:B------:R-:W-:-:S03]  /*21ab0*/  VIADD R18, R14, 0x100000 ;  /* 0x001000000e127836 */ /* 0x000fc60000000000 */
[----:B------:R-:W2:Y:S04]  /*21ac0*/  LDL.64 R50, [R1+0xfc0] ;  /* 0x000fc00001327983 */ /* 0x000ea80000100a00 */
[----:B---3--:R3:W-:Y:S04]  /*21ad0*/  LDGSTS.E [R16+-0x5fff4], desc[UR8][R44.64], !P1 ;  /* 0xa000c0002c107fae */ /* 0x0087e8000c921848 */
[----:B------:R-:W-:Y:S04]  /*21ae0*/  LDGSTS.E [R15+-0x5bff4], desc[UR8][R42.64], !P1 ;  /* 0xa400c0002a0f7fae */ /* 0x000fe8000c921848 */
[----:B------:R-:W-:Y:S04]  /*21af0*/  LDGSTS.E [R18+-0x57ff4], desc[UR8][R48.64], !P1 ;  /* 0xa800c00030127fae */ /* 0x000fe8000c921848 */
[----:B------:R-:W2:Y:S01]  /*21b00*/  LDL.64 R44, [R1+0xfb0] ;  /* 0x000fb000012c7983 */ /* 0x000ea20000100a00 */
        /* <DEDUP_REMOVED lines=8> */
[----:B------:R1:W-:Y:S04]  /*21b90*/  LDGSTS.E [R18+-0x50000], desc[UR8][R36.64], !P2 ;  /* 0xb000000024127fae */ /* 0x0003e8000d121848 */
[----:B------:R-:W-:Y:S04]  /*21ba0*/  LDGSTS.E [R17+-0x4c000], desc[UR8][R34.64], !P2 ;  /* 0xb400000022117fae */ /* 0x000fe8000d121848 */
[----:B------:R-:W3:Y:S04]  /*21bb0*/  LDL.64 R36, [R1+0x1828] ;  /* 0x0018280001247983 */ /* 0x000ee80000100a00 */
[----:B------:R-:W3:Y:S04]  /*21bc0*/  LDL.64 R34, [R1+0xfc8] ;  /* 0x000fc80001227983 */ /* 0x000ee80000100a00 */
[----:B----4-:R-:W-:Y:S04]  /*21bd0*/  LDGSTS.E [R16+-0x48000], desc[UR8][R32.64], !P2 ;  /* 0xb800000020107fae */ /* 0x010fe8000d121848 */
[----:B------:R-:W4:Y:S04]  /*21be0*/  LDL.64 R32, [R1+0x1830] ;  /* 0x0018300001207983 */ /* 0x000f280000100a00 */
[----:B--2---:R-:W-:Y:S01]  /*21bf0*/  LDGSTS.E [R15+-0x44000], desc[UR8][R30.64], !P2 ;  /* 0xbc0000001e0f7fae */ /* 0x004fe2000d121848 */
[----:B-1----:R-:W-:-:S02]  /*21c00*/  VIADD R18, R19, 0xfffffe89 ;  /* 0xfffffe8913127836 */ /* 0x002fc40000000000 */
[----:B------:R-:W1:Y:S01]  /*21c10*/  LDC R19, c[0x0][0x230] ;  /* 0x00008c00ff137b82 */ /* 0x000e620000000800 */
[----:B------:R2:W-:Y:S04]  /*21c20*/  LDGSTS.E [R17+-0x4fffc], desc[UR8][R52.64], !P0 ;  /* 0xb000400034117fae */ /* 0x0005e8000c121848 */
        /* <DEDUP_REMOVED lines=9> */
[----:B---3--:R-:W-:Y:S04]  /*21cc0*/  LDGSTS.E [R15+-0x47ffc], desc[UR8][R42.64], !P0 ;  /* 0xb80040002a0f7fae */ /* 0x008fe8000c121848 */
[----:B------:R-:W-:Y:S04]  /*21cd0*/  LDGSTS.E [R17+-0x43ffc], desc[UR8][R50.64], !P0 ;  /* 0xbc00400032117fae */ /* 0x000fe8000c121848 */
[----:B------:R-:W3:Y:S04]  /*21ce0*/  LDL.64 R44, [R1+0xfe8] ;  /* 0x000fe800012c7983 */ /* 0x000ee80000100a00 */
[----:B------:R-:W2:Y:S04]  /*21cf0*/  LDL.64 R42, [R1+0xff0] ;  /* 0x000ff000012a7983 */ /* 0x000ea80000100a00 */
[----:B------:R-:W2:Y:S04]  /*21d00*/  LDL.64 R50, [R1+0x398] ;  /* 0x0003980001327983 */ /* 0x000ea80000100a00 */
[----:B------:R-:W-:Y:S04]  /*21d10*/  LDGSTS.E [R16+-0x4fff8], desc[UR8][R36.64], !P1 ;  /* 0xb000800024107fae */ /* 0x000fe8000c921848 */
[----:B------:R-:W-:Y:S04]  /*21d20*/  LDGSTS.E [R15+-0x4bff8], desc[UR8][R34.64], !P1 ;  /* 0xb4008000220f7fae */ /* 0x000fe8000c921848 */
[----:B------:R1:W-:Y:S04]  /*21d30*/  LDGSTS.E [R18+-0x47ff8], desc[UR8][R48.64], !P1 ;  /* 0xb800800030127fae */ /* 0x0003e8000c921848 */
[----:B------:R-:W2:Y:S04]  /*21d40*/  LDL.64 R36, [R1+0x3a8] ;  /* 0x0003a80001247983 */ /* 0x000ea80000100a00 */
[----:B------:R-:W2:Y:S04]  /*21d50*/  LDL.64 R34, [R1+0x3a0] ;  /* 0x0003a00001227983 */ /* 0x000ea80000100a00 */
[----:B------:R-:W-:Y:S01]  /*21d60*/  LDGSTS.E [R15+-0x43ff8], desc[UR8][R46.64], !P1 ;  /* 0xbc0080002e0f7fae */ /* 0x000fe2000c921848 */
[----:B-1----:R-:W-:Y:S01]  /*21d70*/  VIADD R18, R20, 0xfffffee7 ;  /* 0xfffffee714127836 */ /* 0x002fe20000000000 */
[----:B------:R-:W-:Y:S01]  /*21d80*/  IADD3 R14, R14, 0x100000, RZ ;  /* 0x001000000e0e7810 */ /* 0x000fe20007ffe0ff */
[----:B------:R-:W1:Y:S01]  /*21d90*/  LDC R20, c[0x0][0x230] ;  /* 0x00008c00ff147b82 */ /* 0x000e620000000800 */
[----:B------:R-:W2:Y:S04]  /*21da0*/  LDL.64 R48, [R1+0x388] ;  /* 0x0003880001307983 */ /* 0x000ea80000100a00 */
[----:B----4-:R4:W-:Y:S04]  /*21db0*/  LDGSTS.E [R17+-0x4fff4], desc[UR8][R32.64], !P2 ;  /* 0xb000c00020117fae */ /* 0x0109e8000d121848 */
[----:B------:R-:W2:Y:S04]  /*21dc0*/  LDL.64 R46, [R1+0x380] ;  /* 0x00038000012e7983 */ /* 0x000ea80000100a00 */
[----:B------:R-:W2:Y:S04]  /*21dd0*/  LDL.64 R32, [R1+0x718] ;  /* 0x0007180001207983 */ /* 0x000ea80000100a00 */
[----:B------:R4:W-:Y:S04]  /*21de0*/  LDGSTS.E [R16+-0x4bff4], desc[UR8][R30.64], !P2 ;  /* 0xb400c0001e107fae */ /* 0x0009e8000d121848 */
[----:B------:R-:W2:Y:S01]  /*21df0*/  LDL.64 R30, [R1+0x390] ;  /* 0x00039000011e7983 */ /* 0x000ea20000100a00 */
[----:B------:R-:W-:Y:S01]  /*21e00*/  ISETP.GE.U32.AND P0, PT, R18, 0x7ffffe68, PT ;  /* 0x7ffffe681200780c */ /* 0x000fe20003f06070 */
[----:B----4-:R-:W-:Y:S01]  /*21e10*/  VIADD R17, R19, 0xfffffee6 ;  /* 0xfffffee613117836 */ /* 0x010fe20000000000 */
[----:B------:R-:W4:Y:S01]  /*21e20*/  LDC R18, c[0x0][0x230] ;  /* 0x00008c00ff127b82 */ /* 0x000f220000000800 */
[----:B------:R-:W-:-:S03]  /*21e30*/  VIADD R16, R13, 0x100000 ;  /* 0x001000000d107836 */ /* 0x000fc60000000000 */
[----:B------:R-:W-:Y:S01]  /*21e40*/  ISETP.GE.U32.AND P1, PT, R17, 0x7ffffe67, PT ;  /* 0x7ffffe671100780c */ /* 0x000fe20003f26070 */
[----:B---3--:R3:W-:Y:S03]  /*21e50*/  LDGSTS.E [R15+-0x47ff4], desc[UR8][R44.64], !P2 ;  /* 0xb800c0002c0f7fae */ /* 0x0087e6000d121848 */
[----:B------:R-:W1:Y:S01]  /*21e60*/  LDC R19, c[0x0][0x230] ;  /* 0x00008c00ff137b82 */ /* 0x000e620000000800 */
[----:B--2---:R-:W-:Y:S04]  /*21e70*/  LDGSTS.E [R14+-0x43ff4], desc[UR8][R42.64], !P2 ;  /* 0xbc00c0002a0e7fae */ /* 0x004fe8000d121848 */
[----:B------:R2:W-:Y:S04]  /*21e80*/  LDGSTS.E [R16+-0x80000], desc[UR8][R52.64], !P0 ;  /* 0x8000000034107fae */ /* 0x0005e8000c121848 */
[----:B------:R-:W4:Y:S04]  /*21e90*/  LDL.64 R44, [R1+0x750] ;  /* 0x00075000012c7983 */ /* 0x000f280000100a00 */
[----:B------:R-:W4:Y:S01]  /*21ea0*/  LDL.64 R42, [R1+0x548] ;  /* 0x00054800012a7983 */ /* 0x000f220000100a00 */
[----:B---3--:R-:W-:Y:S01]  /*21eb0*/  IADD3 R15, R13, 0x100000, RZ ;  /* 0x001000000d0f7810 */ /* 0x008fe20007ffe0ff */
[----:B--2---:R-:W-:-:S02]  /*21ec0*/  VIADD R16, R21, 0xfffffee5 ;  /* 0xfffffee515107836 */ /* 0x004fc40000000000 */
[----:B------:R-:W2:Y:S01]  /*21ed0*/  LDL.64 R52, [R1+0x778] ;  /* 0x0007780001347983 */ /* 0x000ea20000100a00 */
[C---:B------:R-:W-:Y:S02]  /*21ee0*/  VIADD R14, R13.reuse, 0x100000 ;  /* 0x001000000d0e7836 */ /* 0x040fe40000000000 */
[----:B------:R-:W-:Y:S02]  /*21ef0*/  ISETP.GE.U32.AND P2, PT, R16, 0x7ffffe66, PT ;  /* 0x7ffffe661000780c */ /* 0x000fe40003f46070 */
[C---:B------:R-:W-:Y:S01]  /*21f00*/  IADD3 R16, R13.reuse, 0x100000, RZ ;  /* 0x001000000d107810 */ /* 0x040fe20007ffe0ff */
[----:B------:R-:W-:Y:S04]  /*21f10*/  LDGSTS.E [R15+-0x7c000], desc[UR8][R36.64], !P0 ;  /* 0x84000000240f7fae */ /* 0x000fe8000c121848 */
[----:B------:R-:W-:Y:S04]  /*21f20*/  LDGSTS.E [R14+-0x78000], desc[UR8][R34.64], !P0 ;  /* 0x88000000220e7fae */ /* 0x000fe8000c121848 */
[----:B------:R-:W-:Y:S04]  /*21f30*/  LDGSTS.E [R16+-0x74000], desc[UR8][R50.64], !P0 ;  /* 0x8c00000032107fae */ /* 0x000fe8000c121848 */
[----:B------:R-:W3:Y:S04]  /*21f40*/  LDL.64 R36, [R1+0x550] ;  /* 0x0005500001247983 */ /* 0x000ee80000100a00 */
[----:B------:R-:W2:Y:S01]  /*21f50*/  LDL.64 R34, [R1+0x558] ;  /* 0x0005580001227983 */ /* 0x000ea20000100a00 */
[----:B------:R-:W-:-:S03]  /*21f60*/  VIADD R17, R13, 0x100000 ;  /* 0x001000000d117836 */ /* 0x000fc60000000000 */
[----:B------:R-:W2:Y:S04]  /*21f70*/  LDL.64 R50, [R1+0x578] ;  /* 0x0005780001327983 */ /* 0x000ea80000100a00 */
[----:B------:R4:W-:Y:S04]  /*21f80*/  LDGSTS.E [R15+-0x7fffc], desc[UR8][R32.64], !P1 ;  /* 0x80004000200f7fae */ /* 0x0009e8000c921848 */
        /* <DEDUP_REMOVED lines=10> */
[----:B------:R-:W4:Y:S04]  /*22030*/  LDL.64 R46, [R1+0x8c8] ;  /* 0x0008c800012e7983 */ /* 0x000f280000100a00 */
[----:B------:R1:W-:Y:S04]  /*22040*/  LDGSTS.E [R17+-0x7fff8], desc[UR8][R44.64], !P2 ;  /* 0x800080002c117fae */ /* 0x0003e8000d121848 */
[----:B------:R-:W-:Y:S04]  /*22050*/  LDGSTS.E [R16+-0x7bff8], desc[UR8][R42.64], !P2 ;  /* 0x840080002a107fae */ /* 0x000fe8000d121848 */
        /* <DEDUP_REMOVED lines=21> */
[----:B------:R-:W4:Y:S04]  /*221b0*/  LDL.64 R50, [R1+0x900] ;  /* 0x0009000001327983 */ /* 0x000f280000100a00 */
        /* <DEDUP_REMOVED lines=25> */
[----:B------:R-:W4:Y:S01]  /*22350*/  LDL.64 R52, [R1+0x1740] ;  /* 0x0017400001347983 */ /* 0x000f220000100a00 */
[----:B------:R-:W-:Y:S01]  /*22360*/  VIADD R17, R13, 0x100000 ;  /* 0x001000000d117836 */ /* 0x000fe20000000000 */
[----:B------:R-:W4:Y:S01]  /*22370*/  LDC R20, c[0x0][0x230] ;  /* 0x00008c00ff147b82 */ /* 0x000f220000000800 */
[----:B------:R-:W-:-:S02]  /*22380*/  ISETP.GE.U32.AND P2, PT, R16, 0x7ffffe28, PT ;  /* 0x7ffffe281000780c */ /* 0x000fc40003f46070 */
[----:B------:R-:W-:Y:S01]  /*22390*/  IADD3 R16, R13, 0x100000, RZ ;  /* 0x001000000d107810 */ /* 0x000fe20007ffe0ff */
[----:B------:R-:W-:Y:S04]  /*223a0*/  LDGSTS.E [R15+-0x6bff8], desc[UR8][R44.64], !P0 ;  /* 0x940080002c0f7fae */ /* 0x000fe8000c121848 */
[----:B------:R-:W-:Y:S04]  /*223b0*/  LDGSTS.E [R14+-0x67ff8], desc[UR8][R42.64], !P0 ;  /* 0x980080002a0e7fae */ /* 0x000fe8000c121848 */
[----:B------:R-:W-:Y:S04]  /*223c0*/  LDGSTS.E [R16+-0x63ff8], desc[UR8][R50.64], !P0 ;  /* 0x9c00800032107fae */ /* 0x000fe8000c121848 */
[----:B------:R-:W4:Y:S04]  /*223d0*/  LDL.64 R44, [R1+0xc58] ;  /* 0x000c5800012c7983 */ /* 0x000f280000100a00 */
[----:B------:R-:W4:Y:S04]  /*223e0*/  LDL.64 R42, [R1+0xc68] ;  /* 0x000c6800012a7983 */ /* 0x000f280000100a00 */
        /* <DEDUP_REMOVED lines=18> */
[----:B------:R-:W2:Y:S03]  /*22510*/  LDC R19, c[0x0][0x230] ;  /* 0x00008c00ff137b82 */ /* 0x000ea60000000800 */
[----:B------:R-:W-:Y:S01]  /*22520*/  ISETP.GE.U32.AND P1, PT, R17, 0x7ffffe26, PT ;  /* 0x7ffffe261100780c */ /* 0x000fe20003f26070 */
[----:B----4-:R-:W-:Y:S04]  /*22530*/  LDGSTS.E [R15+-0x58000], desc[UR8][R44.64], !P2 ;  /* 0xa80000002c0f7fae */ /* 0x010fe8000d121848 */
[----:B------:R-:W-:Y:S04]  /*22540*/  LDGSTS.E [R14+-0x54000], desc[UR8][R42.64], !P2 ;  /* 0xac0000002a0e7fae */ /* 0x000fe8000d121848 */
[----:B------:R4:W-:Y:S04]  /*22550*/  LDGSTS.E [R16+-0x5fffc], desc[UR8][R52.64], !P0 ;  /* 0xa000400034107fae */ /* 0x0009e8000c121848 */
[----:B------:R-:W2:Y:S04]  /*22560*/  LDL.64 R44, [R1+0x1750] ;  /* 0x00175000012c7983 */ /* 0x000ea80000100a00 */
[----:B------:R-:W2:Y:S01]  /*22570*/  LDL.64 R42, [R1+0xcc8] ;  /* 0x000cc800012a7983 */ /* 0x000ea20000100a00 */
[----:B----4-:R-:W-:-:S03]  /*22580*/  VIADD R16, R20, 0xfffffea4 ;  /* 0xfffffea414107836 */ /* 0x010fc60000000000 */
[----:B------:R-:W4:Y:S01]  /*22590*/  LDL.64 R52, [R1+0x1838] ;  /* 0x0018380001347983 */ /* 0x000f220000100a00 */
[C---:B------:R-:W-:Y:S01]  /*225a0*/  VIADD R17, R13.reuse, 0x100000 ;  /* 0x001000000d117836 */ /* 0x040fe20000000000 */
[----:B------:R-:W4:Y:S01]  /*225b0*/  LDC R20, c[0x0][0x230] ;  /* 0x00008c00ff147b82 */ /* 0x000f220000000800 */
[----:B------:R-:W-:Y:S02]  /*225c0*/  ISETP.GE.U32.AND P2, PT, R16, 0x7ffffe25, PT ;  /* 0x7ffffe251000780c */ /* 0x000fe40003f46070 */
        /* <DEDUP_REMOVED lines=8> */
[----:B------:R-:W4:Y:S04]  /*22650*/  LDL.64 R32, [R1+0xff8] ;  /* 0x000ff80001207983 */ /* 0x000f280000100a00 */
[----:B---3--:R-:W-:Y:S01]  /*22660*/  LDGSTS.E [R14+-0x5bff8], desc[UR8][R30.64], !P1 ;  /* 0xa40080001e0e7fae */ /* 0x008fe2000c921848 */
        /* <DEDUP_REMOVED lines=8> */
[----:B------:R-:W3:Y:S04]  /*226f0*/  LDL.64 R46, [R1+0x1038] ;  /* 0x00103800012e7983 */ /* 0x000ee80000100a00 */
[----:B--2---:R2:W-:Y:S04]  /*22700*/  LDGSTS.E [R17+-0x5fff4], desc[UR8][R44.64], !P2 ;  /* 0xa000c0002c117fae */ /* 0x0045e8000d121848 */
[----:B------:R-:W-:Y:S04]  /*22710*/  LDGSTS.E [R16+-0x5bff4], desc[UR8][R42.64], !P2 ;  /* 0xa400c0002a107fae */ /* 0x000fe8000d121848 */
[----:B------:R-:W3:Y:S04]  /*22720*/  LDL.64 R44, [R1+0x1840] ;  /* 0x00184000012c7983 */ /* 0x000ee80000100a00 */
[----:B------:R-:W3:Y:S04]  /*22730*/  LDL.64 R42, [R1+0x1020] ;  /* 0x00102000012a7983 */ /* 0x000ee80000100a00 */
[----:B----4-:R-:W-:Y:S04]  /*22740*/  LDGSTS.E [R15+-0x57ff4], desc[UR8][R36.64], !P2 ;  /* 0xa800c000240f7fae */ /* 0x010fe8000d121848 */
[----:B------:R-:W-:Y:S04]  /*22750*/  LDGSTS.E [R14+-0x53ff4], desc[UR8][R34.64], !P2 ;  /* 0xac00c000220e7fae */ /* 0x000fe8000d121848 */
[----:B------:R4:W-:Y:S04]  /*22760*/  LDGSTS.E [R16+-0x50000], desc[UR8][R52.64], !P0 ;  /* 0xb000000034107fae */ /* 0x0009e8000c121848 */
[----:B------:R-:W3:Y:S04]  /*22770*/  LDL.64 R36, [R1+0x1848] ;  /* 0x0018480001247983 */ /* 0x000ee80000100a00 */
[----:B------:R-:W3:Y:S01]  /*22780*/  LDL.64 R34, [R1+0x1178] ;  /* 0x0011780001227983 */ /* 0x000ee20000100a00 */
[----:B--2---:R-:W-:-:S02]  /*22790*/  VIADD R17, R19, 0xfffffe86 ;  /* 0xfffffe8613117836 */ /* 0x004fc40000000000 */
[----:B------:R-:W2:Y:S01]  /*227a0*/  LDC R19, c[0x0][0x230] ;  /* 0x00008c00ff137b82 */ /* 0x000ea20000000800 */
[----:B----4-:R-:W-:Y:S01]  /*227b0*/  VIADD R16, R20, 0xfffffe85 ;  /* 0xfffffe8514107836 */ /* 0x010fe20000000000 */
[----:B------:R-:W4:Y:S04]  /*227c0*/  LDL.64 R52, [R1+0x1850] ;  /* 0x0018500001347983 */ /* 0x000f280000100a00 */
[----:B------:R-:W-:Y:S01]  /*227d0*/  LDGSTS.E [R15+-0x4c000], desc[UR8][R32.64], !P0 ;  /* 0xb4000000200f7fae */ /* 0x000fe2000c121848 */
[----:B------:R-:W-:Y:S01]  /*227e0*/  ISETP.GE.U32.AND P1, PT, R17, 0x7ffffe07, PT ;  /* 0x7ffffe071100780c */ /* 0x000fe20003f26070 */
[----:B------:R-:W4:Y:S02]  /*227f0*/  LDC R20, c[0x0][0x230] ;  /* 0x00008c00ff147b82 */ /* 0x000f240000000800 */
[----:B------:R-:W2:Y:S04]  /*22800*/  LDL.64 R32, [R1+0x1180] ;  /* 0x0011800001207983 */ /* 0x000ea80000100a00 */
[----:B---3--:R-:W-:Y:S04]  /*22810*/  LDGSTS.E [R14+-0x48000], desc[UR8][R30.64], !P0 ;  /* 0xb80000001e0e7fae */ /* 0x008fe8000c121848 */
[----:B------:R-:W3:Y:S01]  /*22820*/  LDL.64 R30, [R1+0x1190] ;  /* 0x00119000011e7983 */ /* 0x000ee20000100a00 */
        /* <DEDUP_REMOVED lines=24> */
[----:B-1----:R-:W-:-:S02]  /*229b0*/  VIADD R17, R19, 0xfffffee3 ;  /* 0xfffffee313117836 */ /* 0x002fc40000000000 */
[----:B------:R-:W-:Y:S01]  /*229c0*/  VIADD R13, R12, 0x100000 ;  /* 0x001000000c0d7836 */ /* 0x000fe20000000000 */
[----:B----4-:R1:W-:Y:S01]  /*229d0*/  LDGSTS.E [R16+-0x4fff4], desc[UR8][R52.64], !P3 ;  /* 0xb000c00034107fae */ /* 0x0103e2000d921848 */
[----:B------:R-:W3:Y:S03]  /*229e0*/  LDC R19, c[0x0][0x230] ;  /* 0x00008c00ff137b82 */ /* 0x000ee60000000800 */
[----:B------:R-:W4:Y:S01]  /*229f0*/  LDL.64 R30, [R1+0x598] ;  /* 0x00059800011e7983 */ /* 0x000f220000100a00 */
[----:B------:R-:W-:-:S04]  /*22a00*/  ISETP.GE.U32.AND P0, PT, R17, 0x7ffffe64, PT ;  /* 0x7ffffe641100780c */ /* 0x000fc80003f06070 */
[----:B------:R-:W3:Y:S01]  /*22a10*/  LDC R17, c[0x0][0x230] ;  /* 0x00008c00ff117b82 */ /* 0x000ee20000000800 */
[----:B-1----:R-:W-:Y:S01]  /*22a20*/  VIADD R16, R20, 0xfffffee2 ;  /* 0xfffffee214107836 */ /* 0x002fe20000000000 */
[----:B------:R-:W3:Y:S04]  /*22a30*/  LDL.64 R52, [R1+0x7d0] ;  /* 0x0007d00001347983 */ /* 0x000ee80000100a00 */
[----:B------:R-:W-:Y:S01]  /*22a40*/  ISETP.GE.U32.AND P1, PT, R16, 0x7ffffe63, PT ;  /* 0x7ffffe631000780c */ /* 0x000fe20003f26070 */
[C---:B------:R-:W-:Y:S01]  /*22a50*/  VIADD R16, R12.reuse, 0x100000 ;  /* 0x001000000c107836 */ /* 0x040fe20000000000 */
[----:B------:R-:W1:Y:S01]  /*22a60*/  LDC R20, c[0x0][0x230] ;  /* 0x00008c00ff147b82 */ /* 0x000e620000000800 */
[----:B------:R-:W-:Y:S04]  /*22a70*/  LDGSTS.E [R15+-0x4bff4], desc[UR8][R44.64], !P3 ;  /* 0xb400c0002c0f7fae */ /* 0x000fe8000d921848 */
[----:B------:R1:W-:Y:S04]  /*22a80*/  LDGSTS.E [R14+-0x47ff4], desc[UR8][R42.64], !P3 ;  /* 0xb800c0002a0e7fae */ /* 0x0003e8000d921848 */
[----:B------:R1:W-:Y:S04]  /*22a90*/  LDGSTS.E [R15+-0x43ff4], desc[UR8][R50.64], !P3 ;  /* 0xbc00c000320f7fae */ /* 0x0003e8000d921848 */
[----:B------:R-:W3:Y:S04]  /*22aa0*/  LDL.64 R44, [R1+0x5a0] ;  /* 0x0005a000012c7983 */ /* 0x000ee80000100a00 */
[----:B------:R-:W3:Y:S01]  /*22ab0*/  LDL.64 R42, [R1+0x5a8] ;  /* 0x0005a800012a7983 */ /* 0x000ee20000100a00 */
[C---:B-1----:R-:W-:Y:S01]  /*22ac0*/  IADD3 R14, R12.reuse, 0x100000, RZ ;  /* 0x001000000c0e7810 */ /* 0x042fe20007ffe0ff */
[----:B------:R-:W-:-:S02]  /*22ad0*/  VIADD R15, R12, 0x100000 ;  /* 0x001000000c0f7836 */ /* 0x000fc40000000000 */
[----:B------:R-:W3:Y:S04]  /*22ae0*/  LDL.64 R50, [R1+0x5d8] ;  /* 0x0005d80001327983 */ /* 0x000ee80000100a00 */
[----:B------:R1:W-:Y:S04]  /*22af0*/  LDGSTS.E [R14+-0x80000], desc[UR8][R36.64], !P0 ;  /* 0x80000000240e7fae */ /* 0x0003e8000c121848 */
[----:B------:R-:W-:Y:S04]  /*22b00*/  LDGSTS.E [R13+-0x7c000], desc[UR8][R34.64], !P0 ;  /* 0x84000000220d7fae */ /* 0x000fe8000c121848 */
[----:B------:R-:W-:Y:S04]  /*22b10*/  LDGSTS.E [R16+-0x78000], desc[UR8][R48.64], !P0 ;  /* 0x8800000030107fae */ /* 0x000fe8000c121848 */
[----:B------:R-:W3:Y:S04]  /*22b20*/  LDL.64 R36, [R1+0x5b0] ;  /* 0x0005b00001247983 */ /* 0x000ee80000100a00 */
[----:B------:R-:W3:Y:S04]  /*22b30*/  LDL.64 R34, [R1+0x5b8] ;  /* 0x0005b80001227983 */ /* 0x000ee80000100a00 */
[----:B------:R-:W-:Y:S04]  /*22b40*/  LDGSTS.E [R13+-0x74000], desc[UR8][R46.64], !P0 ;  /* 0x8c0000002e0d7fae */ /* 0x000fe8000c121848 */
[----:B------:R-:W3:Y:S04]  /*22b50*/  LDL.64 R48, [R1+0x5c0] ;  /* 0x0005c00001307983 */ /* 0x000ee80000100a00 */
[----:B--2---:R3:W-:Y:S01]  /*22b60*/  LDGSTS.E [R16+-0x7fffc], desc[UR8][R32.64], !P1 ;  /* 0x8000400020107fae */ /* 0x0047e2000c921848 */
[----:B-1----:R-:W-:-:S02]  /*22b70*/  IADD3 R14, R18, -0x11f, RZ ;  /* 0xfffffee1120e7810 */ /* 0x002fc40007ffe0ff */
[----:B------:R-:W1:Y:S01]  /*22b80*/  LDC R18, c[0x0][0x230] ;  /* 0x00008c00ff127b82 */ /* 0x000e620000000800 */
[----:B------:R-:W2:Y:S04]  /*22b90*/  LDL.64 R46, [R1+0x5e0] ;  /* 0x0005e000012e7983 */ /* 0x000ea80000100a00 */
[----:B------:R-:W2:Y:S04]  /*22ba0*/  LDL.64 R32, [R1+0x7f8] ;  /* 0x0007f80001207983 */ /* 0x000ea80000100a00 */
[----:B----4-:R-:W-:Y:S04]  /*22bb0*/  LDGSTS.E [R15+-0x7bffc], desc[UR8][R30.64], !P1 ;  /* 0x840040001e0f7fae */ /* 0x010fe8000c921848 */
[----:B------:R-:W4:Y:S01]  /*22bc0*/  LDL.64 R30, [R1+0x5d0] ;  /* 0x0005d000011e7983 */ /* 0x000f220000100a00 */
[----:B------:R-:W-:Y:S01]  /*22bd0*/  ISETP.GE.U32.AND P0, PT, R14, 0x7ffffe62, PT ;  /* 0x7ffffe620e00780c */ /* 0x000fe20003f06070 */
[----:B------:R-:W-:Y:S01]  /*22be0*/  VIADD R14, R12, 0x100000 ;  /* 0x001000000c0e7836 */ /* 0x000fe20000000000 */
[----:B---3--:R-:W-:-:S02]  /*22bf0*/  IADD3 R16, R19, -0x120, RZ ;  /* 0xfffffee013107810 */ /* 0x008fc40007ffe0ff */
[----:B------:R-:W3:Y:S02]  /*22c00*/  LDC R19, c[0x0][0x230] ;  /* 0x00008c00ff137b82 */ /* 0x000ee40000000800 */
[----:B------:R-:W-:Y:S04]  /*22c10*/  LDGSTS.E [R14+-0x77ffc], desc[UR8][R44.64], !P1 ;  /* 0x880040002c0e7fae */ /* 0x000fe8000c921848 */
[----:B------:R-:W-:Y:S01]  /*22c20*/  LDGSTS.E [R13+-0x73ffc], desc[UR8][R42.64], !P1 ;  /* 0x8c0040002a0d7fae */ /* 0x000fe2000c921848 */
[----:B------:R-:W-:-:S03]  /*22c30*/  ISETP.GE.U32.AND P1, PT, R16, 0x7ffffe61, PT ;  /* 0x7ffffe611000780c */ /* 0x000fc60003f26070 */
[----:B------:R1:W-:Y:S04]  /*22c40*/  LDGSTS.E [R15+-0x7fff8], desc[UR8][R52.64], !P0 ;  /* 0x80008000340f7fae */ /* 0x0003e8000c121848 */
[----:B------:R-:W3:Y:S04]  /*22c50*/  LDL.64 R44, [R1+0xd88] ;  /* 0x000d8800012c7983 */ /* 0x000ee80000100a00 */
[----:B------:R-:W3:Y:S01]  /*22c60*/  LDL.64 R42, [R1+0x920] ;  /* 0x00092000012a7983 */ /* 0x000ee20000100a00 */
[----:B-1----:R-:W-:Y:S01]  /*22c70*/  VIADD R15, R20, 0xfffffec3 ;  /* 0xfffffec3140f7836 */ /* 0x002fe20000000000 */
[----:B------:R-:W-:-:S02]  /*22c80*/  IADD3 R16, R12, 0x100000, RZ ;  /* 0x001000000c107810 */ /* 0x000fc40007ffe0ff */
[----:B------:R-:W3:Y:S01]  /*22c90*/  LDL.64 R52, [R1+0xdb0] ;  /* 0x000db00001347983 */ /* 0x000ee20000100a00 */
[----:B------:R-:W1:Y:S01]  /*22ca0*/  LDC R20, c[0x0][0x230] ;  /* 0x00008c00ff147b82 */ /* 0x000e620000000800 */
[----:B------:R-:W-:Y:S01]  /*22cb0*/  ISETP.GE.U32.AND P2, PT, R15, 0x7ffffe44, PT ;  /* 0x7ffffe440f00780c */ /* 0x000fe20003f46070 */
[----:B------:R-:W-:Y:S01]  /*22cc0*/  VIADD R15, R12, 0x100000 ;  /* 0x001000000c0f7836 */ /* 0x000fe20000000000 */
[----:B------:R-:W-:Y:S04]  /*22cd0*/  LDGSTS.E [R14+-0x7bff8], desc[UR8][R36.64], !P0 ;  /* 0x84008000240e7fae */ /* 0x000fe8000c121848 */
[----:B------:R-:W-:Y:S04]  /*22ce0*/  LDGSTS.E [R13+-0x77ff8], desc[UR8][R34.64], !P0 ;  /* 0x88008000220d7fae */ /* 0x000fe8000c121848 */
[----:B------:R-:W3:Y:S04]  /*22cf0*/  LDL.64 R36, [R1+0x928] ;  /* 0x0009280001247983 */ /* 0x000ee80000100a00 */
[----:B------:R-:W3:Y:S04]  /*22d00*/  LDL.64 R34, [R1+0x930] ;  /* 0x0009300001227983 */ /* 0x000ee80000100a00 */
[----:B------:R-:W-:Y:S04]  /*22d10*/  LDGSTS.E [R15+-0x73ff8], desc[UR8][R48.64], !P0 ;  /* 0x8c008000300f7fae */ /* 0x000fe8000c121848 */
[----:B--2---:R2:W-:Y:S04]  /*22d20*/  LDGSTS.E [R14+-0x7fff4], desc[UR8][R32.64], !P1 ;  /* 0x8000c000200e7fae */ /* 0x0045e8000c921848 */
[----:B------:R-:W3:Y:S04]  /*22d30*/  LDL.64 R48, [R1+0xda8] ;  /* 0x000da80001307983 */ /* 0x000ee80000100a00 */
[----:B------:R-:W3:Y:S04]  /*22d40*/  LDL.64 R32, [R1+0x940] ;  /* 0x0009400001207983 */ /* 0x000ee80000100a00 */
[----:B----4-:R-:W-:Y:S01]  /*22d50*/  LDGSTS.E [R13+-0x7bff4], desc[UR8][R30.64], !P1 ;  /* 0x8400c0001e0d7fae */ /* 0x010fe2000c921848 */
[----:B--2---:R-:W-:-:S02]  /*22d60*/  VIADD R14, R17, 0xfffffec2 ;  /* 0xfffffec2110e7836 */ /* 0x004fc40000000000 */
[----:B------:R-:W2:Y:S01]  /*22d70*/  LDC R17, c[0x0][0x230] ;  /* 0x00008c00ff117b82 */ /* 0x000ea20000000800 */
[----:B------:R-:W-:Y:S04]  /*22d80*/  LDGSTS.E [R16+-0x77ff4], desc[UR8][R50.64], !P1 ;  /* 0x8800c00032107fae */ /* 0x000fe8000c921848 */
[----:B------:R-:W4:Y:S01]  /*22d90*/  LDL.64 R30, [R1+0x948] ;  /* 0x00094800011e7983 */ /* 0x000f220000100a00 */
[----:B------:R-:W-:-:S03]  /*22da0*/  ISETP.GE.U32.AND P0, PT, R14, 0x7ffffe43, PT ;  /* 0x7ffffe430e00780c */ /* 0x000fc60003f06070 */
[----:B------:R-:W-:Y:S01]  /*22db0*/  LDGSTS.E [R13+-0x73ff4], desc[UR8][R46.64], !P1 ;  /* 0x8c00c0002e0d7fae */ /* 0x000fe2000c921848 */
[----:B------:R-:W-:-:S03]  /*22dc0*/  VIADD R14, R12, 0x100000 ;  /* 0x001000000c0e7836 */ /* 0x000fc60000000000 */
[----:B------:R-:W2:Y:S04]  /*22dd0*/  LDL.64 R50, [R1+0x960] ;  /* 0x0009600001327983 */ /* 0x000ea80000100a00 */
[----:B------:R-:W2:Y:S04]  /*22de0*/  LDL.64 R46, [R1+0x950] ;  /* 0x00095000012e7983 */ /* 0x000ea80000100a00 */
[----:B---3--:R3:W-:Y:S04]  /*22df0*/  LDGSTS.E [R16+-0x70000], desc[UR8][R44.64], !P2 ;  /* 0x900000002c107fae */ /* 0x0087e8000d121848 */
[----:B------:R-:W-:Y:S04]  /*22e00*/  LDGSTS.E [R15+-0x6c000], desc[UR8][R42.64], !P2 ;  /* 0x940000002a0f7fae */ /* 0x000fe8000d121848 */
[----:B------:R-:W2:Y:S04]  /*22e10*/  LDL.64 R44, [R1+0x958] ;  /* 0x00095800012c7983 */ /* 0x000ea80000100a00 */
[----:B------:R-:W2:Y:S04]  /*22e20*/  LDL.64 R42, [R1+0x968] ;  /* 0x00096800012a7983 */ /* 0x000ea80000100a00 */
[----:B------:R-:W-:Y:S04]  /*22e30*/  LDGSTS.E [R14+-0x68000], desc[UR8][R36.64], !P2 ;  /* 0x98000000240e7fae */ /* 0x000fe8000d121848 */
[----:B------:R-:W-:Y:S04]  /*22e40*/  LDGSTS.E [R13+-0x64000], desc[UR8][R34.64], !P2 ;  /* 0x9c000000220d7fae */ /* 0x000fe8000d121848 */
[----:B------:R-:W2:Y:S04]  /*22e50*/  LDL.64 R36, [R1+0xdc0] ;  /* 0x000dc00001247983 */ /* 0x000ea80000100a00 */
[----:B------:R-:W2:Y:S04]  /*22e60*/  LDL.64 R34, [R1+0x970] ;  /* 0x0009700001227983 */ /* 0x000ea80000100a00 */
[----:B------:R1:W-:Y:S04]  /*22e70*/  LDGSTS.E [R15+-0x6fffc], desc[UR8][R48.64], !P0 ;  /* 0x90004000300f7fae */ /* 0x0003e8000c121848 */
[----:B------:R-:W-:Y:S01]  /*22e80*/  LDGSTS.E [R14+-0x6bffc], desc[UR8][R32.64], !P0 ;  /* 0x94004000200e7fae */ /* 0x000fe2000c121848 */
[----:B---3--:R-:W-:-:S02]  /*22e90*/  IADD3 R16, R18, -0x13f, RZ ;  /* 0xfffffec112107810 */ /* 0x008fc40007ffe0ff */
[----:B------:R-:W3:Y:S01]  /*22ea0*/  LDC R18, c[0x0][0x230] ;  /* 0x00008c00ff127b82 */ /* 0x000ee20000000800 */
[----:B-1----:R-:W-:Y:S01]  /*22eb0*/  VIADD R15, R19, 0xfffffec0 ;  /* 0xfffffec0130f7836 */ /* 0x002fe20000000000 */
[----:B------:R-:W3:Y:S04]  /*22ec0*/  LDL.64 R48, [R1+0x1758] ;  /* 0x0017580001307983 */ /* 0x000ee80000100a00 */
[----:B------:R-:W3:Y:S04]  /*22ed0*/  LDL.64 R32, [R1+0x978] ;  /* 0x0009780001207983 */ /* 0x000ee80000100a00 */
[----:B----4-:R-:W-:Y:S01]  /*22ee0*/  LDGSTS.E [R13+-0x67ffc], desc[UR8][R30.64], !P0 ;  /* 0x980040001e0d7fae */ /* 0x010fe2000c121848 */
[----:B------:R-:W-:Y:S01]  /*22ef0*/  ISETP.GE.U32.AND P1, PT, R16, 0x7ffffe42, PT ;  /* 0x7ffffe421000780c */ /* 0x000fe20003f26070 */
[----:B------:R-:W1:Y:S02]  /*22f00*/  LDC R19, c[0x0][0x230] ;  /* 0x00008c00ff137b82 */ /* 0x000e640000000800 */
[----:B------:R-:W4:Y:S01]  /*22f10*/  LDL.64 R30, [R1+0x980] ;  /* 0x00098000011e7983 */ /* 0x000f220000100a00 */
[----:B------:R-:W-:Y:S01]  /*22f20*/  ISETP.GE.U32.AND P2, PT, R15, 0x7ffffe41, PT ;  /* 0x7ffffe410f00780c */ /* 0x000fe20003f46070 */
[C---:B------:R-:W-:Y:S01]  /*22f30*/  VIADD R15, R12.reuse, 0x100000 ;  /* 0x001000000c0f7836 */ /* 0x040fe20000000000 */
[----:B------:R-:W-:-:S04]  /*22f40*/  IADD3 R16, R12, 0x100000, RZ ;  /* 0x001000000c107810 */ /* 0x000fc80007ffe0ff */
[----:B--2---:R-:W-:Y:S04]  /*22f50*/  LDGSTS.E [R15+-0x63ffc], desc[UR8][R46.64], !P0 ;  /* 0x9c0040002e0f7fae */ /* 0x004fe8000c121848 */
[----:B------:R2:W-:Y:S04]  /*22f60*/  LDGSTS.E [R14+-0x6fff8], desc[UR8][R52.64], !P1 ;  /* 0x90008000340e7fae */ /* 0x0005e8000c921848 */
[----:B------:R-:W4:Y:S01]  /*22f70*/  LDL.64 R46, [R1+0xce8] ;  /* 0x000ce800012e7983 */ /* 0x000f220000100a00 */
[----:B--2---:R-:W-:-:S03]  /*22f80*/  VIADD R14, R17, 0xfffffea3 ;  /* 0xfffffea3110e7836 */ /* 0x004fc60000000000 */
[----:B------:R-:W2:Y:S01]  /*22f90*/  LDL.64 R52, [R1+0xd20] ;  /* 0x000d200001347983 */ /* 0x000ea20000100a00 */
[----:B------:R-:W2:Y:S01]  /*22fa0*/  LDC R17, c[0x0][0x230] ;  /* 0x00008c00ff117b82 */ /* 0x000ea20000000800 */
[----:B------:R-:W-:Y:S02]  /*22fb0*/  ISETP.GE.U32.AND P0, PT, R14, 0x7ffffe24, PT ;  /* 0x7ffffe240e00780c */ /* 0x000fe40003f06070 */
[----:B------:R-:W-:Y:S01]  /*22fc0*/  LDGSTS.E [R13+-0x6bff8], desc[UR8][R44.64], !P1 ;  /* 0x940080002c0d7fae */ /* 0x000fe2000c921848 */
[----:B------:R-:W-:-:S03]  /*22fd0*/  VIADD R14, R12, 0x100000 ;  /* 0x001000000c0e7836 */ /* 0x000fc60000000000 */
[----:B------:R-:W-:Y:S04]  /*22fe0*/  LDGSTS.E [R16+-0x67ff8], desc[UR8][R50.64], !P1 ;  /* 0x9800800032107fae */ /* 0x000fe8000c921848 */
[----:B------:R-:W-:Y:S04]  /*22ff0*/  LDGSTS.E [R13+-0x63ff8], desc[UR8][R42.64], !P1 ;  /* 0x9c0080002a0d7fae */ /* 0x000fe8000c921848 */
[----:B------:R-:W2:Y:S04]  /*23000*/  LDL.64 R44, [R1+0xcf0] ;  /* 0x000cf000012c7983 */ /* 0x000ea80000100a00 */
        /* <DEDUP_REMOVED lines=9> */
[----:B-1----:R-:W-:-:S02]  /*230a0*/  IADD3 R16, R19, -0x15e, RZ ;  /* 0xfffffea213107810 */ /* 0x002fc40007ffe0ff */
[----:B------:R-:W1:Y:S01]  /*230b0*/  LDC R19, c[0x0][0x230] ;  /* 0x00008c00ff137b82 */ /* 0x000e620000000800 */
[----:B------:R4:W-:Y:S04]  /*230c0*/  LDGSTS.E [R15+-0x60000], desc[UR8][R48.64], !P0 ;  /* 0xa0000000300f7fae */ /* 0x0009e8000c121848 */
[----:B------:R-:W3:Y:S01]  /*230d0*/  LDL.64 R30, [R1+0x1768] ;  /* 0x00176800011e7983 */ /* 0x000ee20000100a00 */
[----:B------:R-:W-:Y:S01]  /*230e0*/  ISETP.GE.U32.AND P1, PT, R16, 0x7ffffe23, PT ;  /* 0x7ffffe231000780c */ /* 0x000fe20003f26070 */
[----:B----4-:R-:W-:Y:S02]  /*230f0*/  VIADD R15, R20, 0xfffffea1 ;  /* 0xfffffea1140f7836 */ /* 0x010fe40000000000 */
[----:B------:R-:W4:Y:S01]  /*23100*/  LDL.64 R48, [R1+0xd30] ;  /* 0x000d300001307983 */ /* 0x000f220000100a00 */
[C---:B------:R-:W-:Y:S01]  /*23110*/  VIADD R16, R12.reuse, 0x100000 ;  /* 0x001000000c107836 */ /* 0x040fe20000000000 */
[----:B------:R-:W1:Y:S01]  /*23120*/  LDC R20, c[0x0][0x230] ;  /* 0x00008c00ff147b82 */ /* 0x000e620000000800 */
[----:B------:R-:W-:Y:S01]  /*23130*/  ISETP.GE.U32.AND P2, PT, R15, 0x7ffffe22, PT ;  /* 0x7ffffe220f00780c */ /* 0x000fe20003f46070 */
[----:B------:R-:W-:Y:S01]  /*23140*/  LDGSTS.E [R14+-0x5c000], desc[UR8][R46.64], !P0 ;  /* 0xa40000002e0e7fae */ /* 0x000fe2000c121848 */
[----:B------:R-:W-:-:S03]  /*23150*/  IADD3 R15, R12, 0x100000, RZ ;  /* 0x001000000c0f7810 */ /* 0x000fc60007ffe0ff */
[----:B------:R-:W4:Y:S04]  /*23160*/  LDL.64 R46, [R1+0x1770] ;  /* 0x00177000012e7983 */ /* 0x000f280000100a00 */
[----:B--2---:R-:W-:Y:S04]  /*23170*/  LDGSTS.E [R13+-0x58000], desc[UR8][R44.64], !P0 ;  /* 0xa80000002c0d7fae */ /* 0x004fe8000c121848 */
        /* <DEDUP_REMOVED lines=11> */
[----:B------:R-:W-:Y:S01]  /*23230*/  LDGSTS.E [R15+-0x5fff8], desc[UR8][R30.64], !P2 ;  /* 0xa00080001e0f7fae */ /* 0x000fe2000d121848 */
[----:B-1----:R-:W-:-:S02]  /*23240*/  VIADD R16, R18, 0xfffffea0 ;  /* 0xfffffea012107836 */ /* 0x002fc40000000000 */
[----:B------:R-:W1:Y:S01]  /*23250*/  LDC R18, c[0x0][0x230] ;  /* 0x00008c00ff127b82 */ /* 0x000e620000000800 */
[----:B------:R-:W-:Y:S04]  /*23260*/  LDGSTS.E [R14+-0x5bff8], desc[UR8][R52.64], !P2 ;  /* 0xa4008000340e7fae */ /* 0x000fe8000d121848 */
[----:B------:R-:W3:Y:S01]  /*23270*/  LDL.64 R30, [R1+0x1200] ;  /* 0x00120000011e7983 */ /* 0x000ee20000100a00 */
[----:B------:R-:W-:Y:S01]  /*23280*/  ISETP.GE.U32.AND P0, PT, R16, 0x7ffffe21, PT ;  /* 0x7ffffe211000780c */ /* 0x000fe20003f06070 */
[----:B------:R-:W-:Y:S02]  /*23290*/  VIADD R16, R17, 0xfffffe83 ;  /* 0xfffffe8311107836 */ /* 0x000fe40000000000 */
[----:B------:R-:W-:Y:S03]  /*232a0*/  LDGSTS.E [R13+-0x57ff8], desc[UR8][R50.64], !P2 ;  /* 0xa8008000320d7fae */ /* 0x000fe6000d121848 */
[----:B------:R-:W-:Y:S01]  /*232b0*/  ISETP.GE.U32.AND P1, PT, R16, 0x7ffffe04, PT ;  /* 0x7ffffe041000780c */ /* 0x000fe20003f26070 */
[----:B----4-:R-:W-:Y:S01]  /*232c0*/  LDGSTS.E [R15+-0x53ff8], desc[UR8][R48.64], !P2 ;  /* 0xac008000300f7fae */ /* 0x010fe2000d121848 */
[----:B------:R-:W-:Y:S01]  /*232d0*/  IADD3 R16, R20, -0x17e, RZ ;  /* 0xfffffe8214107810 */ /* 0x000fe20007ffe0ff */
[----:B------:R-:W-:-:S02]  /*232e0*/  VIADD R17, R12, 0x100000 ;  /* 0x001000000c117836 */ /* 0x000fc40000000000 */
[----:B------:R-:W4:Y:S01]  /*232f0*/  LDL.64 R52, [R1+0x1268] ;  /* 0x0012680001347983 */ /* 0x000f220000100a00 */
[----:B------:R-:W-:Y:S01]  /*23300*/  ISETP.GE.U32.AND P2, PT, R16, 0x7ffffe03, PT ;  /* 0x7ffffe031000780c */ /* 0x000fe20003f46070 */
[----:B------:R-:W-:Y:S02]  /*23310*/  VIADD R16, R12, 0x100000 ;  /* 0x001000000c107836 */ /* 0x000fe40000000000 */
[----:B------:R-:W4:Y:S04]  /*23320*/  LDL.64 R50, [R1+0x1868] ;  /* 0x0018680001327983 */ /* 0x000f280000100a00 */
[----:B------:R-:W-:Y:S04]  /*23330*/  LDGSTS.E [R14+-0x5fff4], desc[UR8][R46.64], !P0 ;  /* 0xa000c0002e0e7fae */ /* 0x000fe8000c121848 */
[----:B------:R-:W4:Y:S04]  /*23340*/  LDL.64 R48, [R1+0x1288] ;  /* 0x0012880001307983 */ /* 0x000f280000100a00 */
[----:B--2---:R-:W-:Y:S04]  /*23350*/  LDGSTS.E [R13+-0x5bff4], desc[UR8][R44.64], !P0 ;  /* 0xa400c0002c0d7fae */ /* 0x004fe8000c121848 */
[----:B------:R-:W2:Y:S04]  /*23360*/  LDL.64 R46, [R1+0x1298] ;  /* 0x00129800012e7983 */ /* 0x000ea80000100a00 */
[----:B------:R-:W-:Y:S04]  /*23370*/  LDGSTS.E [R17+-0x57ff4], desc[UR8][R42.64], !P0 ;  /* 0xa800c0002a117fae */ /* 0x000fe8000c121848 */
        /* <DEDUP_REMOVED lines=9> */
[----:B-1----:R-:W-:Y:S01]  /*23410*/  IADD3 R16, R18, -0x17f, RZ ;  /* 0xfffffe8112107810 */ /* 0x002fe20007ffe0ff */
[----:B------:R-:W-:-:S02]  /*23420*/  VIADD R17, R19, 0xfffffe80 ;  /* 0xfffffe8013117836 */ /* 0x000fc40000000000 */
[----:B------:R-:W-:Y:S04]  /*23430*/  LDGSTS.E [R15+-0x44000], desc[UR8][R64.64], !P1 ;  /* 0xbc000000400f7fae */ /* 0x000fe8000c921848 */
[----:B------:R-:W3:Y:S01]  /*23440*/  LDL.64 R30, [R1+0x1040] ;  /* 0x00104000011e7983 */ /* 0x000ee20000100a00 */
[----:B------:R-:W-:Y:S02]  /*23450*/  ISETP.GE.U32.AND P0, PT, R16, 0x7ffffe02, PT ;  /* 0x7ffffe021000780c */ /* 0x000fe40003f06070 */
[----:B------:R-:W-:Y:S01]  /*23460*/  ISETP.GE.U32.AND P1, PT, R17, 0x7ffffe01, PT ;  /* 0x7ffffe011100780c */ /* 0x000fe20003f26070 */
[C---:B------:R-:W-:Y:S01]  /*23470*/  VIADD R17, R12.reuse, 0x100000 ;  /* 0x001000000c117836 */ /* 0x040fe20000000000 */
[C---:B------:R-:W-:Y:S01]  /*23480*/  IADD3 R16, R12.reuse, 0x100000, RZ ;  /* 0x001000000c107810 */ /* 0x040fe20007ffe0ff */
[----:B------:R-:W-:Y:S04]  /*23490*/  LDGSTS.E [R14+-0x4fffc], desc[UR8][R62.64], !P2 ;  /* 0xb00040003e0e7fae */ /* 0x000fe8000d121848 */
[----:B------:R-:W-:Y:S04]  /*234a0*/  LDGSTS.E [R13+-0x4bffc], desc[UR8][R60.64], !P2 ;  /* 0xb40040003c0d7fae */ /* 0x000fe8000d121848 */
[----:B------:R-:W-:Y:S01]  /*234b0*/  LDGSTS.E [R17+-0x47ffc], desc[UR8][R58.64], !P2 ;  /* 0xb80040003a117fae */ /* 0x000fe2000d121848 */
[----:B------:R-:W-:-:S03]  /*234c0*/  VIADD R12, R12, 0x100000 ;  /* 0x001000000c0c7836 */ /* 0x000fc60000000000 */
[----:B----4-:R-:W-:Y:S04]  /*234d0*/  LDGSTS.E [R16+-0x43ffc], desc[UR8][R52.64], !P2 ;  /* 0xbc00400034107fae */ /* 0x010fe8000d121848 */
[----:B------:R-:W-:Y:S04]  /*234e0*/  LDGSTS.E [R15+-0x4fff8], desc[UR8][R50.64], !P0 ;  /* 0xb0008000320f7fae */ /* 0x000fe8000c121848 */
[----:B------:R-:W-:Y:S04]  /*234f0*/  LDGSTS.E [R14+-0x4bff8], desc[UR8][R48.64], !P0 ;  /* 0xb4008000300e7fae */ /* 0x000fe8000c121848 */
[----:B--2---:R-:W-:Y:S04]  /*23500*/  LDGSTS.E [R13+-0x47ff8], desc[UR8][R46.64], !P0 ;  /* 0xb80080002e0d7fae */ /* 0x004fe8000c121848 */
[----:B------:R-:W-:Y:S04]  /*23510*/  LDGSTS.E [R16+-0x43ff8], desc[UR8][R44.64], !P0 ;  /* 0xbc0080002c107fae */ /* 0x000fe8000c121848 */
[----:B------:R-:W-:Y:S04]  /*23520*/  LDGSTS.E [R15+-0x4fff4], desc[UR8][R42.64], !P1 ;  /* 0xb000c0002a0f7fae */ /* 0x000fe8000c921848 */
[----:B------:R-:W-:Y:S04]  /*23530*/  LDGSTS.E [R14+-0x4bff4], desc[UR8][R36.64], !P1 ;  /* 0xb400c000240e7fae */ /* 0x000fe8000c921848 */
[----:B------:R-:W-:Y:S04]  /*23540*/  LDGSTS.E [R13+-0x47ff4], desc[UR8][R34.64], !P1 ;  /* 0xb800c000220d7fae */ /* 0x000fe8000c921848 */
[----:B---3--:R-:W-:Y:S04]  /*23550*/  LDGSTS.E [R12+-0x43ff4], desc[UR8][R32.64], !P1 ;  /* 0xbc00c000200c7fae */ /* 0x008fe8000c921848 */
[----:B------:R-:W0:Y:S04]  /*23560*/  LDGDEPBAR ;  /* 0x00000000000079af */ /* 0x000e280000000000 */
[----:B------:R-:W-:Y:S04]  /*23570*/  LDGSTS.E [R11+0x10000], desc[UR8][R30.64], P4 ;  /* 0x100000001e0b7fae */ /* 0x000fe8000a121848 */
        /* <DEDUP_REMOVED lines=23> */
[----:B------:R-:W-:Y:S04]  /*236f0*/  LDGSTS.E [R5+0x10180], desc[UR8][R230.64], P4 ;  /* 0x10180000e6057fae */ /* 0x000fe8000a121848 */
[----:B------:R-:W-:Y:S04]  /*23700*/  LDGSTS.E [R5+0x10580], desc[UR8][R228.64], P4 ;  /* 0x10580000e4057fae */ /* 0x000fe8000a121848 */
[----:B------:R-:W-:Y:S01]  /*23710*/  LDGSTS.E [R5+0x10980], desc[UR8][R226.64], P4 ;  /* 0x10980000e2057fae */ /* 0x000fe2000a121848 */
[----:B-1----:R-:W1:Y:S03]  /*23720*/  LDC R9, c[0x0][0x230] ;  /* 0x00008c00ff097b82 */ /* 0x002e660000000800 */
[----:B------:R-:W-:Y:S04]  /*23730*/  LDGSTS.E [R5+0x10d80], desc[UR8][R224.64], P4 ;  /* 0x10d80000e0057fae */ /* 0x000fe8000a121848 */
[----:B------:R-:W-:Y:S04]  /*23740*/  LDGSTS.E [R5+0x11180], desc[UR8][R222.64], P4 ;  /* 0x11180000de057fae */ /* 0x000fe8000a121848 */
[----:B------:R-:W-:Y:S04]  /*23750*/  LDGSTS.E [R5+0x11580], desc[UR8][R220.64], P4 ;  /* 0x11580000dc057fae */ /* 0x000fe8000a121848 */
        /* <DEDUP_REMOVED lines=9> */
[----:B------:R-:W5:Y:S04]  /*237f0*/  LDL.LU.64 R6, [R1+0x1878] ;  /* 0x0018780001067983 */ /* 0x000f680000300a00 */
[----:B------:R-:W-:Y:S04]  /*23800*/  LDGSTS.E [R4+0x11e00], desc[UR8][R200.64], P4 ;  /* 0x11e00000c8047fae */ /* 0x000fe8000a121848 */
[----:B------:R-:W-:Y:S04]  /*23810*/  LDGSTS.E [R3+0x10280], desc[UR8][R198.64], P4 ;  /* 0x10280000c6037fae */ /* 0x000fe8000a121848 */
[----:B------:R-:W-:Y:S04]  /*23820*/  LDGSTS.E [R3+0x10680], desc[UR8][R196.64], P4 ;  /* 0x10680000c4037fae */ /* 0x000fe8000a121848 */
[----:B------:R-:W3:Y:S04]  /*23830*/  LDL.64 R4, [R1+0x12d0] ;  /* 0x0012d00001047983 */ /* 0x000ee80000100a00 */
[----:B------:R4:W-:Y:S04]  /*23840*/  STL [R1], RZ ;  /* 0x000000ff01007387 */ /* 0x0009e80000100800 */
[----:B------:R4:W-:Y:S04]  /*23850*/  STL [R1+0x4], RZ ;  /* 0x000004ff01007387 */ /* 0x0009e80000100800 */
        /* <DEDUP_REMOVED lines=24> */
[----:B------:R-:W-:Y:S04]  /*239e0*/  LDGSTS.E [R3+0x10a80], desc[UR8][R194.64], P4 ;  /* 0x10a80000c2037fae */ /* 0x000fe8000a121848 */
[----:B------:R4:W-:Y:S04]  /*239f0*/  STL [R1+0x68], RZ ;  /* 0x000068ff01007387 */ /* 0x0009e80000100800 */
[----:B------:R-:W-:Y:S04]  /*23a00*/  LDGSTS.E [R3+0x10e80], desc[UR8][R192.64], P4 ;  /* 0x10e80000c0037fae */ /* 0x000fe8000a121848 */
[----:B------:R4:W-:Y:S01]  /*23a10*/  STL [R1+0x6c], RZ ;  /* 0x00006cff01007387 */ /* 0x0009e20000100800 */
[----:B-1----:R-:W-:-:S03]  /*23a20*/  VIADD R9, R9, 0x7f ;  /* 0x0000007f09097836 */ /* 0x002fc60000000000 */
[----:B------:R-:W-:Y:S04]  /*23a30*/  LDGSTS.E [R3+0x11280], desc[UR8][R190.64], P4 ;  /* 0x11280000be037fae */ /* 0x000fe8000a121848 */
[----:B------:R4:W-:Y:S04]  /*23a40*/  STL [R1+0x70], RZ ;  /* 0x000070ff01007387 */ /* 0x0009e80000100800 */
[----:B------:R-:W-:Y:S04]  /*23a50*/  LDGSTS.E [R3+0x11680], desc[UR8][R188.64], P4 ;  /* 0x11680000bc037fae */ /* 0x000fe8000a121848 */
[----:B------:R4:W-:Y:S04]  /*23a60*/  STL [R1+0x74], RZ ;  /* 0x000074ff01007387 */ /* 0x0009e80000100800 */
[----:B------:R-:W-:Y:S04]  /*23a70*/  LDGSTS.E [R3+0x11a80], desc[UR8][R186.64], P4 ;  /* 0x11a80000ba037fae */ /* 0x000fe8000a121848 */
[----:B------:R4:W-:Y:S04]  /*23a80*/  STL [R1+0x78], RZ ;  /* 0x000078ff01007387 */ /* 0x0009e80000100800 */
[----:B------:R1:W-:Y:S04]  /*23a90*/  LDGSTS.E [R3+0x11e80], desc[UR8][R184.64], P4 ;  /* 0x11e80000b8037fae */ /* 0x0003e8000a121848 */
[----:B------:R4:W-:Y:S04]  /*23aa0*/  STL [R1+0x7c], RZ ;  /* 0x00007cff01007387 */ /* 0x0009e80000100800 */
[----:B------:R-:W-:Y:S01]  /*23ab0*/  LDGSTS.E [R2+0x10300], desc[UR8][R182.64], P4 ;  /* 0x10300000b6027fae */ /* 0x000fe2000a121848 */
[----:B------:R-:W-:-:S03]  /*23ac0*/  ISETP.GE.AND P0, PT, R9, 0x80, PT ;  /* 0x000000800900780c */ /* 0x000fc60003f06270 */
        /* <DEDUP_REMOVED lines=13> */
[----:B------:R4:W-:Y:S01]  /*23ba0*/  LDGSTS.E [R0+0x11b80], desc[UR8][R154.64], P4 ;  /* 0x11b800009a007fae */ /* 0x0009e2000a121848 */
[----:B--2---:R-:W-:-:S02]  /*23bb0*/  CS2R R216, SRZ ;  /* 0x0000000000d87805 */ /* 0x004fc4000001ff00 */
[----:B------:R-:W-:Y:S02]  /*23bc0*/  CS2R R218, SRZ ;  /* 0x0000000000da7805 */ /* 0x000fe4000001ff00 */
[----:B------:R-:W-:Y:S02]  /*23bd0*/  CS2R R220, SRZ ;  /* 0x0000000000dc7805 */ /* 0x000fe4000001ff00 */
[----:B------:R-:W-:Y:S02]  /*23be0*/  CS2R R222, SRZ ;  /* 0x0000000000de7805 */ /* 0x000fe4000001ff00 */
[----:B------:R-:W-:Y:S02]  /*23bf0*/  CS2R R224, SRZ ;  /* 0x0000000000e07805 */ /* 0x000fe4000001ff00 */
[----:B------:R-:W-:Y:S02]  /*23c00*/  CS2R R226, SRZ ;  /* 0x0000000000e27805 */ /* 0x000fe4000001ff00 */
[----:B------:R-:W-:-:S02]  /*23c10*/  CS2R R228, SRZ ;  /* 0x0000000000e47805 */ /* 0x000fc4000001ff00 */
        /* <DEDUP_REMOVED lines=9> */
[----:B-1----:R-:W-:Y:S02]  /*23cb0*/  CS2R R184, SRZ ;  /* 0x0000000000b87805 */ /* 0x002fe4000001ff00 */
        /* <DEDUP_REMOVED lines=16> */
[----:B----4-:R-:W-:Y:S02]  /*23dc0*/  CS2R R154, SRZ ;  /* 0x00000000009a7805 */ /* 0x010fe4000001ff00 */
        /* <DEDUP_REMOVED lines=49> */
[----:B------:R-:W-:Y:S01]  /*240e0*/  CS2R R62, SRZ ;  /* 0x00000000003e7805 */ /* 0x000fe2000001ff00 */
[----:B---3--:R1:W-:Y:S01]  /*240f0*/  LDGSTS.E [R0+0x11f80], desc[UR8][R4.64], P4 ;  /* 0x11f8000004007fae */ /* 0x0083e2000a121848 */
[----:B------:R-:W-:-:S03]  /*24100*/  CS2R R64, SRZ ;  /* 0x0000000000407805 */ /* 0x000fc6000001ff00 */
[----:B------:R-:W0:Y:S01]  /*24110*/  LDGDEPBAR ;  /* 0x00000000000079af */ /* 0x000e220000000000 */
        /* <DEDUP_REMOVED lines=26> */
[----:B------:R-:W-:Y:S01]  /*242c0*/  CS2R R54, SRZ ;  /* 0x0000000000367805 */ /* 0x000fe2000001ff00 */
[----:B-1----:R-:W-:Y:S06]  /*242d0*/  @!P0 BRA `(.L_x_0) ;  /* 0x00000228001c8947 */ /* 0x002fec0003800000 */
[----:B------:R-:W2:Y:S04]  /*242e0*/  LDL.LU.64 R12, [R1+0x460] ;  /* 0x00046000010c7983 */ /* 0x000ea80000300a00 */
[----:B------:R-:W3:Y:S04]  /*242f0*/  LDL.LU.64 R14, [R1+0x468] ;  /* 0x00046800010e7983 */ /* 0x000ee80000300a00 */
        /* <DEDUP_REMOVED lines=14> */
[----:B--2---:R-:W-:Y:S01]  /*243e0*/  MOV R11, R12 ;  /* 0x0000000c000b7202 */ /* 0x004fe20000000f00 */
[----:B------:R-:W-:-:S02]  /*243f0*/  IMAD.MOV.U32 R10, RZ, RZ, R13 ;  /* 0x000000ffff0a7224 */ /* 0x000fc400078e000d */
[----:B---3--:R-:W-:Y:S01]  /*24400*/  IMAD.MOV.U32 R13, RZ, RZ, R14 ;  /* 0x000000ffff0d7224 */ /* 0x008fe200078e000e */
[----:B------:R-:W-:Y:S01]  /*24410*/  MOV R12, R15 ;  /* 0x0000000f000c7202 */ /* 0x000fe20000000f00 */
[----:B----4-:R-:W-:Y:S02]  /*24420*/  IMAD.MOV.U32 R15, RZ, RZ, R16 ;  /* 0x000000ffff0f7224 */ /* 0x010fe400078e0010 */
[----:B------:R-:W-:Y:S01]  /*24430*/  IMAD.MOV.U32 R14, RZ, RZ, R17 ;  /* 0x000000ffff0e7224 */ /* 0x000fe200078e0011 */
[----:B------:R-:W-:Y:S01]  /*24440*/  MOV R17, R18 ;  /* 0x0000001200117202 */ /* 0x000fe20000000f00 */
[----:B------:R-:W-:Y:S02]  /*24450*/  IMAD.MOV.U32 R16, RZ, RZ, R19 ;  /* 0x000000ffff107224 */ /* 0x000fe400078e0013 */
[----:B------:R-:W-:Y:S01]  /*24460*/  IMAD.MOV.U32 R19, RZ, RZ, R20 ;  /* 0x000000ffff137224 */ /* 0x000fe200078e0014 */
[----:B------:R-:W-:Y:S01]  /*24470*/  MOV R18, R21 ;  /* 0x0000001500127202 */ /* 0x000fe20000000f00 */
[----:B------:R-:W-:-:S02]  /*24480*/  IMAD.MOV.U32 R21, RZ, RZ, R22 ;  /* 0x000000ffff157224 */ /* 0x000fc400078e0016 */
[----:B------:R-:W-:Y:S01]  /*24490*/  IMAD.MOV.U32 R20, RZ, RZ, R23 ;  /* 0x000000ffff147224 */ /* 0x000fe200078e0017 */
[----:B------:R-:W-:Y:S01]  /*244a0*/  MOV R23, R248 ;  /* 0x000000f800177202 */ /* 0x000fe20000000f00 */
[----:B------:R-:W-:Y:S01]  /*244b0*/  IMAD.MOV.U32 R22, RZ, RZ, R249 ;  /* 0x000000ffff167224 */ /* 0x000fe200078e00f9 */
[----:B------:R-:W-:Y:S01]  /*244c0*/  MOV R248, R251 ;  /* 0x000000fb00f87202 */ /* 0x000fe20000000f00 */
[----:B------:R-:W-:Y:S02]  /*244d0*/  IMAD.MOV.U32 R249, RZ, RZ, R250 ;  /* 0x000000fffff97224 */ /* 0x000fe400078e00fa */
[----:B------:R-:W-:Y:S02]  /*244e0*/  IMAD.MOV.U32 R251, RZ, RZ, R40 ;  /* 0x000000fffffb7224 */ /* 0x000fe400078e0028 */
[----:B------:R-:W-:Y:S02]  /*244f0*/  IMAD.MOV.U32 R250, RZ, RZ, R41 ;  /* 0x000000fffffa7224 */ /* 0x000fe400078e0029 */
[----:B------:R-:W2:Y:S01]  /*24500*/  LDL.LU.64 R40, [R1+0x1c8] ;  /* 0x0001c80001287983 */ /* 0x000ea20000300a00 */
[----:B------:R-:W-:-:S03]  /*24510*/  MOV R252, R3 ;  /* 0x0000000300fc7202 */ /* 0x000fc60000000f00 */
[----:B------:R1:W-:Y:S01]  /*24520*/  STL [R1+0x80], R2 ;  /* 0x0000800201007387 */ /* 0x0003e20000100800 */
[----:B------:R-:W-:-:S03]  /*24530*/  IMAD.MOV.U32 R0, RZ, RZ, R43 ;  /* 0x000000ffff007224 */ /* 0x000fc600078e002b */
[----:B-1----:R-:W3:Y:S04]  /*24540*/  LDL.LU.64 R2, [R1+0x4e8] ;  /* 0x0004e80001027983 */ /* 0x002ee80000300a00 */
[----:B------:R1:W-:Y:S04]  /*24550*/  STL [R1+0x88], R42 ;  /* 0x0000882a01007387 */ /* 0x0003e80000100800 */
[----:B-1----:R-:W4:Y:S04]  /*24560*/  LDL.LU.64 R42, [R1+0x1e0] ;  /* 0x0001e000012a7983 */ /* 0x002f280000300a00 */
[----:B------:R1:W-:Y:S04]  /*24570*/  STL [R1+0x84], R0 ;  /* 0x0000840001007387 */ /* 0x0003e80000100800 */
[----:B------:R1:W-:Y:S02]  /*24580*/  STL [R1+0x90], R44 ;  /* 0x0000902c01007387 */ /* 0x0003e40000100800 */
[----:B-1----:R-:W-:-:S02]  /*24590*/  IMAD.MOV.U32 R0, RZ, RZ, R45 ;  /* 0x000000ffff007224 */ /* 0x002fc400078e002d */
[----:B------:R-:W4:Y:S04]  /*245a0*/  LDL.LU.64 R44, [R1+0x1e8] ;  /* 0x0001e800012c7983 */ /* 0x000f280000300a00 */
[----:B------:R1:W-:Y:S04]  /*245b0*/  STL [R1+0x8c], R0 ;  /* 0x00008c0001007387 */ /* 0x0003e80000100800 */
[----:B------:R1:W-:Y:S02]  /*245c0*/  STL [R1+0x98], R46 ;  /* 0x0000982e01007387 */ /* 0x0003e40000100800 */
[----:B-1----:R-:W-:-:S02]  /*245d0*/  MOV R0, R47 ;  /* 0x0000002f00007202 */ /* 0x002fc40000000f00 */
[----:B------:R-:W4:Y:S04]  /*245e0*/  LDL.LU.64 R46, [R1+0x1f0] ;  /* 0x0001f000012e7983 */ /* 0x000f280000300a00 */
[----:B------:R1:W-:Y:S04]  /*245f0*/  STL [R1+0x94], R0 ;  /* 0x0000940001007387 */ /* 0x0003e80000100800 */
[----:B------:R1:W-:Y:S02]  /*24600*/  STL [R1+0xa0], R36 ;  /* 0x0000a02401007387 */ /* 0x0003e40000100800 */
[----:B-1----:R-:W-:-:S02]  /*24610*/  IMAD.MOV.U32 R0, RZ, RZ, R37 ;  /* 0x000000ffff007224 */ /* 0x002fc400078e0025 */
[----:B------:R-:W4:Y:S04]  /*24620*/  LDL.LU.64 R36, [R1+0x510] ;  /* 0x0005100001247983 */ /* 0x000f280000300a00 */
        /* <DEDUP_REMOVED lines=21> */
[----:B--2---:R2:W-:Y:S01]  /*24780*/  STL [R1+0xd0], R40 ;  /* 0x0000d02801007387 */ /* 0x0045e20000100800 */
[----:B-1----:R-:W-:-:S03]  /*24790*/  IMAD.MOV.U32 R0, RZ, RZ, R41 ;  /* 0x000000ffff007224 */ /* 0x002fc600078e0029 */
[----:B--2---:R-:W2:Y:S04]  /*247a0*/  LDL.LU.64 R40, [R1+0x218] ;  /* 0x0002180001287983 */ /* 0x004ea80000300a00 */
[----:B------:R1:W-:Y:S04]  /*247b0*/  STL [R1+0xcc], R0 ;  /* 0x0000cc0001007387 */ /* 0x0003e80000100800 */
[----:B---3--:R3:W-:Y:S01]  /*247c0*/  STL [R1+0xd8], R2 ;  /* 0x0000d80201007387 */ /* 0x0087e20000100800 */
[----:B-1----:R-:W-:-:S03]  /*247d0*/  IMAD.MOV.U32 R0, RZ, RZ, R3 ;  /* 0x000000ffff007224 */ /* 0x002fc600078e0003 */
[----:B---3--:R-:W3:Y:S04]  /*247e0*/  LDL.LU.64 R2, [R1+0x220] ;  /* 0x0002200001027983 */ /* 0x008ee80000300a00 */
[----:B------:R1:W-:Y:S04]  /*247f0*/  STL [R1+0xd4], R0 ;  /* 0x0000d40001007387 */ /* 0x0003e80000100800 */
[----:B----4-:R4:W-:Y:S01]  /*24800*/  STL [R1+0xe0], R42 ;  /* 0x0000e02a01007387 */ /* 0x0109e20000100800 */
[----:B-1----:R-:W-:-:S03]  /*24810*/  MOV R0, R43 ;  /* 0x0000002b00007202 */ /* 0x002fc60000000f00 */
[----:B----4-:R-:W4:Y:S04]  /*24820*/  LDL.LU.64 R42, [R1+0x528] ;  /* 0x00052800012a7983 */ /* 0x010f280000300a00 */
        /* <DEDUP_REMOVED lines=33> */
[----:B--2---:R2:W-:Y:S01]  /*24a40*/  STL [R1+0x128], R40 ;  /* 0x0001282801007387 */ /* 0x0045e20000100800 */
[----:B-1----:R-:W-:-:S03]  /*24a50*/  MOV R0, R41 ;  /* 0x0000002900007202 */ /* 0x002fc60000000f00 */
[----:B--2---:R-:W2:Y:S04]  /*24a60*/  LDL.LU.64 R40, [R1+0x258] ;  /* 0x0002580001287983 */ /* 0x004ea80000300a00 */
[----:B------:R1:W-:Y:S04]  /*24a70*/  STL [R1+0x124], R0 ;  /* 0x0001240001007387 */ /* 0x0003e80000100800 */
[----:B---3--:R3:W-:Y:S01]  /*24a80*/  STL [R1+0x130], R2 ;  /* 0x0001300201007387 */ /* 0x0087e20000100800 */
[----:B-1----:R-:W-:-:S03]  /*24a90*/  IMAD.MOV.U32 R0, RZ, RZ, R3 ;  /* 0x000000ffff007224 */ /* 0x002fc600078e0003 */
[----:B---3--:R-:W3:Y:S04]  /*24aa0*/  LDL.LU.64 R2, [R1+0x260] ;  /* 0x0002600001027983 */ /* 0x008ee80000300a00 */
[----:B------:R1:W-:Y:S04]  /*24ab0*/  STL [R1+0x12c], R0 ;  /* 0x00012c0001007387 */ /* 0x0003e80000100800 */
[----:B----4-:R4:W-:Y:S01]  /*24ac0*/  STL [R1+0x138], R42 ;  /* 0x0001382a01007387 */ /* 0x0109e20000100800 */
[----:B-1----:R-:W-:-:S03]  /*24ad0*/  IMAD.MOV.U32 R0, RZ, RZ, R43 ;  /* 0x000000ffff007224 */ /* 0x002fc600078e002b */
[----:B----4-:R-:W4:Y:S04]  /*24ae0*/  LDL.LU.64 R42, [R1+0x268] ;  /* 0x00026800012a7983 */ /* 0x010f280000300a00 */
        /* <DEDUP_REMOVED lines=33> */
[----:B--2---:R2:W-:Y:S01]  /*24d00*/  STL [R1+0x180], R40 ;  /* 0x0001802801007387 */ /* 0x0045e20000100800 */
[----:B-1----:R-:W-:-:S03]  /*24d10*/  IMAD.MOV.U32 R0, RZ, RZ, R41 ;  /* 0x000000ffff007224 */ /* 0x002fc600078e0029 */
[----:B--2---:R-:W2:Y:S04]  /*24d20*/  LDL.LU.64 R40, [R1+0x5c8] ;  /* 0x0005c80001287983 */ /* 0x004ea80000300a00 */
[----:B------:R1:W-:Y:S04]  /*24d30*/  STL [R1+0x17c], R0 ;  /* 0x00017c0001007387 */ /* 0x0003e80000100800 */
[----:B---3--:R3:W-:Y:S01]  /*24d40*/  STL [R1+0x188], R2 ;  /* 0x0001880201007387 */ /* 0x0087e20000100800 */
[----:B-1----:R-:W-:-:S03]  /*24d50*/  MOV R0, R3 ;  /* 0x0000000300007202 */ /* 0x002fc60000000f00 */
[----:B---3--:R-:W3:Y:S04]  /*24d60*/  LDL.LU.64 R2, [R1+0x4b0] ;  /* 0x0004b00001027983 */ /* 0x008ee80000300a00 */
[----:B------:R1:W-:Y:S04]  /*24d70*/  STL [R1+0x184], R0 ;  /* 0x0001840001007387 */ /* 0x0003e80000100800 */
[----:B----4-:R4:W-:Y:S01]  /*24d80*/  STL [R1+0x190], R42 ;  /* 0x0001902a01007387 */ /* 0x0109e20000100800 */
[----:B-1----:R-:W-:-:S03]  /*24d90*/  IMAD.MOV.U32 R0, RZ, RZ, R43 ;  /* 0x000000ffff007224 */ /* 0x002fc600078e002b */
[----:B----4-:R-:W4:Y:S04]  /*24da0*/  LDL.LU.64 R42, [R1+0x4b8] ;  /* 0x0004b800012a7983 */ /* 0x010f280000300a00 */
        /* <DEDUP_REMOVED lines=1861> */
[----:B------:R-:W-:Y:S04]  /*2c200*/  STL [R1+0x1024], R38 ;  /* 0x0010242601007387 */ /* 0x000fe80000100800 */
[----:B------:R-:W4:Y:S01]  /*2c210*/  LDL.LU.64 R34, [R1+0x1080] ;  /* 0x0010800001227983 */ /* 0x000f220000300a00 */
[----:B-1----:R-:W-:-:S05]  /*2c220*/  IMAD.MOV.U32 R0, RZ, RZ, R39 ;  /* 0x000000ffff007224 */ /* 0x002fca00078e0027 */
[----:B------:R1:W-:Y:S04]  /*2c230*/  STL [R1+0x1020], R0 ;  /* 0x0010200001007387 */ /* 0x0003e80000100800 */
[----:B------:R1:W-:Y:S02]  /*2c240*/  STL [R1+0x102c], R48 ;  /* 0x00102c3001007387 */ /* 0x0003e40000100800 */
[----:B-1----:R-:W-:Y:S02]  /*2c250*/  MOV R0, R49 ;  /* 0x0000003100007202 */ /* 0x002fe40000000f00 */
        /* <DEDUP_REMOVED lines=14> */
[----:B--2---:R-:W-:Y:S01]  /*2c340*/  STL [R1+0x104c], R40 ;  /* 0x00104c2801007387 */ /* 0x004fe20000100800 */
[----:B-1----:R-:W-:-:S03]  /*2c350*/  IMAD.MOV.U32 R0, RZ, RZ, R41 ;  /* 0x000000ffff007224 */ /* 0x002fc600078e0029 */
[----:B------:R-:W2:Y:S04]  /*2c360*/  LDL.LU.64 R38, [R1+0x10a8] ;  /* 0x0010a80001267983 */ /* 0x000ea80000300a00 */
[----:B------:R3:W-:Y:S02]  /*2c370*/  STL [R1+0x1048], R0 ;  /* 0x0010480001007387 */ /* 0x0007e40000100800 */
[----:B---3--:R-:W-:Y:S02]  /*2c380*/  IMAD.MOV.U32 R0, RZ, RZ, R3 ;  /* 0x000000ffff007224 */ /* 0x008fe400078e0003 */
[----:B------:R1:W-:Y:S04]  /*2c390*/  STL [R1+0x1054], R2 ;  /* 0x0010540201007387 */ /* 0x0003e80000100800 */
[----:B-1----:R-:W3:Y:S04]  /*2c3a0*/  LDL.LU.64 R2, [R1+0x10b0] ;  /* 0x0010b00001027983 */ /* 0x002ee80000300a00 */
[----:B------:R1:W-:Y:S04]  /*2c3b0*/  STL [R1+0x1050], R0 ;  /* 0x0010500001007387 */ /* 0x0003e80000100800 */
[----:B----4-:R4:W-:Y:S04]  /*2c3c0*/  STL [R1+0x105c], R42 ;  /* 0x00105c2a01007387 */ /* 0x0109e80000100800 */
[----:B------:R-:W3:Y:S01]  /*2c3d0*/  LDL.LU.64 R40, [R1+0x10b8] ;  /* 0x0010b80001287983 */ /* 0x000ee20000300a00 */
[----:B-1----:R-:W-:-:S03]  /*2c3e0*/  MOV R0, R43 ;  /* 0x0000002b00007202 */ /* 0x002fc60000000f00 */
[----:B------:R-:W-:Y:S04]  /*2c3f0*/  STL [R1+0x1064], R44 ;  /* 0x0010642c01007387 */ /* 0x000fe80000100800 */
[----:B------:R1:W-:Y:S04]  /*2c400*/  STL [R1+0x1058], R0 ;  /* 0x0010580001007387 */ /* 0x0003e80000100800 */
[----:B----4-:R-:W4:Y:S01]  /*2c410*/  LDL.LU.64 R42, [R1+0x10c0] ;  /* 0x0010c000012a7983 */ /* 0x010f220000300a00 */
[----:B-1----:R-:W-:-:S03]  /*2c420*/  IMAD.MOV.U32 R0, RZ, RZ, R45 ;  /* 0x000000ffff007224 */ /* 0x002fc600078e002d */
[----:B------:R-:W-:Y:S04]  /*2c430*/  STL [R1+0x106c], R46 ;  /* 0x00106c2e01007387 */ /* 0x000fe80000100800 */
[----:B------:R1:W-:Y:S04]  /*2c440*/  STL [R1+0x1060], R0 ;  /* 0x0010600001007387 */ /* 0x0003e80000100800 */
[----:B------:R-:W4:Y:S01]  /*2c450*/  LDL.LU.64 R44, [R1+0x10c8] ;  /* 0x0010c800012c7983 */ /* 0x000f220000300a00 */
[----:B-1----:R-:W-:-:S03]  /*2c460*/  IMAD.MOV.U32 R0, RZ, RZ, R47 ;  /* 0x000000ffff007224 */ /* 0x002fc600078e002f */
[----:B------:R-:W-:Y:S04]  /*2c470*/  STL [R1+0x1074], R36 ;  /* 0x0010742401007387 */ /* 0x000fe80000100800 */
[----:B------:R1:W-:Y:S04]  /*2c480*/  STL [R1+0x1068], R0 ;  /* 0x0010680001007387 */ /* 0x0003e80000100800 */
[----:B------:R-:W4:Y:S01]  /*2c490*/  LDL.LU.64 R46, [R1+0x10d0] ;  /* 0x0010d000012e7983 */ /* 0x000f220000300a00 */
[----:B-1----:R-:W-:-:S03]  /*2c4a0*/  MOV R0, R37 ;  /* 0x0000002500007202 */ /* 0x002fc60000000f00 */
[----:B------:R-:W-:Y:S04]  /*2c4b0*/  STL [R1+0x107c], R34 ;  /* 0x00107c2201007387 */ /* 0x000fe80000100800 */
[----:B------:R1:W-:Y:S04]  /*2c4c0*/  STL [R1+0x1070], R0 ;  /* 0x0010700001007387 */ /* 0x0003e80000100800 */
[----:B------:R-:W4:Y:S01]  /*2c4d0*/  LDL.LU.64 R36, [R1+0x10d8] ;  /* 0x0010d80001247983 */ /* 0x000f220000300a00 */
[----:B-1----:R-:W-:-:S03]  /*2c4e0*/  IMAD.MOV.U32 R0, RZ, RZ, R35 ;  /* 0x000000ffff007224 */ /* 0x002fc600078e0023 */
[----:B------:R-:W-:Y:S04]  /*2c4f0*/  STL [R1+0x1084], R48 ;  /* 0x0010843001007387 */ /* 0x000fe80000100800 */
[----:B------:R1:W-:Y:S02]  /*2c500*/  STL [R1+0x1078], R0 ;  /* 0x0010780001007387 */ /* 0x0003e40000100800 */
[----:B-1----:R-:W-:Y:S02]  /*2c510*/  IMAD.MOV.U32 R0, RZ, RZ, R49 ;  /* 0x000000ffff007224 */ /* 0x002fe400078e0031 */
        /* <DEDUP_REMOVED lines=17> */
[----:B------:R3:W-:Y:S02]  /*2c630*/  STL [R1+0x10a0], R0 ;  /* 0x0010a00001007387 */ /* 0x0007e40000100800 */
[----:B---3--:R-:W-:Y:S02]  /*2c640*/  IMAD.MOV.U32 R0, RZ, RZ, R3 ;  /* 0x000000ffff007224 */ /* 0x008fe400078e0003 */
[----:B------:R1:W-:Y:S04]  /*2c650*/  STL [R1+0x10ac], R2 ;  /* 0x0010ac0201007387 */ /* 0x0003e80000100800 */
[----:B------:R-:W-:Y:S04]  /*2c660*/  STL [R1+0x10b4], R40 ;  /* 0x0010b42801007387 */ /* 0x000fe80000100800 */
[----:B------:R3:W-:Y:S04]  /*2c670*/  STL [R1+0x10a8], R0 ;  /* 0x0010a80001007387 */ /* 0x0007e80000100800 */
[----:B-1----:R-:W2:Y:S01]  /*2c680*/  LDL.LU.64 R2, [R1+0x1108] ;  /* 0x0011080001027983 */ /* 0x002ea20000300a00 */
[----:B---3--:R-:W-:-:S03]  /*2c690*/  IMAD.MOV.U32 R0, RZ, RZ, R41 ;  /* 0x000000ffff007224 */ /* 0x008fc600078e0029 */
[----:B----4-:R-:W-:Y:S04]  /*2c6a0*/  STL [R1+0x10bc], R42 ;  /* 0x0010bc2a01007387 */ /* 0x010fe80000100800 */
[----:B------:R1:W-:Y:S04]  /*2c6b0*/  STL [R1+0x10b0], R0 ;  /* 0x0010b00001007387 */ /* 0x0003e80000100800 */
[----:B------:R-:W3:Y:S01]  /*2c6c0*/  LDL.LU.64 R40, [R1+0x1110] ;  /* 0x0011100001287983 */ /* 0x000ee20000300a00 */
[----:B-1----:R-:W-:-:S03]  /*2c6d0*/  MOV R0, R43 ;  /* 0x0000002b00007202 */ /* 0x002fc60000000f00 */
[----:B------:R-:W-:Y:S04]  /*2c6e0*/  STL [R1+0x10c4], R44 ;  /* 0x0010c42c01007387 */ /* 0x000fe80000100800 */
[----:B------:R1:W-:Y:S04]  /*2c6f0*/  STL [R1+0x10b8], R0 ;  /* 0x0010b80001007387 */ /* 0x0003e80000100800 */
[----:B------:R-:W4:Y:S01]  /*2c700*/  LDL.LU.64 R42, [R1+0x1118] ;  /* 0x00111800012a7983 */ /* 0x000f220000300a00 */
[----:B-1----:R-:W-:-:S03]  /*2c710*/  IMAD.MOV.U32 R0, RZ, RZ, R45 ;  /* 0x000000ffff007224 */ /* 0x002fc600078e002d */
[----:B------:R-:W-:Y:S04]  /*2c720*/  STL [R1+0x10cc], R46 ;  /* 0x0010cc2e01007387 */ /* 0x000fe80000100800 */
[----:B------:R1:W-:Y:S04]  /*2c730*/  STL [R1+0x10c0], R0 ;  /* 0x0010c00001007387 */ /* 0x0003e80000100800 */
[----:B------:R-:W4:Y:S01]  /*2c740*/  LDL.LU.64 R44, [R1+0x1120] ;  /* 0x00112000012c7983 */ /* 0x000f220000300a00 */
[----:B-1----:R-:W-:-:S03]  /*2c750*/  IMAD.MOV.U32 R0, RZ, RZ, R47 ;  /* 0x000000ffff007224 */ /* 0x002fc600078e002f */
[----:B------:R-:W-:Y:S04]  /*2c760*/  STL [R1+0x10d4], R36 ;  /* 0x0010d42401007387 */ /* 0x000fe80000100800 */
[----:B------:R1:W-:Y:S04]  /*2c770*/  STL [R1+0x10c8], R0 ;  /* 0x0010c80001007387 */ /* 0x0003e80000100800 */
[----:B------:R-:W4:Y:S04]  /*2c780*/  LDL.LU.64 R46, [R1+0x1128] ;  /* 0x00112800012e7983 */ /* 0x000f280000300a00 */
[----:B------:R-:W4:Y:S01]  /*2c790*/  LDL.LU.64 R34, [R1+0x1130] ;  /* 0x0011300001227983 */ /* 0x000f220000300a00 */
[----:B-1----:R-:W-:-:S05]  /*2c7a0*/  MOV R0, R37 ;  /* 0x0000002500007202 */ /* 0x002fca0000000f00 */
[----:B------:R1:W-:Y:S04]  /*2c7b0*/  STL [R1+0x10d0], R0 ;  /* 0x0010d00001007387 */ /* 0x0003e80000100800 */
[----:B------:R1:W-:Y:S02]  /*2c7c0*/  STL [R1+0x10dc], R48 ;  /* 0x0010dc3001007387 */ /* 0x0003e40000100800 */
[----:B-1----:R-:W-:Y:S02]  /*2c7d0*/  IMAD.MOV.U32 R0, RZ, RZ, R49 ;  /* 0x000000ffff007224 */ /* 0x002fe400078e0031 */
[----:B------:R-:W4:Y:S04]  /*2c7e0*/  LDL.LU.64 R48, [R1+0x1138] ;  /* 0x0011380001307983 */ /* 0x000f280000300a00 */
[----:B------:R1:W-:Y:S04]  /*2c7f0*/  STL [R1+0x10d8], R0 ;  /* 0x0010d80001007387 */ /* 0x0003e80000100800 */
[----:B------:R1:W-:Y:S02]  /*2c800*/  STL [R1+0x10e4], R50 ;  /* 0x0010e43201007387 */ /* 0x0003e40000100800 */
[----:B-1----:R-:W-:-:S02]  /*2c810*/  IMAD.MOV.U32 R0, RZ, RZ, R51 ;  /* 0x000000ffff007224 */ /* 0x002fc400078e0033 */
[----:B------:R-:W4:Y:S04]  /*2c820*/  LDL.LU.64 R50, [R1+0x1140] ;  /* 0x0011400001327983 */ /* 0x000f280000300a00 */
[----:B------:R1:W-:Y:S04]  /*2c830*/  STL [R1+0x10e0], R0 ;  /* 0x0010e00001007387 */ /* 0x0003e80000100800 */
[----:B------:R1:W-:Y:S04]  /*2c840*/  STL [R1+0x10ec], R52 ;  /* 0x0010ec3401007387 */ /* 0x0003e80000100800 */
[----:B------:R-:W4:Y:S01]  /*2c850*/  LDL.LU.64 R36, [R1+0x1148] ;  /* 0x0011480001247983 */ /* 0x000f220000300a00 */
[----:B-1----:R-:W-:-:S03]  /*2c860*/  MOV R0, R53 ;  /* 0x0000003500007202 */ /* 0x002fc60000000f00 */
[----:B------:R-:W-:Y:S04]  /*2c870*/  STL [R1+0x10f4], R54 ;  /* 0x0010f43601007387 */ /* 0x000fe80000100800 */
[----:B------:R1:W-:Y:S04]  /*2c880*/  STL [R1+0x10e8], R0 ;  /* 0x0010e80001007387 */ /* 0x0003e80000100800 */
[----:B------:R-:W4:Y:S01]  /*2c890*/  LDL.LU.64 R52, [R1+0x1150] ;  /* 0x0011500001347983 */ /* 0x000f220000300a00 */
[----:B-1----:R-:W-:-:S03]  /*2c8a0*/  IMAD.MOV.U32 R0, RZ, RZ, R55 ;  /* 0x000000ffff007224 */ /* 0x002fc600078e0037 */
[----:B--2---:R-:W-:Y:S04]  /*2c8b0*/  STL [R1+0x10fc], R38 ;  /* 0x0010fc2601007387 */ /* 0x004fe80000100800 */
[----:B------:R1:W-:Y:S04]  /*2c8c0*/  STL [R1+0x10f0], R0 ;  /* 0x0010f00001007387 */ /* 0x0003e80000100800 */
[----:B------:R-:W2:Y:S01]  /*2c8d0*/  LDL.LU.64 R54, [R1+0x1158] ;  /* 0x0011580001367983 */ /* 0x000ea20000300a00 */
[----:B-1----:R-:W-:-:S03]  /*2c8e0*/  IMAD.MOV.U32 R0, RZ, RZ, R39 ;  /* 0x000000ffff007224 */ /* 0x002fc600078e0027 */
[----:B------:R-:W2:Y:S04]  /*2c8f0*/  LDL.LU.64 R38, [R1+0x1160] ;  /* 0x0011600001267983 */ /* 0x000ea80000300a00 */
[----:B------:R1:W-:Y:S04]  /*2c900*/  STL [R1+0x10f8], R0 ;  /* 0x0010f80001007387 */ /* 0x0003e80000100800 */
[----:B------:R1:W-:Y:S02]  /*2c910*/  STL [R1+0x1104], R2 ;  /* 0x0011040201007387 */ /* 0x0003e40000100800 */
[----:B-1----:R-:W-:-:S02]  /*2c920*/  MOV R0, R3 ;  /* 0x0000000300007202 */ /* 0x002fc40000000f00 */
[----:B------:R-:W2:Y:S04]  /*2c930*/  LDL.LU.64 R2, [R1+0x1168] ;  /* 0x0011680001027983 */ /* 0x000ea80000300a00 */
        /* <DEDUP_REMOVED lines=15> */
[----:B------:R-:W-:Y:S04]  /*2ca30*/  STL [R1+0x112c], R34 ;  /* 0x00112c2201007387 */ /* 0x000fe80000100800 */
[----:B------:R1:W-:Y:S04]  /*2ca40*/  STL [R1+0x1120], R0 ;  /* 0x0011200001007387 */ /* 0x0003e80000100800 */
[----:B------:R-:W4:Y:S01]  /*2ca50*/  LDL.LU.64 R46, [R1+0x11a0] ;  /* 0x0011a000012e7983 */ /* 0x000f220000300a00 */
[----:B-1----:R-:W-:-:S03]  /*2ca60*/  IMAD.MOV.U32 R0, RZ, RZ, R35 ;  /* 0x000000ffff007224 */ /* 0x002fc600078e0023 */
[----:B------:R-:W-:Y:S04]  /*2ca70*/  STL [R1+0x1134], R48 ;  /* 0x0011343001007387 */ /* 0x000fe80000100800 */
[----:B------:R1:W-:Y:S02]  /*2ca80*/  STL [R1+0x1128], R0 ;  /* 0x0011280001007387 */ /* 0x0003e40000100800 */
[----:B-1----:R-:W-:Y:S02]  /*2ca90*/  MOV R0, R49 ;  /* 0x0000003100007202 */ /* 0x002fe40000000f00 */
        /* <DEDUP_REMOVED lines=12> */
[----:B------:R2:W-:Y:S02]  /*2cb60*/  STL [R1+0x1148], R0 ;  /* 0x0011480001007387 */ /* 0x0005e40000100800 */
[----:B--2---:R-:W-:-:S02]  /*2cb70*/  IMAD.MOV.U32 R0, RZ, RZ, R55 ;  /* 0x000000ffff007224 */ /* 0x004fc400078e0037 */
[----:B------:R1:W-:Y:S04]  /*2cb80*/  STL [R1+0x1154], R54 ;  /* 0x0011543601007387 */ /* 0x0003e80000100800 */
[----:B------:R-:W-:Y:S04]  /*2cb90*/  STL [R1+0x115c], R38 ;  /* 0x00115c2601007387 */ /* 0x000fe80000100800 */
[----:B------:R2:W-:Y:S04]  /*2cba0*/  STL [R1+0x1150], R0 ;  /* 0x0011500001007387 */ /* 0x0005e80000100800 */
[----:B-1----:R-:W4:Y:S01]  /*2cbb0*/  LDL.LU.64 R54, [R1+0x11d0] ;  /* 0x0011d00001367983 */ /* 0x002f220000300a00 */
[----:B--2---:R-:W-:-:S03]  /*2cbc0*/  IMAD.MOV.U32 R0, RZ, RZ, R39 ;  /* 0x000000ffff007224 */ /* 0x004fc600078e0027 */
[----:B------:R-:W-:Y:S04]  /*2cbd0*/  STL [R1+0x1164], R2 ;  /* 0x0011640201007387 */ /* 0x000fe80000100800 */
[----:B------:R1:W-:Y:S02]  /*2cbe0*/  STL [R1+0x1158], R0 ;  /* 0x0011580001007387 */ /* 0x0003e40000100800 */
[----:B-1----:R-:W-:Y:S02]  /*2cbf0*/  MOV R0, R3 ;  /* 0x0000000300007202 */ /* 0x002fe40000000f00 */
[----:B------:R-:W2:Y:S04]  /*2cc00*/  LDL.LU.64 R2, [R1+0x11d8] ;  /* 0x0011d80001027983 */ /* 0x000ea80000300a00 */
[----:B------:R1:W-:Y:S04]  /*2cc10*/  STL [R1+0x1160], R0 ;  /* 0x0011600001007387 */ /* 0x0003e80000100800 */
[----:B---3--:R-:W-:Y:S04]  /*2cc20*/  STL [R1+0x116c], R40 ;  /* 0x00116c2801007387 */ /* 0x008fe80000100800 */
[----:B------:R-:W3:Y:S01]  /*2cc30*/  LDL.LU.64 R26, [R1+0x11e8] ;  /* 0x0011e800011a7983 */ /* 0x000ee20000300a00 */
[----:B-1----:R-:W-:-:S05]  /*2cc40*/  IMAD.MOV.U32 R0, RZ, RZ, R41 ;  /* 0x000000ffff007224 */ /* 0x002fca00078e0029 */
[----:B------:R1:W-:Y:S04]  /*2cc50*/  STL [R1+0x1168], R0 ;  /* 0x0011680001007387 */ /* 0x0003e80000100800 */
[----:B----4-:R-:W-:Y:S01]  /*2cc60*/  STL [R1+0x1174], R42 ;  /* 0x0011742a01007387 */ /* 0x010fe20000100800 */
[----:B-1----:R-:W-:-:S03]  /*2cc70*/  IMAD.MOV.U32 R0, RZ, RZ, R43 ;  /* 0x000000ffff007224 */ /* 0x002fc600078e002b */
[----:B------:R-:W4:Y:S04]  /*2cc80*/  LDL.LU.64 R28, [R1+0x11f8] ;  /* 0x0011f800011c7983 */ /* 0x000f280000300a00 */
[----:B------:R1:W-:Y:S04]  /*2cc90*/  STL [R1+0x1170], R0 ;  /* 0x0011700001007387 */ /* 0x0003e80000100800 */
[----:B------:R-:W-:Y:S04]  /*2cca0*/  STL [R1+0x117c], R44 ;  /* 0x00117c2c01007387 */ /* 0x000fe80000100800 */
[----:B------:R-:W4:Y:S01]  /*2ccb0*/  LDL.LU.64 R30, [R1+0x1208] ;  /* 0x00120800011e7983 */ /* 0x000f220000300a00 */
[----:B-1----:R-:W-:-:S03]  /*2ccc0*/  MOV R0, R45 ;  /* 0x0000002d00007202 */ /* 0x002fc60000000f00 */
[----:B------:R-:W4:Y:S04]  /*2ccd0*/  LDL.LU.64 R32, [R1+0x1210] ;  /* 0x0012100001207983 */ /* 0x000f280000300a00 */
[----:B------:R1:W-:Y:S04]  /*2cce0*/  STL [R1+0x1178], R0 ;  /* 0x0011780001007387 */ /* 0x0003e80000100800 */
[----:B------:R-:W-:Y:S04]  /*2ccf0*/  STL [R1+0x1184], R46 ;  /* 0x0011842e01007387 */ /* 0x000fe80000100800 */
[----:B------:R-:W4:Y:S01]  /*2cd00*/  LDL.LU.64 R34, [R1+0x1218] ;  /* 0x0012180001227983 */ /* 0x000f220000300a00 */
[----:B-1----:R-:W-:-:S03]  /*2cd10*/  IMAD.MOV.U32 R0, RZ, RZ, R47 ;  /* 0x000000ffff007224 */ /* 0x002fc600078e002f */
[----:B------:R-:W4:Y:S04]  /*2cd20*/  LDL.LU.64 R36, [R1+0x1220] ;  /* 0x0012200001247983 */ /* 0x000f280000300a00 */
[----:B------:R1:W-:Y:S04]  /*2cd30*/  STL [R1+0x1180], R0 ;  /* 0x0011800001007387 */ /* 0x0003e80000100800 */
[----:B------:R-:W-:Y:S04]  /*2cd40*/  STL [R1+0x118c], R48 ;  /* 0x00118c3001007387 */ /* 0x000fe80000100800 */
[----:B------:R-:W4:Y:S01]  /*2cd50*/  LDL.64 R38, [R1+0x1250] ;  /* 0x0012500001267983 */ /* 0x000f220000100a00 */
        /* <DEDUP_REMOVED lines=14> */
[----:B------:R-:W4:Y:S01]  /*2ce40*/  LDL.LU.64 R50, [R1+0x12a0] ;  /* 0x0012a00001327983 */ /* 0x000f220000300a00 */
[----:B-1----:R-:W-:-:S03]  /*2ce50*/  IMAD.MOV.U32 R0, RZ, RZ, R55 ;  /* 0x000000ffff007224 */ /* 0x002fc600078e0037 */
[----:B------:R-:W4:Y:S04]  /*2ce60*/  LDL.LU.64 R52, [R1+0x12b0] ;  /* 0x0012b00001347983 */ /* 0x000f280000300a00 */
[----:B------:R1:W-:Y:S04]  /*2ce70*/  STL [R1+0x11a0], R0 ;  /* 0x0011a00001007387 */ /* 0x0003e80000100800 */
[----:B--2---:R2:W-:Y:S01]  /*2ce80*/  STL [R1+0x11ac], R2 ;  /* 0x0011ac0201007387 */ /* 0x0045e20000100800 */
[----:B-1----:R-:W-:-:S03]  /*2ce90*/  MOV R0, R3 ;  /* 0x0000000300007202 */ /* 0x002fc60000000f00 */
[----:B------:R-:W4:Y:S04]  /*2cea0*/  LDL.LU.64 R54, [R1+0x12b8] ;  /* 0x0012b80001367983 */ /* 0x000f280000300a00 */
[----:B---3--:R-:W-:Y:S04]  /*2ceb0*/  STL [R1+0x11b4], R26 ;  /* 0x0011b41a01007387 */ /* 0x008fe80000100800 */
[----:B------:R1:W-:Y:S04]  /*2cec0*/  STL [R1+0x11a8], R0 ;  /* 0x0011a80001007387 */ /* 0x0003e80000100800 */
[----:B--2---:R-:W2:Y:S01]  /*2ced0*/  LDL.LU.64 R2, [R1+0x12c0] ;  /* 0x0012c00001027983 */ /* 0x004ea20000300a00 */
[----:B-1----:R-:W-:-:S03]  /*2cee0*/  IMAD.MOV.U32 R0, RZ, RZ, R27 ;  /* 0x000000ffff007224 */ /* 0x002fc600078e001b */
[----:B----4-:R-:W-:Y:S04]  /*2cef0*/  STL [R1+0x11bc], R28 ;  /* 0x0011bc1c01007387 */ /* 0x010fe80000100800 */
[----:B------:R1:W-:Y:S02]  /*2cf00*/  STL [R1+0x11b0], R0 ;  /* 0x0011b00001007387 */ /* 0x0003e40000100800 */
[----:B-1----:R-:W-:Y:S02]  /*2cf10*/  IMAD.MOV.U32 R0, RZ, RZ, R29 ;  /* 0x000000ffff007224 */ /* 0x002fe400078e001d */
[----:B------:R-:W-:Y:S04]  /*2cf20*/  STL [R1+0x11c4], R30 ;  /* 0x0011c41e01007387 */ /* 0x000fe80000100800 */
[----:B------:R1:W-:Y:S04]  /*2cf30*/  STL [R1+0x11b8], R0 ;  /* 0x0011b80001007387 */ /* 0x0003e80000100800 */
[----:B------:R-:W-:Y:S01]  /*2cf40*/  STL [R1+0x11cc], R32 ;  /* 0x0011cc2001007387 */ /* 0x000fe20000100800 */
[----:B-1----:R-:W-:-:S05]  /*2cf50*/  MOV R0, R31 ;  /* 0x0000001f00007202 */ /* 0x002fca0000000f00 */
[----:B------:R1:W-:Y:S04]  /*2cf60*/  STL [R1+0x11c0], R0 ;  /* 0x0011c00001007387 */ /* 0x0003e80000100800 */
[----:B------:R-:W-:Y:S01]  /*2cf70*/  STL [R1+0x11d4], R34 ;  /* 0x0011d42201007387 */ /* 0x000fe20000100800 */
[----:B-1----:R-:W-:-:S05]  /*2cf80*/  IMAD.MOV.U32 R0, RZ, RZ, R33 ;  /* 0x000000ffff007224 */ /* 0x002fca00078e0021 */
[----:B------:R1:W-:Y:S04]  /*2cf90*/  STL [R1+0x11c8], R0 ;  /* 0x0011c80001007387 */ /* 0x0003e80000100800 */
[----:B------:R-:W-:Y:S01]  /*2cfa0*/  STL [R1+0x11dc], R36 ;  /* 0x0011dc2401007387 */ /* 0x000fe20000100800 */
[----:B-1----:R-:W-:-:S05]  /*2cfb0*/  IMAD.MOV.U32 R0, RZ, RZ, R35 ;  /* 0x000000ffff007224 */ /* 0x002fca00078e0023 */
[----:B------:R1:W-:Y:S02]  /*2cfc0*/  STL [R1+0x11d0], R0 ;  /* 0x0011d00001007387 */ /* 0x0003e40000100800 */
[----:B-1----:R-:W-:Y:S02]  /*2cfd0*/  MOV R0, R37 ;  /* 0x0000002500007202 */ /* 0x002fe40000000f00 */
[----:B------:R-:W-:Y:S04]  /*2cfe0*/  STL [R1+0x11e4], R38 ;  /* 0x0011e42601007387 */ /* 0x000fe80000100800 */
[----:B------:R1:W-:Y:S04]  /*2cff0*/  STL [R1+0x11d8], R0 ;  /* 0x0011d80001007387 */ /* 0x0003e80000100800 */
[----:B------:R-:W-:Y:S01]  /*2d000*/  STL [R1+0x11ec], R40 ;  /* 0x0011ec2801007387 */ /* 0x000fe20000100800 */
[----:B-1----:R-:W-:-:S05]  /*2d010*/  IMAD.MOV.U32 R0, RZ, RZ, R39 ;  /* 0x000000ffff007224 */ /* 0x002fca00078e0027 */
[----:B------:R1:W-:Y:S04]  /*2d020*/  STL [R1+0x11e0], R0 ;  /* 0x0011e00001007387 */ /* 0x0003e80000100800 */
[----:B------:R-:W-:Y:S01]  /*2d030*/  STL [R1+0x11f4], R42 ;  /* 0x0011f42a01007387 */ /* 0x000fe20000100800 */
[----:B-1----:R-:W-:-:S05]  /*2d040*/  IMAD.MOV.U32 R0, RZ, RZ, R41 ;  /* 0x000000ffff007224 */ /* 0x002fca00078e0029 */
        /* <DEDUP_REMOVED lines=15> */
[----:B------:R1:W-:Y:S02]  /*2d140*/  STL [R1+0x1210], R0 ;  /* 0x0012100001007387 */ /* 0x0003e40000100800 */
[----:B-1----:R-:W-:Y:S02]  /*2d150*/  IMAD.MOV.U32 R0, RZ, RZ, R53 ;  /* 0x000000ffff007224 */ /* 0x002fe400078e0035 */
[----:B------:R-:W-:Y:S04]  /*2d160*/  STL [R1+0x1224], R54 ;  /* 0x0012243601007387 */ /* 0x000fe80000100800 */
[----:B------:R1:W-:Y:S02]  /*2d170*/  STL [R1+0x1218], R0 ;  /* 0x0012180001007387 */ /* 0x0003e40000100800 */
[----:B-1----:R-:W-:-:S05]  /*2d180*/  MOV R0, R55 ;  /* 0x0000003700007202 */ /* 0x002fca0000000f00 */
[----:B------:R-:W-:Y:S04]  /*2d190*/  STL [R1+0x1220], R0 ;  /* 0x0012200001007387 */ /* 0x000fe80000100800 */
[----:B--2---:R1:W-:Y:S02]  /*2d1a0*/  STL [R1+0x122c], R2 ;  /* 0x00122c0201007387 */ /* 0x0043e40000100800 */
[----:B-1----:R-:W-:-:S05]  /*2d1b0*/  IMAD.MOV.U32 R2, RZ, RZ, R3 ;  /* 0x000000ffff027224 */ /* 0x002fca00078e0003 */
[----:B------:R1:W-:Y:S04]  /*2d1c0*/  STL [R1+0x1228], R2 ;  /* 0x0012280201007387 */ /* 0x0003e80000100800 */
[----:B------:R2:W-:Y:S01]  /*2d1d0*/  STL [R1+0x1234], R4 ;  /* 0x0012340401007387 */ /* 0x0005e20000100800 */
[----:B-1----:R-:W-:-:S05]  /*2d1e0*/  IMAD.MOV.U32 R2, RZ, RZ, R5 ;  /* 0x000000ffff027224 */ /* 0x002fca00078e0005 */
[----:B------:R2:W-:Y:S04]  /*2d1f0*/  STL [R1+0x1230], R2 ;  /* 0x0012300201007387 */ /* 0x0005e80000100800 */
        /* <DEDUP_REMOVED lines=31> */
[----:B------:R2:W-:Y:S01]  /*2d3f0*/  STL [R1+0x7c], RZ ;  /* 0x00007cff01007387 */ /* 0x0005e20000100800 */
[----:B------:R-:W-:-:S04]  /*2d400*/  SHF.R.S32.HI R0, RZ, 0x1f, R9 ;  /* 0x0000001fff007819 */ /* 0x000fc80000011409 */
[----:B------:R-:W-:Y:S01]  /*2d410*/  LEA.HI R0, R0, R9, RZ, 0x7 ;  /* 0x0000000900007211 */ /* 0x000fe200078f38ff */
[----:B------:R-:W-:-:S03]  /*2d420*/  USHF.R.S32.HI UR11, URZ, 0x1f, UR6 ;  /* 0x0000001f3f0b7899 */ /* 0x000fc60008011406 */
[----:B------:R-:W-:Y:S01]  /*2d430*/  SHF.R.S32.HI R0, RZ, 0x7, R0 ;  /* 0x00000007ff007819 */ /* 0x000fe20000011400 */
[----:B------:R-:W-:Y:S01]  /*2d440*/  USHF.R.S32.HI UR12, URZ, 0x1f, UR7 ;  /* 0x0000001f3f0c7899 */ /* 0x000fe20008011407 */
[----:B------:R-:W-:Y:S02]  /*2d450*/  MOV R9, RZ ;  /* 0x000000ff00097202 */ /* 0x000fe40000000f00 */
        /* <DEDUP_REMOVED lines=111> */
[----:B------:R-:W-:Y:S01]  /*2db50*/  CS2R R54, SRZ ;  /* 0x0000000000367805 */ /* 0x000fe2000001ff00 */
[----:B------:R-:W-:Y:S01]  /*2db60*/  VIADD R0, R0, 0xfffffffd ;  /* 0xfffffffd00007836 */ /* 0x000fe20000000000 */
[----:B------:R-:W-:-:S02]  /*2db70*/  USHF.L.U32 UR4, UR6, 0x2, URZ ;  /* 0x0000000206047899 */ /* 0x000fc4000800063f */
[----:B------:R-:W-:Y:S02]  /*2db80*/  USHF.L.U32 UR5, UR7, 0x2, URZ ;  /* 0x0000000207057899 */ /* 0x000fe4000800063f */
[----:B------:R-:W-:Y:S01]  /*2db90*/  USHF.L.U64.HI UR6, UR6, 0x2, UR11 ;  /* 0x0000000206067899 */ /* 0x000fe2000801020b */
[----:B------:R-:W-:Y:S01]  /*2dba0*/  UMOV UR60, 0x2 ;  /* 0x00000002003c7882 */ /* 0x000fe20000000000 */
[----:B------:R-:W-:Y:S01]  /*2dbb0*/  USHF.L.U64.HI UR7, UR7, 0x2, UR12 ;  /* 0x0000000207077899 */ /* 0x000fe2000801020c */
[----:B--2---:R-:W-:-:S11]  /*2dbc0*/  UMOV UR11, 0xffffffff ;  /* 0xffffffff000b7882 */ /* 0x004fd60000000000 */
.L_x_1:
[----:B------:R-:W-:Y:S01]  /*2dbd0*/  STL.64 [R1+0x1910], R54 ;  /* 0x0019103601007387 */ /* 0x000fe20000100a00 */
[----:B------:R-:W-:Y:S01]  /*2dbe0*/  UIADD3 UR11, UR11, 0x1, URZ ;  /* 0x000000010b0b7890 */ /* 0x000fe2000fffe03f */
[----:B------:R-:W-:-:S04]  /*2dbf0*/  DEPBAR.LE SB0, 0x4 ;  /* 0x000081000000791a */ /* 0x000fc80000000000 */
[----:B------:R-:W-:Y:S01]  /*2dc00*/  STL.64 [R1+0x1908], R52 ;  /* 0x0019083401007387 */ /* 0x000fe20000100a00 */
[----:B------:R-:W-:Y:S01]  /*2dc10*/  UMOV UR37, 0x40000040 ;  /* 0x4000004000257882 */ /* 0x000fe20000000000 */
[----:B------:R-:W-:Y:S01]  /*2dc20*/  UMOV UR39, 0x40000040 ;  /* 0x4000004000277882 */ /* 0x000fe20000000000 */
[----:B------:R-:W1:Y:S01]  /*2dc30*/  LDC R3, c[0x0][0x230] ;  /* 0x00008c00ff037b82 */ /* 0x000e620000000800 */
[----:B------:R-:W-:Y:S04]  /*2dc40*/  STL.64 [R1+0x1900], R50 ;  /* 0x0019003201007387 */ /* 0x000fe80000100a00 */
[----:B------:R-:W-:Y:S03]  /*2dc50*/  STL.64 [R1+0x18f8], R48 ;  /* 0x0018f83001007387 */ /* 0x000fe60000100a00 */
[----:B------:R-:W2:Y:S01]  /*2dc60*/  LDC R2, c[0x0][0x230] ;  /* 0x00008c00ff027b82 */ /* 0x000ea20000000800 */
[----:B------:R-:W-:Y:S04]  /*2dc70*/  STL.64 [R1+0x18f0], R46 ;  /* 0x0018f02e01007387 */ /* 0x000fe80000100a00 */
        /* <DEDUP_REMOVED lines=10> */
[----:B------:R3:W-:Y:S04]  /*2dd20*/  STL.64 [R1+0x1898], R24 ;  /* 0x0018981801007387 */ /* 0x0007e80000100a00 */
[----:B---3--:R-:W3:Y:S04]  /*2dd30*/  LDL.LU.64 R24, [R1] ;  /* 0x0000000001187983 */ /* 0x008ee80000300a00 */
        /* <DEDUP_REMOVED lines=15> */
[----:B------:R-:W-:Y:S01]  /*2de30*/  UISETP.GT.AND UP0, UPT, UR11, 0x3, UPT ;  /* 0x000000030b00788c */ /* 0x000fe2000bf04270 */
[----:B------:R-:W-:Y:S03]  /*2de40*/  BAR.SYNC.DEFER_BLOCKING 0x0 ;  /* 0x0000000000007b1d */ /* 0x000fe60000010000 */
[----:B------:R-:W-:-:S04]  /*2de50*/  USEL UR11, UR11, URZ, !UP0 ;  /* 0x0000003f0b0b7287 */ /* 0x000fc8000c000000 */
[----:B------:R-:W-:Y:S02]  /*2de60*/  ULEA UR13, UR11, UR10, 0xf ;  /* 0x0000000a0b0d7291 */ /* 0x000fe4000f8e783f */
[----:B------:R-:W-:Y:S01]  /*2de70*/  ULEA UR12, UR11, UR10, 0x12 ;  /* 0x0000000a0b0c7291 */ /* 0x000fe2000f8e903f */
[----:B-----5:R-:W-:Y:S01]  /*2de80*/  STL [R1+0x1878], R8 ;  /* 0x0018780801007387 */ /* 0x020fe20000100800 */
[----:B------:R-:W-:Y:S02]  /*2de90*/  UIADD3 UR13, UR13, 0x100000, URZ ;  /* 0x001000000d0d7890 */ /* 0x000fe4000fffe03f */
[----:B------:R-:W-:Y:S02]  /*2dea0*/  USHF.R.U32.HI UR12, URZ, 0x4, UR12 ;  /* 0x000000043f0c7899 */ /* 0x000fe4000801160c */
[----:B------:R-:W-:Y:S02]  /*2deb0*/  USHF.R.U32.HI UR13, URZ, 0x4, UR13 ;  /* 0x000000043f0d7899 */ /* 0x000fe4000801160d */
[----:B------:R-:W-:-:S02]  /*2dec0*/  USGXT.U32 UR36, UR12, 0xe ;  /* 0x0000000e0c24789a */ /* 0x000fc40008000000 */
[----:B------:R-:W-:Y:S02]  /*2ded0*/  USGXT.U32 UR38, UR13, 0xe ;  /* 0x0000000e0d26789a */ /* 0x000fe40008000000 */
[----:B------:R-:W-:Y:S02]  /*2dee0*/  UIADD3 UR40, UP0, UR36, 0x2, URZ ;  /* 0x0000000224287890 */ /* 0x000fe4000ff1e03f */
[----:B------:R-:W-:Y:S01]  /*2def0*/  UIADD3 UR42, UP1, UR38, 0x2, URZ ;  /* 0x00000002262a7890 */ /* 0x000fe2000ff3e03f */
[----:B------:R-:W-:Y:S01]  /*2df00*/  UMOV UR12, URZ ;  /* 0x0000003f000c7c82 */ /* 0x000fe20008000000 */
[----:B------:R-:W-:Y:S01]  /*2df10*/  UMOV UR13, URZ ;  /* 0x0000003f000d7c82 */ /* 0x000fe20008000000 */
[----:B------:R-:W-:Y:S02]  /*2df20*/  UIADD3.X UR41, UR12, 0x40000040, URZ, UP0, !UPT ;  /* 0x400000400c297890 */ /* 0x000fe400087fe43f */
[----:B------:R-:W-:Y:S02]  /*2df30*/  UIADD3.X UR43, UR13, 0x40000040, URZ, UP1, !UPT ;  /* 0x400000400d2b7890 */ /* 0x000fe40008ffe43f */
[----:B------:R-:W-:-:S02]  /*2df40*/  UIADD3.64 UR52, UR40, 0x2, URZ ;  /* 0x0000000228347897 */ /* 0x000fc4000fffe03f */
[----:B------:R-:W-:Y:S02]  /*2df50*/  UIADD3.64 UR54, UR42, 0x2, URZ ;  /* 0x000000022a367897 */ /* 0x000fe4000fffe03f */
[----:B------:R-:W-:Y:S02]  /*2df60*/  UIADD3.64 UR56, UR40, 0x4, URZ ;  /* 0x0000000428387897 */ /* 0x000fe4000fffe03f */
[----:B------:R-:W-:Y:S02]  /*2df70*/  UIADD3.64 UR58, UR42, 0x4, URZ ;  /* 0x000000042a3a7897 */ /* 0x000fe4000fffe03f */
[----:B------:R-:W-:Y:S02]  /*2df80*/  UIADD3.64 UR16, UR40, 0xffe, URZ ;  /* 0x00000ffe28107897 */ /* 0x000fe4000fffe03f */
[----:B------:R-:W-:Y:S02]  /*2df90*/  UIADD3.64 UR18, UR42, 0x1fe, URZ ;  /* 0x000001fe2a127897 */ /* 0x000fe4000fffe03f */
        /* <DEDUP_REMOVED lines=11> */
[----:B------:R-:W-:Y:S01]  /*2e050*/  UIADD3.64 UR22, UR42, 0x600, URZ ;  /* 0x000006002a167897 */ /* 0x000fe2000fffe03f */
[----:B---3--:R-:W-:-:S06]  /*2e060*/  WARPGROUP.ARRIVE ;  /* 0x00000000000079c5 */ /* 0x008fcc0000000000 */
[----:B------:R-:W-:Y:S01]  /*2e070*/  HGMMA.64x64x8.F32.TF32 R24, gdesc[UR36], R24, gsb0 ;  /* 0x04e00000241879f0 */ /* 0x000fe20008002818 */
[----:B------:R-:W-:Y:S02]  /*2e080*/  UIADD3.64 UR36, UR40, 0x1fe, URZ ;  /* 0x000001fe28247897 */ /* 0x000fe4000fffe03f */
[----:B------:R-:W-:Y:S02]  /*2e090*/  WARPGROUP.DEPBAR.LE gsb0, 0x0 ;  /* 0x00008000000079c5 */ /* 0x000fe40000010000 */
[----:B------:R-:W-:-:S06]  /*2e0a0*/  WARPGROUP.ARRIVE ;  /* 0x00000000000079c5 */ /* 0x000fcc0000000000 */
[----:B------:R-:W-:Y:S03]  /*2e0b0*/  HGMMA.64x64x8.F32.TF32 R24, gdesc[UR40], R24, gsb0 ;  /* 0x04e00000281879f0 */ /* 0x000fe60008002818 */
[----:B------:R-:W-:Y:S02]  /*2e0c0*/  WARPGROUP.DEPBAR.LE gsb0, 0x0 ;  /* 0x00008000000079c5 */ /* 0x000fe40000010000 */
[----:B------:R-:W-:-:S06]  /*2e0d0*/  WARPGROUP.ARRIVE ;  /* 0x00000000000079c5 */ /* 0x000fcc0000000000 */
[----:B------:R-:W-:Y:S01]  /*2e0e0*/  HGMMA.64x64x8.F32.TF32 R24, gdesc[UR52], R24, gsb0 ;  /* 0x04e00000341879f0 */ /* 0x000fe20008002818 */
[----:B------:R-:W-:Y:S01]  /*2e0f0*/  UMOV UR52, UR18 ;  /* 0x0000001200347c82 */ /* 0x000fe20008000000 */
[----:B------:R-:W-:Y:S01]  /*2e100*/  UMOV UR53, UR19 ;  /* 0x0000001300357c82 */ /* 0x000fe20008000000 */
        /* <DEDUP_REMOVED lines=8> */
[----:B------:R-:W-:Y:S02]  /*2e190*/  UIADD3.64 UR16, UR40, 0x3002, URZ ;  /* 0x0000300228107897 */ /* 0x000fe4000fffe03f */
[----:B------:R-:W-:Y:S01]  /*2e1a0*/  UIADD3.64 UR18, UR42, 0x602, URZ ;  /* 0x000006022a127897 */ /* 0x000fe2000fffe03f */
        /* <DEDUP_REMOVED lines=22> */
[----:B------:R-:W-:Y:S03]  /*2e310*/  HGMMA.64x64x8.F32.TF32 R24, gdesc[UR48], R24, gsb0 ;  /* 0x04e00000301879f0 */ /* 0x000fe60008002818 */
        /* <DEDUP_REMOVED lines=19> */
[----:B------:R-:W-:Y:S01]  /*2e450*/  WARPGROUP.ARRIVE ;  /* 0x00000000000079c5 */ /* 0x000fe20000000000 */
[----:B------:R-:W-:Y:S01]  /*2e460*/  UIADD3.64 UR44, UR40, 0x200, URZ ;  /* 0x00000200282c7897 */ /* 0x000fe2000fffe03f */
[----:B------:R-:W-:Y:S04]  /*2e470*/  STL.64 [R1], R24 ;  /* 0x0000001801007387 */ /* 0x000fe80000100a00 */
[----:B------:R-:W-:Y:S01]  /*2e480*/  HGMMA.64x64x8.F32.TF32 R216, gdesc[UR36], R216, gsb0 ;  /* 0x04e0000024d879f0 */ /* 0x000fe200080028d8 */
[----:B------:R-:W-:Y:S01]  /*2e490*/  UMOV UR46, UR42 ;  /* 0x0000002a002e7c82 */ /* 0x000fe20008000000 */
[----:B------:R-:W-:Y:S01]  /*2e4a0*/  UMOV UR47, UR43 ;  /* 0x0000002b002f7c82 */ /* 0x000fe20008000000 */
[----:B------:R-:W-:Y:S01]  /*2e4b0*/  UIADD3.64 UR48, UR42, 0x202, URZ ;  /* 0x000002022a307897 */ /* 0x000fe2000fffe03f */
[----:B------:R-:W-:Y:S01]  /*2e4c0*/  STL.64 [R1+0x8], R26 ;  /* 0x0000081a01007387 */ /* 0x000fe20000100a00 */
[----:B------:R-:W-:-:S02]  /*2e4d0*/  UIADD3.64 UR32, UR42, 0x204, URZ ;  /* 0x000002042a207897 */ /* 0x000fc4000fffe03f */
[----:B------:R-:W-:Y:S01]  /*2e4e0*/  UIADD3.64 UR28, UR40, 0x2204, URZ ;  /* 0x00002204281c7897 */ /* 0x000fe2000fffe03f */
[----:B------:R-:W-:Y:S01]  /*2e4f0*/  STL.64 [R1+0x10], R28 ;  /* 0x0000101c01007387 */ /* 0x000fe20000100a00 */
[----:B------:R-:W-:Y:S02]  /*2e500*/  UIADD3.64 UR24, UR40, 0x31fe, URZ ;  /* 0x000031fe28187897 */ /* 0x000fe4000fffe03f */
[----:B------:R-:W-:Y:S01]  /*2e510*/  UIADD3.64 UR20, UR40, 0x3200, URZ ;  /* 0x0000320028147897 */ /* 0x000fe2000fffe03f */
[----:B------:R-:W-:Y:S01]  /*2e520*/  STL.64 [R1+0x18], R30 ;  /* 0x0000181e01007387 */ /* 0x000fe20000100a00 */
[----:B------:R-:W-:Y:S02]  /*2e530*/  UIADD3.64 UR16, UR40, 0x3202, URZ ;  /* 0x0000320228107897 */ /* 0x000fe4000fffe03f */
[----:B------:R-:W-:Y:S01]  /*2e540*/  UIADD3.64 UR12, UR40, 0x3204, URZ ;  /* 0x00003204280c7897 */ /* 0x000fe2000fffe03f */
[----:B------:R-:W-:Y:S01]  /*2e550*/  STL.64 [R1+0x20], R32 ;  /* 0x0000202001007387 */ /* 0x000fe20000100a00 */
[----:B------:R-:W-:-:S03]  /*2e560*/  UIADD3.64 UR36, UR40, 0x3fe, URZ ;  /* 0x000003fe28247897 */ /* 0x000fc6000fffe03f */
        /* <DEDUP_REMOVED lines=11> */
[----:B---3--:R-:W3:Y:S01]  /*2e620*/  LDL.LU.64 R54, [R1+0x1910] ;  /* 0x0019100001367983 */ /* 0x008ee20000300a00 */
[----:B------:R-:W-:-:S02]  /*2e630*/  WARPGROUP.DEPBAR.LE gsb0, 0x0 ;  /* 0x00008000000079c5 */ /* 0x000fc40000010000 */
[----:B------:R-:W-:Y:S01]  /*2e640*/  WARPGROUP.ARRIVE ;  /* 0x00000000000079c5 */ /* 0x000fe20000000000 */
[----:B------:R-:W3:Y:S04]  /*2e650*/  LDL.LU.64 R52, [R1+0x1908] ;  /* 0x0019080001347983 */ /* 0x000ee80000300a00 */
[----:B------:R-:W3:Y:S01]  /*2e660*/  LDL.LU.64 R50, [R1+0x1900] ;  /* 0x0019000001327983 */ /* 0x000ee20000300a00 */
[----:B------:R-:W-:Y:S01]  /*2e670*/  HGMMA.64x64x8.F32.TF32 R216, gdesc[UR44], R216, gsb0 ;  /* 0x04e000002cd879f0 */ /* 0x000fe200080028d8 */
[----:B------:R-:W-:Y:S01]  /*2e680*/  UIADD3.64 UR44, UR40, 0x202, URZ ;  /* 0x00000202282c7897 */ /* 0x000fe2000fffe03f */
[----:B------:R-:W-:Y:S01]  /*2e690*/  UMOV UR46, UR54 ;  /* 0x00000036002e7c82 */ /* 0x000fe20008000000 */
[----:B------:R-:W-:Y:S01]  /*2e6a0*/  UMOV UR47, UR55 ;  /* 0x00000037002f7c82 */ /* 0x000fe20008000000 */
        /* <DEDUP_REMOVED lines=13> */
[----:B-1----:R-:W-:Y:S01]  /*2e780*/  VIADD R3, R3, 0x7f ;  /* 0x0000007f03037836 */ /* 0x002fe20000000000 */
[----:B--2---:R-:W-:Y:S01]  /*2e790*/  IADD3 R2, R2, -0x180, RZ ;  /* 0xfffffe8002027810 */ /* 0x004fe20007ffe0ff */
[----:B------:R-:W-:-:S03]  /*2e7a0*/  UIADD3 UR60, UR60, 0x1, URZ ;  /* 0x000000013c3c7890 */ /* 0x000fc6000fffe03f */
[----:B------:R-:W-:Y:S01]  /*2e7b0*/  SHF.R.S32.HI R0, RZ, 0x1f, R3 ;  /* 0x0000001fff007819 */ /* 0x000fe20000011403 */
[----:B------:R-:W-:-:S03]  /*2e7c0*/  IMAD R2, R9, -0x80, R2 ;  /* 0xffffff8009027824 */ /* 0x000fc600078e0202 */
[----:B------:R-:W-:Y:S02]  /*2e7d0*/  LEA.HI R0, R0, R3, RZ, 0x7 ;  /* 0x0000000300007211 */ /* 0x000fe400078f38ff */
[----:B------:R-:W-:Y:S02]  /*2e7e0*/  ISETP.GT.AND P1, PT, R2, RZ, PT ;  /* 0x000000ff0200720c */ /* 0x000fe40003f24270 */
[----:B------:R-:W-:-:S05]  /*2e7f0*/  SHF.R.S32.HI R0, RZ, 0x7, R0 ;  /* 0x00000007ff007819 */ /* 0x000fca0000011400 */
[----:B------:R-:W-:Y:S01]  /*2e800*/  VIADD R0, R0, 0xfffffffd ;  /* 0xfffffffd00007836 */ /* 0x000fe20000000000 */
[----:B------:R-:W-:Y:S02]  /*2e810*/  WARPGROUP.DEPBAR.LE gsb0, 0x0 ;  /* 0x00008000000079c5 */ /* 0x000fe40000010000 */
[----:B------:R-:W-:Y:S02]  /*2e820*/  WARPGROUP.ARRIVE ;  /* 0x00000000000079c5 */ /* 0x000fe40000000000 */
[----:B------:R-:W-:-:S04]  /*2e830*/  ISETP.GE.AND P0, PT, R9, R0, PT ;  /* 0x000000000900720c */ /* 0x000fc80003f06270 */
[----:B------:R-:W-:Y:S01]  /*2e840*/  HGMMA.64x64x8.F32.TF32 R216, gdesc[UR44], R216, gsb0 ;  /* 0x04e000002cd879f0 */ /* 0x000fe200080028d8 */
[----:B------:R-:W-:Y:S01]  /*2e850*/  UIADD3.64 UR44, UR40, 0x204, URZ ;  /* 0x00000204282c7897 */ /* 0x000fe2000fffe03f */
[----:B------:R-:W-:Y:S01]  /*2e860*/  UMOV UR46, UR58 ;  /* 0x0000003a002e7c82 */ /* 0x000fe20008000000 */
[----:B------:R-:W-:Y:S01]  /*2e870*/  UMOV UR47, UR59 ;  /* 0x0000003b002f7c82 */ /* 0x000fe20008000000 */
[----:B------:R-:W-:Y:S02]  /*2e880*/  WARPGROUP.DEPBAR.LE gsb0, 0x0 ;  /* 0x00008000000079c5 */ /* 0x000fe40000010000 */
[----:B------:R-:W-:-:S06]  /*2e890*/  WARPGROUP.ARRIVE ;  /* 0x00000000000079c5 */ /* 0x000fcc0000000000 */
        /* <DEDUP_REMOVED lines=16> */
[----:B------:R-:W-:Y:S01]  /*2e9a0*/  UIADD3.64 UR48, UR42, 0x3fe, URZ ;  /* 0x000003fe2a307897 */ /* 0x000fe2000fffe03f */
        /* <DEDUP_REMOVED lines=28> */
[----:B------:R-:W-:Y:S02]  /*2eb70*/  UIADD3.64 UR32, UR42, 0x204, URZ ;  /* 0x000002042a207897 */ /* 0x000fe4000fffe03f */
        /* <DEDUP_REMOVED lines=21> */
[----:B------:R-:W-:Y:S01]  /*2ecd0*/  WARPGROUP.ARRIVE ;  /* 0x00000000000079c5 */ /* 0x000fe20000000000 */
[----:B------:R-:W-:Y:S04]  /*2ece0*/  STL [R1+0x1890], R242 ;  /* 0x001890f201007387 */ /* 0x000fe80000100800 */
[----:B------:R1:W-:Y:S01]  /*2ecf0*/  STL [R1+0x188c], R243 ;  /* 0x00188cf301007387 */ /* 0x0003e20000100800 */
[----:B------:R-:W-:Y:S01]  /*2ed00*/  HGMMA.64x64x8.F32.TF32 R184, gdesc[UR36], R184, gsb0 ;  /* 0x04e0000024b879f0 */ /* 0x000fe200080028b8 */
[----:B------:R-:W-:-:S02]  /*2ed10*/  UIADD3.64 UR36, UR40, 0x5fe, URZ ;  /* 0x000005fe28247897 */ /* 0x000fc4000fffe03f */
[----:B------:R-:W-:Y:S04]  /*2ed20*/  STL [R1+0x1888], R244 ;  /* 0x001888f401007387 */ /* 0x000fe80000100800 */
[----:B------:R-:W-:Y:S04]  /*2ed30*/  STL [R1+0x1884], R245 ;  /* 0x001884f501007387 */ /* 0x000fe80000100800 */
[----:B------:R-:W-:Y:S04]  /*2ed40*/  STL [R1+0x1880], R246 ;  /* 0x001880f601007387 */ /* 0x000fe80000100800 */
[----:B------:R2:W-:Y:S04]  /*2ed50*/  STL [R1+0x187c], R247 ;  /* 0x00187cf701007387 */ /* 0x0005e80000100800 */
[----:B-1----:R-:W4:Y:S04]  /*2ed60*/  LDL.LU R243, [R1+0x80] ;  /* 0x0000800001f37983 */ /* 0x002f280000300800 */
[----:B------:R-:W4:Y:S04]  /*2ed70*/  LDL.LU R242, [R1+0x84] ;  /* 0x0000840001f27983 */ /* 0x000f280000300800 */
[----:B------:R-:W4:Y:S01]  /*2ed80*/  LDL.LU R8, [R1+0x88] ;  /* 0x0000880001087983 */ /* 0x000f220000300800 */
[----:B------:R-:W-:Y:S01]  /*2ed90*/  SEL R0, RZ, 0x4, !P1 ;  /* 0x00000004ff007807 */ /* 0x000fe20004800000 */
[----:B------:R-:W-:Y:S01]  /*2eda0*/  UISETP.GT.AND UP0, UPT, UR60, 0x3, UPT ;  /* 0x000000033c00788c */ /* 0x000fe2000bf04270 */
[----:B------:R-:W-:Y:S01]  /*2edb0*/  IADD3 R11, P2, R11, UR4, RZ ;  /* 0x000000040b0b7c10 */ /* 0x000fe2000ff5e0ff */
[----:B--2---:R-:W2:Y:S01]  /*2edc0*/  LDL.LU R247, [R1+0x90] ;  /* 0x0000900001f77983 */ /* 0x004ea20000300800 */
[----:B------:R-:W-:-:S02]  /*2edd0*/  WARPGROUP.DEPBAR.LE gsb0, 0x0 ;  /* 0x00008000000079c5 */ /* 0x000fc40000010000 */
[----:B------:R-:W-:Y:S01]  /*2ede0*/  WARPGROUP.ARRIVE ;  /* 0x00000000000079c5 */ /* 0x000fe20000000000 */
[----:B------:R-:W-:Y:S01]  /*2edf0*/  SEL R0, R0, RZ, !P0 ;  /* 0x000000ff00007207 */ /* 0x000fe20004000000 */
[----:B------:R-:W-:Y:S01]  /*2ee00*/  USEL UR60, UR60, URZ, !UP0 ;  /* 0x0000003f3c3c7287 */ /* 0x000fe2000c000000 */
[----:B------:R-:W-:Y:S01]  /*2ee10*/  IADD3.X R10, R10, UR6, RZ, P2, !PT ;  /* 0x000000060a0a7c10 */ /* 0x000fe200097fe4ff */
[----:B------:R-:W2:Y:S02]  /*2ee20*/  LDL.LU R246, [R1+0x94] ;  /* 0x0000940001f67983 */ /* 0x000ea40000300800 */
[----:B------:R-:W-:Y:S01]  /*2ee30*/  HGMMA.64x64x8.F32.TF32 R184, gdesc[UR44], R184, gsb0 ;  /* 0x04e000002cb879f0 */ /* 0x000fe200080028b8 */
[----:B------:R-:W-:Y:S01]  /*2ee40*/  UIADD3.64 UR44, UR40, 0x402, URZ ;  /* 0x00000402282c7897 */ /* 0x000fe2000fffe03f */
[----:B------:R-:W-:Y:S01]  /*2ee50*/  ISETP.NE.U32.AND P1, PT, R0, RZ, PT ;  /* 0x000000ff0000720c */ /* 0x000fe20003f25070 */
[----:B------:R-:W-:Y:S01]  /*2ee60*/  UMOV UR46, UR54 ;  /* 0x00000036002e7c82 */ /* 0x000fe20008000000 */
[----:B------:R-:W-:Y:S01]  /*2ee70*/  UMOV UR47, UR55 ;  /* 0x00000037002f7c82 */ /* 0x000fe20008000000 */
[----:B------:R-:W-:Y:S01]  /*2ee80*/  IADD3 R13, P2, R13, UR4, RZ ;  /* 0x000000040d0d7c10 */ /* 0x000fe2000ff5e0ff */
[----:B------:R-:W-:Y:S01]  /*2ee90*/  IMAD.MOV.U32 R5, RZ, RZ, R10 ;  /* 0x000000ffff057224 */ /* 0x000fe200078e000a */
[----:B------:R-:W-:Y:S01]  /*2eea0*/  MOV R4, R11 ;  /* 0x0000000b00047202 */ /* 0x000fe20000000f00 */
[----:B------:R-:W2:Y:S01]  /*2eeb0*/  LDL.LU R245, [R1+0x98] ;  /* 0x0000980001f57983 */ /* 0x000ea20000300800 */
[----:B------:R-:W-:-:S02]  /*2eec0*/  WARPGROUP.DEPBAR.LE gsb0, 0x0 ;  /* 0x00008000000079c5 */ /* 0x000fc40000010000 */
        /* <DEDUP_REMOVED lines=380> */
[----:B------:R-:W-:Y:S01]  /*30690*/  UMOV UR44, UR32 ;  /* 0x00000020002c7c82 */ /* 0x000fe20008000000 */
[----:B------:R-:W-:Y:S01]  /*306a0*/  UMOV UR45, UR33 ;  /* 0x00000021002d7c82 */ /* 0x000fe20008000000 */
[----:B------:R-:W-:Y:S01]  /*306b0*/  UIADD3.64 UR32, UR40, 0x2c02, URZ ;  /* 0x00002c0228207897 */ /* 0x000fe2000fffe03f */
[----:B------:R-:W-:Y:S01]  /*306c0*/  UMOV UR46, UR28 ;  /* 0x0000001c002e7c82 */ /* 0x000fe20008000000 */
[----:B------:R-:W-:Y:S01]  /*306d0*/  UMOV UR47, UR29 ;  /* 0x0000001d002f7c82 */ /* 0x000fe20008000000 */
[----:B------:R-:W-:Y:S01]  /*306e0*/  UIADD3.64 UR28, UR40, 0x2c04, URZ ;  /* 0x00002c04281c7897 */ /* 0x000fe2000fffe03f */
[----:B------:R-:W-:Y:S02]  /*306f0*/  WARPGROUP.DEPBAR.LE gsb0, 0x0 ;  /* 0x00008000000079c5 */ /* 0x000fe40000010000 */
[----:B------:R-:W-:-:S06]  /*30700*/  WARPGROUP.ARRIVE ;  /* 0x00000000000079c5 */ /* 0x000fcc0000000000 */
[----:B------:R-:W-:Y:S01]  /*30710*/  HGMMA.64x64x8.F32.TF32 R56, gdesc[UR32], R56, gsb0 ;  /* 0x04e00000203879f0 */ /* 0x000fe20008002838 */
        /* <DEDUP_REMOVED lines=23> */
[----:B------:R-:W-:Y:S03]  /*30890*/  HGMMA.64x64x8.F32.TF32 R56, gdesc[UR12], R56, gsb0 ;  /* 0x04e000000c3879f0 */ /* 0x000fe60008002838 */
[----:B------:R-:W-:Y:S02]  /*308a0*/  WARPGROUP.DEPBAR.LE gsb0, 0x0 ;  /* 0x00008000000079c5 */ /* 0x000fe40000010000 */
[----:B---3--:R-:W-:-:S06]  /*308b0*/  WARPGROUP.ARRIVE ;  /* 0x00000000000079c5 */ /* 0x008fcc0000000000 */
        /* <DEDUP_REMOVED lines=64> */
[----:B------:R-:W-:Y:S02]  /*30cc0*/  UIADD3.64 UR12, UR40, 0x3e04, URZ ;  /* 0x00003e04280c7897 */ /* 0x000fe4000fffe03f */
[----:B------:R-:W-:Y:S02]  /*30cd0*/  WARPGROUP.DEPBAR.LE gsb0, 0x0 ;  /* 0x00008000000079c5 */ /* 0x000fe40000010000 */
[----:B------:R-:W-:-:S06]  /*30ce0*/  WARPGROUP.ARRIVE ;  /* 0x00000000000079c5 */ /* 0x000fcc0000000000 */
[----:B------:R-:W-:Y:S01]  /*30cf0*/  HGMMA.64x64x8.F32.TF32 R24, gdesc[UR12], R24, gsb0 ;  /* 0x04e000000c1879f0 */ /* 0x000fe20008002818 */
[----:B------:R-:W-:Y:S01]  /*30d00*/  ULEA UR16, UR60, UR10, 0x12 ;  /* 0x0000000a3c107291 */ /* 0x000fe2000f8e903f */
[----:B------:R-:W-:Y:S02]  /*30d10*/  IADD3.X R12, R12, UR6, RZ, P2, !PT ;  /* 0x000000060c0c7c10 */ /* 0x000fe400097fe4ff */
[----:B------:R-:W-:-:S03]  /*30d20*/  IADD3 R15, P3, R15, UR4, RZ ;  /* 0x000000040f0f7c10 */ /* 0x000fc6000ff7e0ff */
[----:B-----5:R-:W-:Y:S01]  /*30d30*/  VIADD R0, R6, UR16 ;  /* 0x0000001006007c36 */ /* 0x020fe20008000000 */
[----:B------:R-:W-:Y:S02]  /*30d40*/  IADD3.X R14, R14, UR6, RZ, P3, !PT ;  /* 0x000000060e0e7c10 */ /* 0x000fe40009ffe4ff */
[----:B------:R-:W-:Y:S02]  /*30d50*/  ISETP.GT.AND P2, PT, R2, 0x1, PT ;  /* 0x000000010200780c */ /* 0x000fe40003f44270 */
[----:B------:R-:W-:Y:S02]  /*30d60*/  IADD3 R17, P3, R17, UR4, RZ ;  /* 0x0000000411117c10 */ /* 0x000fe4000ff7e0ff */
[----:B------:R-:W-:Y:S02]  /*30d70*/  SEL R3, RZ, 0x4, !P2 ;  /* 0x00000004ff037807 */ /* 0x000fe40005000000 */
[----:B------:R-:W-:Y:S02]  /*30d80*/  IADD3.X R16, R16, UR6, RZ, P3, !PT ;  /* 0x0000000610107c10 */ /* 0x000fe40009ffe4ff */
[----:B------:R-:W-:-:S02]  /*30d90*/  SEL R3, R3, RZ, !P0 ;  /* 0x000000ff03037207 */ /* 0x000fc40004000000 */
[----:B------:R-:W-:Y:S02]  /*30da0*/  IADD3 R19, P4, R19, UR4, RZ ;  /* 0x0000000413137c10 */ /* 0x000fe4000ff9e0ff */
[----:B------:R-:W-:Y:S02]  /*30db0*/  ISETP.NE.U32.AND P2, PT, R3, RZ, PT ;  /* 0x000000ff0300720c */ /* 0x000fe40003f45070 */
[----:B------:R-:W-:Y:S02]  /*30dc0*/  IADD3.X R18, R18, UR6, RZ, P4, !PT ;  /* 0x0000000612127c10 */ /* 0x000fe4000a7fe4ff */
[----:B------:R-:W-:Y:S01]  /*30dd0*/  IADD3 R23, P3, R23, UR4, RZ ;  /* 0x0000000417177c10 */ /* 0x000fe2000ff7e0ff */
[----:B------:R-:W-:Y:S02]  /*30de0*/  WARPGROUP.DEPBAR.LE gsb0, 0x0 ;  /* 0x00008000000079c5 */ /* 0x000fe40000010000 */
[----:B------:R-:W-:Y:S06]  /*30df0*/  BAR.SYNC.DEFER_BLOCKING 0x0 ;  /* 0x0000000000007b1d */ /* 0x000fec0000010000 */
[----:B------:R-:W-:Y:S01]  /*30e00*/  @!PT LDS RZ, [RZ] ;  /* 0x00000000fffff984 */ /* 0x000fe20000000800 */
[----:B------:R-:W-:Y:S01]  /*30e10*/  @!PT LDS RZ, [RZ] ;  /* 0x00000000fffff984 */ /* 0x000fe20000000800 */
[----:B------:R-:W-:Y:S01]  /*30e20*/  @!PT LDS RZ, [RZ] ;  /* 0x00000000fffff984 */ /* 0x000fe20000000800 */
[----:B------:R1:W-:Y:S02]  /*30e30*/  LDGSTS.E [R0], desc[UR8][R4.64], P1 ;  /* 0x0000000004007fae */ /* 0x0003e40008921848 */
[----:B-1----:R-:W-:Y:S01]  /*30e40*/  IMAD.MOV.U32 R4, RZ, RZ, R13 ;  /* 0x000000ffff047224 */ /* 0x002fe200078e000d */
[----:B------:R-:W-:-:S05]  /*30e50*/  MOV R5, R12 ;  /* 0x0000000c00057202 */ /* 0x000fca0000000f00 */
[----:B------:R1:W-:Y:S02]  /*30e60*/  LDGSTS.E [R0+0x4000], desc[UR8][R4.64], P1 ;  /* 0x0400000004007fae */ /* 0x0003e40008921848 */
[----:B-1----:R-:W-:Y:S02]  /*30e70*/  IMAD.MOV.U32 R4, RZ, RZ, R15 ;  /* 0x000000ffff047224 */ /* 0x002fe400078e000f */
[----:B------:R-:W-:-:S05]  /*30e80*/  IMAD.MOV.U32 R5, RZ, RZ, R14 ;  /* 0x000000ffff057224 */ /* 0x000fca00078e000e */
[----:B------:R1:W-:Y:S02]  /*30e90*/  LDGSTS.E [R0+0x8000], desc[UR8][R4.64], P1 ;  /* 0x0800000004007fae */ /* 0x0003e40008921848 */
[----:B-1----:R-:W-:Y:S01]  /*30ea0*/  MOV R4, R17 ;  /* 0x0000001100047202 */ /* 0x002fe20000000f00 */
[----:B------:R-:W-:-:S05]  /*30eb0*/  IMAD.MOV.U32 R5, RZ, RZ, R16 ;  /* 0x000000ffff057224 */ /* 0x000fca00078e0010 */
[----:B------:R1:W-:Y:S01]  /*30ec0*/  LDGSTS.E [R0+0xc000], desc[UR8][R4.64], P1 ;  /* 0x0c00000004007fae */ /* 0x0003e20008921848 */
[----:B------:R-:W-:-:S04]  /*30ed0*/  IADD3 R21, P1, R21, UR4, RZ ;  /* 0x0000000415157c10 */ /* 0x000fc8000ff3e0ff */
[----:B------:R-:W-:Y:S01]  /*30ee0*/  IADD3.X R20, R20, UR6, RZ, P1, !PT ;  /* 0x0000000614147c10 */ /* 0x000fe20008ffe4ff */
[----:B-1----:R-:W-:Y:S01]  /*30ef0*/  IMAD.MOV.U32 R4, RZ, RZ, R19 ;  /* 0x000000ffff047224 */ /* 0x002fe200078e0013 */
[----:B------:R-:W-:Y:S02]  /*30f00*/  MOV R5, R18 ;  /* 0x0000001200057202 */ /* 0x000fe40000000f00 */
[----:B------:R-:W-:-:S03]  /*30f10*/  IADD3.X R22, R22, UR6, RZ, P3, !PT ;  /* 0x0000000616167c10 */ /* 0x000fc60009ffe4ff */
[----:B------:R1:W-:Y:S01]  /*30f20*/  LDGSTS.E [R0+0x4], desc[UR8][R4.64], P2 ;  /* 0x0000400004007fae */ /* 0x0003e20009121848 */
[----:B------:R-:W-:Y:S02]  /*30f30*/  ISETP.GT.AND P1, PT, R2, 0x2, PT ;  /* 0x000000020200780c */ /* 0x000fe40003f24270 */
[----:B------:R-:W-:Y:S02]  /*30f40*/  IADD3 R249, P3, R249, UR4, RZ ;  /* 0x00000004f9f97c10 */ /* 0x000fe4000ff7e0ff */
[----:B------:R-:W-:Y:S01]  /*30f50*/  SEL R3, RZ, 0x4, !P1 ;  /* 0x00000004ff037807 */ /* 0x000fe20004800000 */
[----:B-1----:R-:W-:Y:S02]  /*30f60*/  IMAD.MOV.U32 R4, RZ, RZ, R21 ;  /* 0x000000ffff047224 */ /* 0x002fe400078e0015 */
[----:B------:R-:W-:Y:S01]  /*30f70*/  IMAD.MOV.U32 R5, RZ, RZ, R20 ;  /* 0x000000ffff057224 */ /* 0x000fe200078e0014 */
[----:B------:R-:W-:-:S04]  /*30f80*/  IADD3.X R248, R248, UR6, RZ, P3, !PT ;  /* 0x00000006f8f87c10 */ /* 0x000fc80009ffe4ff */
[----:B------:R1:W-:Y:S01]  /*30f90*/  LDGSTS.E [R0+0x4004], desc[UR8][R4.64], P2 ;  /* 0x0400400004007fae */ /* 0x0003e20009121848 */
[----:B------:R-:W-:Y:S02]  /*30fa0*/  SEL R3, R3, RZ, !P0 ;  /* 0x000000ff03037207 */ /* 0x000fe40004000000 */
[----:B------:R-:W-:Y:S02]  /*30fb0*/  IADD3 R251, P4, R251, UR4, RZ ;  /* 0x00000004fbfb7c10 */ /* 0x000fe4000ff9e0ff */
[----:B------:R-:W-:Y:S02]  /*30fc0*/  ISETP.NE.U32.AND P1, PT, R3, RZ, PT ;  /* 0x000000ff0300720c */ /* 0x000fe40003f25070 */
[----:B-1----:R-:W-:Y:S01]  /*30fd0*/  MOV R4, R23 ;  /* 0x0000001700047202 */ /* 0x002fe20000000f00 */
[----:B------:R-:W-:-:S05]  /*30fe0*/  IMAD.MOV.U32 R5, RZ, RZ, R22 ;  /* 0x000000ffff057224 */ /* 0x000fca00078e0016 */
[----:B------:R1:W-:Y:S01]  /*30ff0*/  LDGSTS.E [R0+0x8004], desc[UR8][R4.64], P2 ;  /* 0x0800400004007fae */ /* 0x0003e20009121848 */
[----:B------:R-:W-:Y:S01]  /*31000*/  IADD3.X R250, R250, UR6, RZ, P4, !PT ;  /* 0x00000006fafa7c10 */ /* 0x000fe2000a7fe4ff */
[----:B-1----:R-:W-:Y:S01]  /*31010*/  IMAD.MOV.U32 R4, RZ, RZ, R249 ;  /* 0x000000ffff047224 */ /* 0x002fe200078e00f9 */
[----:B------:R-:W-:-:S05]  /*31020*/  MOV R5, R248 ;  /* 0x000000f800057202 */ /* 0x000fca0000000f00 */
[----:B------:R1:W-:Y:S01]  /*31030*/  LDGSTS.E [R0+0xc004], desc[UR8][R4.64], P2 ;  /* 0x0c00400004007fae */ /* 0x0003e20009121848 */
[----:B----4-:R-:W-:-:S04]  /*31040*/  IADD3 R243, P2, R243, UR4, RZ ;  /* 0x00000004f3f37c10 */ /* 0x010fc8000ff5e0ff */
[----:B------:R-:W-:Y:S02]  /*31050*/  IADD3.X R252, R252, UR6, RZ, P2, !PT ;  /* 0x00000006fcfc7c10 */ /* 0x000fe400097fe4ff */
[----:B------:R-:W-:Y:S01]  /*31060*/  IADD3 R8, P3, R8, UR4, RZ ;  /* 0x0000000408087c10 */ /* 0x000fe2000ff7e0ff */
[----:B-1----:R-:W-:Y:S02]  /*31070*/  IMAD.MOV.U32 R4, RZ, RZ, R251 ;  /* 0x000000ffff047224 */ /* 0x002fe400078e00fb */
[----:B------:R-:W-:Y:S01]  /*31080*/  IMAD.MOV.U32 R5, RZ, RZ, R250 ;  /* 0x000000ffff057224 */ /* 0x000fe200078e00fa */
[----:B------:R-:W-:-:S04]  /*31090*/  IADD3.X R242, R242, UR6, RZ, P3, !PT ;  /* 0x00000006f2f27c10 */ /* 0x000fc80009ffe4ff */
[----:B------:R1:W-:Y:S04]  /*310a0*/  LDGSTS.E [R0+0x8], desc[UR8][R4.64], P1 ;  /* 0x0000800004007fae */ /* 0x0003e80008921848 */
[----:B------:R3:W-:Y:S01]  /*310b0*/  STL [R1+0x80], R243 ;  /* 0x000080f301007387 */ /* 0x0007e20000100800 */
[----:B-1----:R-:W-:Y:S01]  /*310c0*/  MOV R4, R243 ;  /* 0x000000f300047202 */ /* 0x002fe20000000f00 */
[----:B------:R-:W-:Y:S02]  /*310d0*/  IMAD.MOV.U32 R5, RZ, RZ, R252 ;  /* 0x000000ffff057224 */ /* 0x000fe400078e00fc */
[----:B------:R-:W-:Y:S04]  /*310e0*/  STL [R1+0x88], R8 ;  /* 0x0000880801007387 */ /* 0x000fe80000100800 */
[----:B------:R1:W-:Y:S04]  /*310f0*/  LDGSTS.E [R0+0x4008], desc[UR8][R4.64], P1 ;  /* 0x0400800004007fae */ /* 0x0003e80008921848 */
[----:B------:R4:W-:Y:S04]  /*31100*/  STL [R1+0x84], R242 ;  /* 0x000084f201007387 */ /* 0x0009e80000100800 */
[----:B------:R-:W2:Y:S01]  /*31110*/  LDL.LU R244, [R1+0x9c] ;  /* 0x00009c0001f47983 */ /* 0x000ea20000300800 */
[----:B-1----:R-:W-:Y:S01]  /*31120*/  IMAD.MOV.U32 R4, RZ, RZ, R8 ;  /* 0x000000ffff047224 */ /* 0x002fe200078e0008 */
[----:B------:R-:W-:-:S02]  /*31130*/  MOV R5, R242 ;  /* 0x000000f200057202 */ /* 0x000fc40000000f00 */
[----:B---3--:R-:W3:Y:S04]  /*31140*/  LDL.LU R243, [R1+0xa0] ;  /* 0x0000a00001f37983 */ /* 0x008ee80000300800 */
[----:B----4-:R-:W4:Y:S04]  /*31150*/  LDL.LU R242, [R1+0xa4] ;  /* 0x0000a40001f27983 */ /* 0x010f280000300800 */
[----:B------:R-:W4:Y:S04]  /*31160*/  LDL.LU R8, [R1+0xa8] ;  /* 0x0000a80001087983 */ /* 0x000f280000300800 */
[----:B------:R1:W-:Y:S04]  /*31170*/  LDGSTS.E [R0+0x8008], desc[UR8][R4.64], P1 ;  /* 0x0800800004007fae */ /* 0x0003e80008921848 */
[----:B------:R-:W3:Y:S01]  /*31180*/  LDL.LU R5, [R1+0x8c] ;  /* 0x00008c0001057983 */ /* 0x000ee20000300800 */
[----:B------:R-:W-:-:S02]  /*31190*/  ISETP.GT.AND P2, PT, R2, 0x3, PT ;  /* 0x000000030200780c */ /* 0x000fc40003f44270 */
[----:B--2---:R-:W-:Y:S02]  /*311a0*/  IADD3 R247, P3, R247, UR4, RZ ;  /* 0x00000004f7f77c10 */ /* 0x004fe4000ff7e0ff */
[----:B------:R-:W-:-:S04]  /*311b0*/  SEL R3, RZ, 0x4, !P2 ;  /* 0x00000004ff037807 */ /* 0x000fc80005000000 */
[----:B------:R-:W-:Y:S01]  /*311c0*/  SEL R3, R3, RZ, !P0 ;  /* 0x000000ff03037207 */ /* 0x000fe20004000000 */
[----:B-1----:R-:W-:Y:S01]  /*311d0*/  IMAD.MOV.U32 R4, RZ, RZ, R247 ;  /* 0x000000ffff047224 */ /* 0x002fe200078e00f7 */
[----:B------:R-:W-:Y:S02]  /*311e0*/  IADD3 R245, P4, R245, UR4, RZ ;  /* 0x00000004f5f57c10 */ /* 0x000fe4000ff9e0ff */
[----:B------:R-:W-:Y:S02]  /*311f0*/  ISETP.NE.U32.AND P2, PT, R3, RZ, PT ;  /* 0x000000ff0300720c */ /* 0x000fe40003f45070 */
[----:B------:R-:W-:Y:S01]  /*31200*/  IADD3.X R246, R246, UR6, RZ, P4, !PT ;  /* 0x00000006f6f67c10 */ /* 0x000fe2000a7fe4ff */
[----:B------:R-:W-:Y:S01]  /*31210*/  STL [R1+0x90], R247 ;  /* 0x000090f701007387 */ /* 0x000fe20000100800 */
[----:B---3--:R-:W-:-:S05]  /*31220*/  IADD3.X R5, R5, UR6, RZ, P3, !PT ;  /* 0x0000000605057c10 */ /* 0x008fca0009ffe4ff */
[----:B------:R1:W-:Y:S01]  /*31230*/  LDGSTS.E [R0+0xc008], desc[UR8][R4.64], P1 ;  /* 0x0c00800004007fae */ /* 0x0003e20008921848 */
[----:B------:R-:W-:-:S03]  /*31240*/  IADD3 R243, P1, R243, UR4, RZ ;  /* 0x00000004f3f37c10 */ /* 0x000fc6000ff3e0ff */
[----:B------:R2:W-:Y:S01]  /*31250*/  STL [R1+0x8c], R5 ;  /* 0x00008c0501007387 */ /* 0x0005e20000100800 */
[----:B------:R-:W-:Y:S02]  /*31260*/  IADD3.X R244, R244, UR6, RZ, P1, !PT ;  /* 0x00000006f4f47c10 */ /* 0x000fe40008ffe4ff */
[----:B----4-:R-:W-:Y:S01]  /*31270*/  IADD3 R8, P3, R8, UR4, RZ ;  /* 0x0000000408087c10 */ /* 0x010fe2000ff7e0ff */
[----:B-1----:R-:W-:Y:S01]  /*31280*/  IMAD.MOV.U32 R4, RZ, RZ, R245 ;  /* 0x000000ffff047224 */ /* 0x002fe200078e00f5 */
[----:B--2---:R-:W-:Y:S01]  /*31290*/  MOV R5, R246 ;  /* 0x000000f600057202 */ /* 0x004fe20000000f00 */
[----:B------:R-:W-:Y:S01]  /*312a0*/  STL [R1+0x98], R245 ;  /* 0x000098f501007387 */ /* 0x000fe20000100800 */
[----:B------:R-:W-:-:S03]  /*312b0*/  IADD3.X R242, R242, UR6, RZ, P3, !PT ;  /* 0x00000006f2f27c10 */ /* 0x000fc60009ffe4ff */
[----:B------:R1:W-:Y:S04]  /*312c0*/  LDGSTS.E [R0+0xc], desc[UR8][R4.64], P2 ;  /* 0x0000c00004007fae */ /* 0x0003e80009121848 */
[----:B------:R2:W-:Y:S04]  /*312d0*/  STL [R1+0x94], R246 ;  /* 0x000094f601007387 */ /* 0x0005e80000100800 */
[----:B------:R-:W3:Y:S01]  /*312e0*/  LDL.LU R247, [R1+0xb0] ;  /* 0x0000b00001f77983 */ /* 0x000ee20000300800 */
[----:B-1----:R-:W-:Y:S02]  /*312f0*/  IMAD.MOV.U32 R4, RZ, RZ, R243 ;  /* 0x000000ffff047224 */ /* 0x002fe400078e00f3 */
[----:B------:R-:W-:Y:S01]  /*31300*/  IMAD.MOV.U32 R5, RZ, RZ, R244 ;  /* 0x000000ffff057224 */ /* 0x000fe200078e00f4 */
[----:B--2---:R-:W2:Y:S04]  /*31310*/  LDL.LU R246, [R1+0x434] ;  /* 0x0004340001f67983 */ /* 0x004ea80000300800 */
[----:B------:R-:W4:Y:S04]  /*31320*/  LDL.LU R245, [R1+0x438] ;  /* 0x0004380001f57983 */ /* 0x000f280000300800 */
[----:B------:R-:W-:Y:S04]  /*31330*/  STL [R1+0xa0], R243 ;  /* 0x0000a0f301007387 */ /* 0x000fe80000100800 */
[----:B------:R1:W-:Y:S04]  /*31340*/  STL [R1+0x9c], R244 ;  /* 0x00009cf401007387 */ /* 0x0003e80000100800 */
[----:B------:R1:W-:Y:S04]  /*31350*/  LDGSTS.E [R0+0x400c], desc[UR8][R4.64], P2 ;  /* 0x0400c00004007fae */ /* 0x0003e80009121848 */
[----:B------:R-:W-:Y:S04]  /*31360*/  STL [R1+0xa8], R8 ;  /* 0x0000a80801007387 */ /* 0x000fe80000100800 */
[----:B------:R1:W-:Y:S02]  /*31370*/  STL [R1+0xa4], R242 ;  /* 0x0000a4f201007387 */ /* 0x0003e40000100800 */
[----:B-1----:R-:W-:Y:S01]  /*31380*/  MOV R4, R8 ;  /* 0x0000000800047202 */ /* 0x002fe20000000f00 */
[----:B------:R-:W-:Y:S01]  /*31390*/  IMAD.MOV.U32 R5, RZ, RZ, R242 ;  /* 0x000000ffff057224 */ /* 0x000fe200078e00f2 */
[----:B------:R-:W2:Y:S04]  /*313a0*/  LDL.LU R244, [R1+0x43c] ;  /* 0x00043c0001f47983 */ /* 0x000ea80000300800 */
[----:B------:R-:W2:Y:S04]  /*313b0*/  LDL.LU R243, [R1+0x440] ;  /* 0x0004400001f37983 */ /* 0x000ea80000300800 */
[----:B------:R-:W2:Y:S04]  /*313c0*/  LDL.LU R242, [R1+0x444] ;  /* 0x0004440001f27983 */ /* 0x000ea80000300800 */
[----:B------:R-:W2:Y:S04]  /*313d0*/  LDL.LU R8, [R1+0x448] ;  /* 0x0004480001087983 */ /* 0x000ea80000300800 */
[----:B------:R1:W-:Y:S04]  /*313e0*/  LDGSTS.E [R0+0x800c], desc[UR8][R4.64], P2 ;  /* 0x0800c00004007fae */ /* 0x0003e80009121848 */
[----:B------:R-:W2:Y:S01]  /*313f0*/  LDL.LU R5, [R1+0xac] ;  /* 0x0000ac0001057983 */ /* 0x000ea20000300800 */
[----:B------:R-:W-:-:S04]  /*31400*/  ISETP.GT.AND P1, PT, R2, 0x20, PT ;  /* 0x000000200200780c */ /* 0x000fc80003f24270 */
[----:B------:R-:W-:-:S04]  /*31410*/  SEL R3, RZ, 0x4, !P1 ;  /* 0x00000004ff037807 */ /* 0x000fc80004800000 */
[----:B------:R-:W-:-:S04]  /*31420*/  SEL R3, R3, RZ, !P0 ;  /* 0x000000ff03037207 */ /* 0x000fc80004000000 */
[----:B------:R-:W-:Y:S02]  /*31430*/  ISETP.NE.U32.AND P1, PT, R3, RZ, PT ;  /* 0x000000ff0300720c */ /* 0x000fe40003f25070 */
[----:B---3--:R-:W-:-:S05]  /*31440*/  IADD3 R247, P3, R247, UR4, RZ ;  /* 0x00000004f7f77c10 */ /* 0x008fca000ff7e0ff */
[----:B-1----:R-:W-:Y:S01]  /*31450*/  IMAD.MOV.U32 R4, RZ, RZ, R247 ;  /* 0x000000ffff047224 */ /* 0x002fe200078e00f7 */
[----:B----4-:R-:W-:Y:S01]  /*31460*/  IADD3 R245, P4, R245, UR4, RZ ;  /* 0x00000004f5f57c10 */ /* 0x010fe2000ff9e0ff */
[----:B------:R-:W-:Y:S03]  /*31470*/  STL [R1+0xb0], R247 ;  /* 0x0000b0f701007387 */ /* 0x000fe60000100800 */
[----:B--2---:R-:W-:Y:S02]  /*31480*/  IADD3.X R246, R246, UR6, RZ, P4, !PT ;  /* 0x00000006f6f67c10 */ /* 0x004fe4000a7fe4ff */
[----:B------:R-:W-:-:S05]  /*31490*/  IADD3.X R5, R5, UR6, RZ, P3, !PT ;  /* 0x0000000605057c10 */ /* 0x000fca0009ffe4ff */
[----:B------:R1:W-:Y:S01]  /*314a0*/  LDGSTS.E [R0+0xc00c], desc[UR8][R4.64], P2 ;  /* 0x0c00c00004007fae */ /* 0x0003e20009121848 */
[----:B------:R-:W-:-:S03]  /*314b0*/  IADD3 R243, P2, R243, UR4, RZ ;  /* 0x00000004f3f37c10 */ /* 0x000fc6000ff5e0ff */
[----:B------:R2:W-:Y:S01]  /*314c0*/  STL [R1+0xac], R5 ;  /* 0x0000ac0501007387 */ /* 0x0005e20000100800 */
[----:B------:R-:W-:Y:S02]  /*314d0*/  IADD3.X R244, R244, UR6, RZ, P2, !PT ;  /* 0x00000006f4f47c10 */ /* 0x000fe400097fe4ff */
[----:B------:R-:W-:Y:S02]  /*314e0*/  IADD3 R8, P3, R8, UR4, RZ ;  /* 0x0000000408087c10 */ /* 0x000fe4000ff7e0ff */
[----:B-1----:R-:W-:Y:S01]  /*314f0*/  MOV R4, R245 ;  /* 0x000000f500047202 */ /* 0x002fe20000000f00 */
[----:B--2---:R-:W-:Y:S01]  /*31500*/  IMAD.MOV.U32 R5, RZ, RZ, R246 ;  /* 0x000000ffff057224 */ /* 0x004fe200078e00f6 */
[----:B------:R-:W-:Y:S01]  /*31510*/  STL [R1+0x438], R245 ;  /* 0x000438f501007387 */ /* 0x000fe20000100800 */
[----:B------:R-:W-:-:S03]  /*31520*/  IADD3.X R242, R242, UR6, RZ, P3, !PT ;  /* 0x00000006f2f27c10 */ /* 0x000fc60009ffe4ff */
[----:B------:R1:W-:Y:S04]  /*31530*/  LDGSTS.E [R0+0x10000], desc[UR8][R4.64], P1 ;  /* 0x1000000004007fae */ /* 0x0003e80008921848 */
[----:B------:R2:W-:Y:S04]  /*31540*/  STL [R1+0x434], R246 ;  /* 0x000434f601007387 */ /* 0x0005e80000100800 */
[----:B------:R-:W3:Y:S01]  /*31550*/  LDL.LU R247, [R1+0x450] ;  /* 0x0004500001f77983 */ /* 0x000ee20000300800 */
[----:B-1----:R-:W-:Y:S01]  /*31560*/  IMAD.MOV.U32 R4, RZ, RZ, R243 ;  /* 0x000000ffff047224 */ /* 0x002fe200078e00f3 */
[----:B------:R-:W-:-:S02]  /*31570*/  MOV R5, R244 ;  /* 0x000000f400057202 */ /* 0x000fc40000000f00 */
[----:B--2---:R-:W2:Y:S04]  /*31580*/  LDL.LU R246, [R1+0x454] ;  /* 0x0004540001f67983 */ /* 0x004ea80000300800 */
[----:B------:R-:W4:Y:S04]  /*31590*/  LDL.LU R245, [R1+0x458] ;  /* 0x0004580001f57983 */ /* 0x000f280000300800 */
[----:B------:R-:W-:Y:S04]  /*315a0*/  STL [R1+0x440], R243 ;  /* 0x000440f301007387 */ /* 0x000fe80000100800 */
[----:B------:R1:W-:Y:S04]  /*315b0*/  STL [R1+0x43c], R244 ;  /* 0x00043cf401007387 */ /* 0x0003e80000100800 */
[----:B------:R1:W-:Y:S04]  /*315c0*/  LDGSTS.E [R0+0x14000], desc[UR8][R4.64], P1 ;  /* 0x1400000004007fae */ /* 0x0003e80008921848 */
[----:B------:R-:W-:Y:S04]  /*315d0*/  STL [R1+0x448], R8 ;  /* 0x0004480801007387 */ /* 0x000fe80000100800 */
[----:B------:R1:W-:Y:S02]  /*315e0*/  STL [R1+0x444], R242 ;  /* 0x000444f201007387 */ /* 0x0003e40000100800 */
[----:B-1----:R-:W-:-:S02]  /*315f0*/  IMAD.MOV.U32 R4, RZ, RZ, R8 ;  /* 0x000000ffff047224 */ /* 0x002fc400078e0008 */
[----:B------:R-:W2:Y:S01]  /*31600*/  LDL.LU R244, [R1+0x45c] ;  /* 0x00045c0001f47983 */ /* 0x000ea20000300800 */
[----:B------:R-:W-:-:S03]  /*31610*/  IMAD.MOV.U32 R5, RZ, RZ, R242 ;  /* 0x000000ffff057224 */ /* 0x000fc600078e00f2 */
        /* <DEDUP_REMOVED lines=9> */
[----:B---3--:R-:W-:-:S04]  /*316b0*/  IADD3 R247, P3, R247, UR4, RZ ;  /* 0x00000004f7f77c10 */ /* 0x008fc8000ff7e0ff */
[----:B-1----:R-:W-:Y:S02]  /*316c0*/  MOV R4, R247 ;  /* 0x000000f700047202 */ /* 0x002fe40000000f00 */
        /* <DEDUP_REMOVED lines=8> */
[----:B------:R-:W-:Y:S01]  /*31750*/  IADD3 R8, P3, R8, UR4, RZ ;  /* 0x0000000408087c10 */ /* 0x000fe2000ff7e0ff */
[----:B-1----:R-:W-:Y:S02]  /*31760*/  IMAD.MOV.U32 R4, RZ, RZ, R245 ;  /* 0x000000ffff047224 */ /* 0x002fe400078e00f5 */
[----:B--2---:R-:W-:Y:S01]  /*31770*/  IMAD.MOV.U32 R5, RZ, RZ, R246 ;  /* 0x000000ffff057224 */ /* 0x004fe200078e00f6 */
[----:B------:R-:W-:Y:S01]  /*31780*/  STL [R1+0x458], R245 ;  /* 0x000458f501007387 */ /* 0x000fe20000100800 */
[----:B------:R-:W-:-:S03]  /*31790*/  IADD3.X R242, R242, UR6, RZ, P3, !PT ;  /* 0x00000006f2f27c10 */ /* 0x000fc60009ffe4ff */
[----:B------:R1:W-:Y:S04]  /*317a0*/  LDGSTS.E [R0+0x10004], desc[UR8][R4.64], P2 ;  /* 0x1000400004007fae */ /* 0x0003e80009121848 */
[----:B------:R2:W-:Y:S04]  /*317b0*/  STL [R1+0x454], R246 ;  /* 0x000454f601007387 */ /* 0x0005e80000100800 */
[----:B------:R-:W3:Y:S01]  /*317c0*/  LDL.LU R247, [R1+0x470] ;  /* 0x0004700001f77983 */ /* 0x000ee20000300800 */
[----:B-1----:R-:W-:Y:S01]  /*317d0*/  MOV R4, R243 ;  /* 0x000000f300047202 */ /* 0x002fe20000000f00 */
[----:B------:R-:W-:-:S02]  /*317e0*/  IMAD.MOV.U32 R5, RZ, RZ, R244 ;  /* 0x000000ffff057224 */ /* 0x000fc400078e00f4 */
[----:B--2---:R-:W2:Y:S04]  /*317f0*/  LDL.LU R246, [R1+0x474] ;  /* 0x0004740001f67983 */ /* 0x004ea80000300800 */
[----:B------:R-:W4:Y:S04]  /*31800*/  LDL.LU R245, [R1+0x478] ;  /* 0x0004780001f57983 */ /* 0x000f280000300800 */
[----:B------:R-:W-:Y:S04]  /*31810*/  STL [R1+0x460], R243 ;  /* 0x000460f301007387 */ /* 0x000fe80000100800 */
[----:B------:R1:W-:Y:S04]  /*31820*/  STL [R1+0x45c], R244 ;  /* 0x00045cf401007387 */ /* 0x0003e80000100800 */
[----:B------:R1:W-:Y:S04]  /*31830*/  LDGSTS.E [R0+0x14004], desc[UR8][R4.64], P2 ;  /* 0x1400400004007fae */ /* 0x0003e80009121848 */
[----:B------:R-:W-:Y:S04]  /*31840*/  STL [R1+0x468], R8 ;  /* 0x0004680801007387 */ /* 0x000fe80000100800 */
[----:B------:R1:W-:Y:S02]  /*31850*/  STL [R1+0x464], R242 ;  /* 0x000464f201007387 */ /* 0x0003e40000100800 */
[----:B-1----:R-:W-:Y:S01]  /*31860*/  IMAD.MOV.U32 R4, RZ, RZ, R8 ;  /* 0x000000ffff047224 */ /* 0x002fe200078e0008 */
[----:B------:R-:W-:Y:S01]  /*31870*/  MOV R5, R242 ;  /* 0x000000f200057202 */ /* 0x000fe20000000f00 */
        /* <DEDUP_REMOVED lines=266> */
[----:B------:R1:W-:Y:S04]  /*32920*/  STL [R1+0xc40], R243 ;  /* 0x000c40f301007387 */ /* 0x0003e80000100800 */
[----:B------:R-:W-:Y:S04]  /*32930*/  STL [R1+0xc3c], R244 ;  /* 0x000c3cf401007387 */ /* 0x000fe80000100800 */
[----:B------:R1:W-:Y:S04]  /*32940*/  LDGSTS.E [R0+0x34000], desc[UR8][R4.64], P1 ;  /* 0x3400000004007fae */ /* 0x0003e80008921848 */
[----:B------:R1:W-:Y:S04]  /*32950*/  STL [R1+0xc48], R8 ;  /* 0x000c480801007387 */ /* 0x0003e80000100800 */
        /* <DEDUP_REMOVED lines=39> */
[----:B-1----:R-:W2:Y:S01]  /*32bd0*/  LDL.LU R243, [R1+0xc80] ;  /* 0x000c800001f37983 */ /* 0x002ea20000300800 */
[----:B------:R-:W-:-:S02]  /*32be0*/  IMAD.MOV.U32 R4, RZ, RZ, R242 ;  /* 0x000000ffff047224 */ /* 0x000fc400078e00f2 */
[----:B------:R-:W-:Y:S01]  /*32bf0*/  IMAD.MOV.U32 R5, RZ, RZ, R244 ;  /* 0x000000ffff057224 */ /* 0x000fe200078e00f4 */
[----:B------:R1:W-:Y:S04]  /*32c00*/  STL [R1+0xc64], R244 ;  /* 0x000c64f401007387 */ /* 0x0003e80000100800 */
[----:B------:R-:W2:Y:S04]  /*32c10*/  LDL.LU R8, [R1+0xc88] ;  /* 0x000c880001087983 */ /* 0x000ea80000300800 */
[----:B------:R3:W-:Y:S04]  /*32c20*/  LDGSTS.E [R0+0x38004], desc[UR8][R4.64], P2 ;  /* 0x3800400004007fae */ /* 0x0007e80009121848 */
[----:B-1----:R-:W2:Y:S04]  /*32c30*/  LDL.LU R244, [R1+0xc7c] ;  /* 0x000c7c0001f47983 */ /* 0x002ea80000300800 */
[----:B------:R-:W2:Y:S04]  /*32c40*/  LDL.LU R242, [R1+0xc84] ;  /* 0x000c840001f27983 */ /* 0x000ea80000300800 */
[----:B------:R-:W2:Y:S01]  /*32c50*/  LDL.LU R5, [R1+0xc6c] ;  /* 0x000c6c0001057983 */ /* 0x000ea20000300800 */
[----:B------:R-:W-:-:S04]  /*32c60*/  ISETP.GT.AND P1, PT, R2, 0x62, PT ;  /* 0x000000620200780c */ /* 0x000fc80003f24270 */
[----:B------:R-:W-:-:S04]  /*32c70*/  SEL R3, RZ, 0x4, !P1 ;  /* 0x00000004ff037807 */ /* 0x000fc80004800000 */
[----:B------:R-:W-:-:S04]  /*32c80*/  SEL R3, R3, RZ, !P0 ;  /* 0x000000ff03037207 */ /* 0x000fc80004000000 */
[----:B------:R-:W-:Y:S02]  /*32c90*/  ISETP.NE.U32.AND P1, PT, R3, RZ, PT ;  /* 0x000000ff0300720c */ /* 0x000fe40003f25070 */
[----:B---3--:R-:W-:-:S04]  /*32ca0*/  IADD3 R247, P3, R247, UR4, RZ ;  /* 0x00000004f7f77c10 */ /* 0x008fc8000ff7e0ff */
[----:B------:R-:W-:Y:S02]  /*32cb0*/  MOV R4, R247 ;  /* 0x000000f700047202 */ /* 0x000fe40000000f00 */
        /* <DEDUP_REMOVED lines=14> */
[----:B------:R-:W-:Y:S04]  /*32da0*/  STL [R1+0xc74], R246 ;  /* 0x000c74f601007387 */ /* 0x000fe80000100800 */
[----:B------:R-:W-:Y:S01]  /*32db0*/  STL [R1+0xc80], R243 ;  /* 0x000c80f301007387 */ /* 0x000fe20000100800 */
[----:B-1----:R-:W-:Y:S01]  /*32dc0*/  MOV R4, R243 ;  /* 0x000000f300047202 */ /* 0x002fe20000000f00 */
[----:B------:R-:W-:-:S02]  /*32dd0*/  IMAD.MOV.U32 R5, RZ, RZ, R244 ;  /* 0x000000ffff057224 */ /* 0x000fc400078e00f4 */
[----:B------:R1:W-:Y:S04]  /*32de0*/  STL [R1+0xc7c], R244 ;  /* 0x000c7cf401007387 */ /* 0x0003e80000100800 */
[----:B------:R-:W-:Y:S04]  /*32df0*/  STL [R1+0xc88], R8 ;  /* 0x000c880801007387 */ /* 0x000fe80000100800 */
[----:B------:R-:W2:Y:S04]  /*32e00*/  LDL.LU R247, [R1+0xc98] ;  /* 0x000c980001f77983 */ /* 0x000ea80000300800 */
[----:B------:R3:W-:Y:S04]  /*32e10*/  STL [R1+0xc84], R242 ;  /* 0x000c84f201007387 */ /* 0x0007e80000100800 */
[----:B------:R4:W-:Y:S04]  /*32e20*/  LDGSTS.E [R0+0x34008], desc[UR8][R4.64], P1 ;  /* 0x3400800004007fae */ /* 0x0009e80008921848 */
[----:B-1----:R-:W2:Y:S04]  /*32e30*/  LDL.LU R244, [R1+0xca0] ;  /* 0x000ca00001f47983 */ /* 0x002ea80000300800 */
[----:B------:R-:W2:Y:S01]  /*32e40*/  LDL.LU R245, [R1+0xc9c] ;  /* 0x000c9c0001f57983 */ /* 0x000ea20000300800 */
[----:B----4-:R-:W-:Y:S01]  /*32e50*/  IMAD.MOV.U32 R4, RZ, RZ, R8 ;  /* 0x000000ffff047224 */ /* 0x010fe200078e0008 */
[----:B------:R-:W-:-:S02]  /*32e60*/  MOV R5, R242 ;  /* 0x000000f200057202 */ /* 0x000fc40000000f00 */
[----:B------:R-:W4:Y:S04]  /*32e70*/  LDL.LU R246, [R1+0xca4] ;  /* 0x000ca40001f67983 */ /* 0x000f280000300800 */
[----:B------:R-:W4:Y:S04]  /*32e80*/  LDL.LU R243, [R1+0xca8] ;  /* 0x000ca80001f37983 */ /* 0x000f280000300800 */
[----:B---3--:R-:W3:Y:S04]  /*32e90*/  LDL.LU R242, [R1+0xcac] ;  /* 0x000cac0001f27983 */ /* 0x008ee80000300800 */
[----:B------:R-:W4:Y:S04]  /*32ea0*/  LDL.LU R8, [R1+0xcb0] ;  /* 0x000cb00001087983 */ /* 0x000f280000300800 */
[----:B------:R1:W-:Y:S04]  /*32eb0*/  LDGSTS.E [R0+0x38008], desc[UR8][R4.64], P1 ;  /* 0x3800800004007fae */ /* 0x0003e80008921848 */
[----:B------:R-:W2:Y:S04]  /*32ec0*/  LDL.LU R4, [R1+0xc8c] ;  /* 0x000c8c0001047983 */ /* 0x000ea80000300800 */
[----:B------:R-:W1:Y:S01]  /*32ed0*/  LDL.LU R5, [R1+0xc90] ;  /* 0x000c900001057983 */ /* 0x000e620000300800 */
[----:B------:R-:W-:-:S04]  /*32ee0*/  ISETP.GT.AND P2, PT, R2, 0x63, PT ;  /* 0x000000630200780c */ /* 0x000fc80003f44270 */
[----:B------:R-:W-:-:S04]  /*32ef0*/  SEL R3, RZ, 0x4, !P2 ;  /* 0x00000004ff037807 */ /* 0x000fc80005000000 */
[----:B------:R-:W-:-:S04]  /*32f00*/  SEL R3, R3, RZ, !P0 ;  /* 0x000000ff03037207 */ /* 0x000fc80004000000 */
[----:B------:R-:W-:Y:S02]  /*32f10*/  ISETP.NE.U32.AND P2, PT, R3, RZ, PT ;  /* 0x000000ff0300720c */ /* 0x000fe40003f45070 */
[----:B-1----:R-:W-:-:S04]  /*32f20*/  IADD3 R5, P3, R5, UR4, RZ ;  /* 0x0000000405057c10 */ /* 0x002fc8000ff7e0ff */
[----:B--2---:R-:W-:Y:S01]  /*32f30*/  IADD3.X R4, R4, UR6, RZ, P3, !PT ;  /* 0x0000000604047c10 */ /* 0x004fe20009ffe4ff */
[----:B------:R1:W-:Y:S04]  /*32f40*/  STL [R1+0xc90], R5 ;  /* 0x000c900501007387 */ /* 0x0003e80000100800 */
[----:B------:R2:W-:Y:S04]  /*32f50*/  STL [R1+0xc8c], R4 ;  /* 0x000c8c0401007387 */ /* 0x0005e80000100800 */
[----:B------:R-:W3:Y:S01]  /*32f60*/  LDL.LU R3, [R1+0xc94] ;  /* 0x000c940001037983 */ /* 0x000ee20000300800 */
[----:B-1----:R-:W-:-:S04]  /*32f70*/  LOP3.LUT R5, R5, R4, RZ, 0x3c, !PT ;  /* 0x0000000405057212 */ /* 0x002fc800078e3cff */
[----:B--2---:R-:W-:-:S04]  /*32f80*/  LOP3.LUT R4, R5, R4, RZ, 0x3c, !PT ;  /* 0x0000000405047212 */ /* 0x004fc800078e3cff */
[----:B------:R-:W-:-:S05]  /*32f90*/  LOP3.LUT R5, R5, R4, RZ, 0x3c, !PT ;  /* 0x0000000405057212 */ /* 0x000fca00078e3cff */
[----:B------:R1:W-:Y:S01]  /*32fa0*/  LDGSTS.E [R0+0x3c008], desc[UR8][R4.64], P1 ;  /* 0x3c00800004007fae */ /* 0x0003e20008921848 */
[----:B------:R-:W-:Y:S02]  /*32fb0*/  IADD3 R247, P1, R247, UR4, RZ ;  /* 0x00000004f7f77c10 */ /* 0x000fe4000ff3e0ff */
[----:B------:R-:W-:-:S04]  /*32fc0*/  IADD3 R244, P3, R244, UR4, RZ ;  /* 0x00000004f4f47c10 */ /* 0x000fc8000ff7e0ff */
[----:B------:R-:W-:Y:S01]  /*32fd0*/  IADD3.X R245, R245, UR6, RZ, P3, !PT ;  /* 0x00000006f5f57c10 */ /* 0x000fe20009ffe4ff */
[----:B-1----:R-:W-:Y:S01]  /*32fe0*/  IMAD.MOV.U32 R4, RZ, RZ, R247 ;  /* 0x000000ffff047224 */ /* 0x002fe200078e00f7 */
[----:B------:R-:W-:Y:S01]  /*32ff0*/  STL [R1+0xc98], R247 ;  /* 0x000c98f701007387 */ /* 0x000fe20000100800 */
[----:B----4-:R-:W-:-:S04]  /*33000*/  IADD3 R8, P3, R8, UR4, RZ ;  /* 0x0000000408087c10 */ /* 0x010fc8000ff7e0ff */
[----:B---3--:R-:W-:Y:S02]  /*33010*/  IADD3.X R242, R242, UR6, RZ, P3, !PT ;  /* 0x00000006f2f27c10 */ /* 0x008fe40009ffe4ff */
[----:B------:R-:W-:-:S05]  /*33020*/  IADD3.X R3, R3, UR6, RZ, P1, !PT ;  /* 0x0000000603037c10 */ /* 0x000fca0008ffe4ff */
[----:B------:R-:W-:Y:S01]  /*33030*/  IMAD.MOV.U32 R5, RZ, RZ, R3 ;  /* 0x000000ffff057224 */ /* 0x000fe200078e0003 */
[----:B------:R-:W-:-:S04]  /*33040*/  IADD3 R243, P1, R243, UR4, RZ ;  /* 0x00000004f3f37c10 */ /* 0x000fc8000ff3e0ff */
[----:B------:R1:W-:Y:S01]  /*33050*/  LDGSTS.E [R0+0x3000c], desc[UR8][R4.64], P2 ;  /* 0x3000c00004007fae */ /* 0x0003e20009121848 */
[----:B------:R-:W-:-:S03]  /*33060*/  IADD3.X R246, R246, UR6, RZ, P1, !PT ;  /* 0x00000006f6f67c10 */ /* 0x000fc60008ffe4ff */
[----:B------:R-:W-:Y:S04]  /*33070*/  STL [R1+0xc94], R3 ;  /* 0x000c940301007387 */ /* 0x000fe80000100800 */
[----:B------:R-:W-:Y:S01]  /*33080*/  STL [R1+0xca0], R244 ;  /* 0x000ca0f401007387 */ /* 0x000fe20000100800 */
[----:B-1----:R-:W-:Y:S01]  /*33090*/  MOV R4, R244 ;  /* 0x000000f400047202 */ /* 0x002fe20000000f00 */
[----:B------:R-:W-:Y:S02]  /*330a0*/  IMAD.MOV.U32 R5, RZ, RZ, R245 ;  /* 0x000000ffff057224 */ /* 0x000fe400078e00f5 */
[----:B------:R1:W-:Y:S04]  /*330b0*/  STL [R1+0xc9c], R245 ;  /* 0x000c9cf501007387 */ /* 0x0003e80000100800 */
[----:B------:R2:W-:Y:S04]  /*330c0*/  LDGSTS.E [R0+0x3400c], desc[UR8][R4.64], P2 ;  /* 0x3400c00004007fae */ /* 0x0005e80009121848 */
[----:B-1----:R-:W3:Y:S04]  /*330d0*/  LDL.LU R245, [R1+0xb4] ;  /* 0x0000b40001f57983 */ /* 0x002ee80000300800 */
[----:B------:R-:W4:Y:S01]  /*330e0*/  LDL.LU R244, [R1+0xb8] ;  /* 0x0000b80001f47983 */ /* 0x000f220000300800 */
[----:B--2---:R-:W-:Y:S01]  /*330f0*/  IMAD.MOV.U32 R4, RZ, RZ, R243 ;  /* 0x000000ffff047224 */ /* 0x004fe200078e00f3 */
[----:B------:R-:W-:-:S02]  /*33100*/  MOV R5, R246 ;  /* 0x000000f600057202 */ /* 0x000fc40000000f00 */
[----:B------:R1:W-:Y:S04]  /*33110*/  STL [R1+0xca8], R243 ;  /* 0x000ca8f301007387 */ /* 0x0003e80000100800 */
[----:B------:R-:W-:Y:S04]  /*33120*/  STL [R1+0xca4], R246 ;  /* 0x000ca4f601007387 */ /* 0x000fe80000100800 */
[----:B------:R-:W-:Y:S04]  /*33130*/  STL [R1+0xcb0], R8 ;  /* 0x000cb00801007387 */ /* 0x000fe80000100800 */
[----:B------:R2:W-:Y:S04]  /*33140*/  LDGSTS.E [R0+0x3800c], desc[UR8][R4.64], P2 ;  /* 0x3800c00004007fae */ /* 0x0005e80009121848 */
[----:B------:R2:W-:Y:S04]  /*33150*/  STL [R1+0xcac], R242 ;  /* 0x000cacf201007387 */ /* 0x0005e80000100800 */
[----:B-1----:R-:W3:Y:S01]  /*33160*/  LDL.LU R243, [R1+0xbc] ;  /* 0x0000bc0001f37983 */ /* 0x002ee20000300800 */
[----:B--2---:R-:W-:-:S03]  /*33170*/  IMAD.MOV.U32 R5, RZ, RZ, R242 ;  /* 0x000000ffff057224 */ /* 0x004fc600078e00f2 */
[----:B------:R-:W2:Y:S01]  /*33180*/  LDL.LU R242, [R1+0xc0] ;  /* 0x0000c00001f27983 */ /* 0x000ea20000300800 */
[----:B------:R-:W-:-:S03]  /*33190*/  IMAD.MOV.U32 R4, RZ, RZ, R8 ;  /* 0x000000ffff047224 */ /* 0x000fc600078e0008 */
[----:B------:R-:W2:Y:S04]  /*331a0*/  LDL.LU R8, [R1+0xc4] ;  /* 0x0000c40001087983 */ /* 0x000ea80000300800 */
[----:B------:R-:W2:Y:S01]  /*331b0*/  LDL.LU R3, [R1+0xc8] ;  /* 0x0000c80001037983 */ /* 0x000ea20000300800 */
[----:B------:R-:W-:-:S03]  /*331c0*/  ISETP.GT.AND P1, PT, R2, 0x4, PT ;  /* 0x000000040200780c */ /* 0x000fc60003f24270 */
[----:B------:R1:W-:Y:S02]  /*331d0*/  LDGSTS.E [R0+0x3c00c], desc[UR8][R4.64], P2 ;  /* 0x3c00c00004007fae */ /* 0x0003e40009121848 */
[----:B-1----:R-:W-:-:S04]  /*331e0*/  SEL R0, RZ, 0x4, !P1 ;  /* 0x00000004ff007807 */ /* 0x002fc80004800000 */
[----:B------:R-:W-:-:S04]  /*331f0*/  SEL R0, R0, RZ, !P0 ;  /* 0x000000ff00007207 */ /* 0x000fc80004000000 */
[----:B------:R-:W-:Y:S02]  /*33200*/  ISETP.NE.U32.AND P1, PT, R0, RZ, PT ;  /* 0x000000ff0000720c */ /* 0x000fe40003f25070 */
[----:B------:R-:W-:-:S04]  /*33210*/  LOP3.LUT R0, R6, 0x10, RZ, 0x3c, !PT ;  /* 0x0000001006007812 */ /* 0x000fc800078e3cff */
[----:B------:R-:W-:Y:S02]  /*33220*/  IADD3 R0, R0, UR16, RZ ;  /* 0x0000001000007c10 */ /* 0x000fe4000fffe0ff */
[----:B----4-:R-:W-:-:S04]  /*33230*/  IADD3 R244, P2, R244, UR4, RZ ;  /* 0x00000004f4f47c10 */ /* 0x010fc8000ff5e0ff */
[----:B---3--:R-:W-:Y:S01]  /*33240*/  IADD3.X R245, R245, UR6, RZ, P2, !PT ;  /* 0x00000006f5f57c10 */ /* 0x008fe200097fe4ff */
[----:B------:R-:W-:-:S04]  /*33250*/  IMAD.MOV.U32 R4, RZ, RZ, R244 ;  /* 0x000000ffff047224 */ /* 0x000fc800078e00f4 */
[----:B------:R-:W-:Y:S01]  /*33260*/  IMAD.MOV.U32 R5, RZ, RZ, R245 ;  /* 0x000000ffff057224 */ /* 0x000fe200078e00f5 */
[----:B------:R-:W-:Y:S04]  /*33270*/  STL [R1+0xb8], R244 ;  /* 0x0000b8f401007387 */ /* 0x000fe80000100800 */
[----:B------:R1:W-:Y:S04]  /*33280*/  LDGSTS.E [R0], desc[UR8][R4.64], P1 ;  /* 0x0000000004007fae */ /* 0x0003e80008921848 */
[----:B------:R3:W-:Y:S04]  /*33290*/  STL [R1+0xb4], R245 ;  /* 0x0000b4f501007387 */ /* 0x0007e80000100800 */
[----:B------:R-:W4:Y:S04]  /*332a0*/  LDL.LU R247, [R1+0xd0] ;  /* 0x0000d00001f77983 */ /* 0x000f280000300800 */
[----:B------:R-:W4:Y:S01]  /*332b0*/  LDL.LU R246, [R1+0xd4] ;  /* 0x0000d40001f67983 */ /* 0x000f220000300800 */
[----:B--2---:R-:W-:-:S03]  /*332c0*/  IADD3 R242, P2, R242, UR4, RZ ;  /* 0x00000004f2f27c10 */ /* 0x004fc6000ff5e0ff */
[----:B---3--:R-:W2:Y:S01]  /*332d0*/  LDL.LU R245, [R1+0xd8] ;  /* 0x0000d80001f57983 */ /* 0x008ea20000300800 */
[----:B------:R-:W-:Y:S02]  /*332e0*/  IADD3.X R243, R243, UR6, RZ, P2, !PT ;  /* 0x00000006f3f37c10 */ /* 0x000fe400097fe4ff */
[----:B-1----:R-:W-:Y:S02]  /*332f0*/  MOV R4, R242 ;  /* 0x000000f200047202 */ /* 0x002fe40000000f00 */
[----:B------:R-:W-:Y:S01]  /*33300*/  IADD3 R3, P3, R3, UR4, RZ ;  /* 0x0000000403037c10 */ /* 0x000fe2000ff7e0ff */
[----:B------:R-:W-:Y:S01]  /*33310*/  IMAD.MOV.U32 R5, RZ, RZ, R243 ;  /* 0x000000ffff057224 */ /* 0x000fe200078e00f3 */
[----:B------:R-:W-:Y:S02]  /*33320*/  STL [R1+0xc0], R242 ;  /* 0x0000c0f201007387 */ /* 0x000fe40000100800 */
[----:B------:R-:W-:Y:S02]  /*33330*/  IADD3.X R8, R8, UR6, RZ, P3, !PT ;  /* 0x0000000608087c10 */ /* 0x000fe40009ffe4ff */
[----:B------:R1:W-:Y:S04]  /*33340*/  STL [R1+0xbc], R243 ;  /* 0x0000bcf301007387 */ /* 0x0003e80000100800 */
[----:B------:R3:W-:Y:S04]  /*33350*/  LDGSTS.E [R0+0x4000], desc[UR8][R4.64], P1 ;  /* 0x0400000004007fae */ /* 0x0007e80008921848 */
[----:B------:R-:W-:Y:S04]  /*33360*/  STL [R1+0xc8], R3 ;  /* 0x0000c80301007387 */ /* 0x000fe80000100800 */
[----:B------:R1:W-:Y:S01]  /*33370*/  STL [R1+0xc4], R8 ;  /* 0x0000c40801007387 */ /* 0x0003e20000100800 */
[----:B---3--:R-:W-:Y:S01]  /*33380*/  IMAD.MOV.U32 R4, RZ, RZ, R3 ;  /* 0x000000ffff047224 */ /* 0x008fe200078e0003 */
[----:B------:R-:W-:-:S02]  /*33390*/  MOV R5, R8 ;  /* 0x0000000800057202 */ /* 0x000fc40000000f00 */
[----:B------:R-:W3:Y:S04]  /*333a0*/  LDL.LU R244, [R1+0xdc] ;  /* 0x0000dc0001f47983 */ /* 0x000ee80000300800 */
[----:B-1----:R-:W3:Y:S04]  /*333b0*/  LDL.LU R243, [R1+0xe0] ;  /* 0x0000e00001f37983 */ /* 0x002ee80000300800 */
[----:B------:R-:W3:Y:S04]  /*333c0*/  LDL.LU R242, [R1+0xe4] ;  /* 0x0000e40001f27983 */ /* 0x000ee80000300800 */
[----:B------:R-:W3:Y:S04]  /*333d0*/  LDL.LU R8, [R1+0xe8] ;  /* 0x0000e80001087983 */ /* 0x000ee80000300800 */
[----:B------:R1:W-:Y:S04]  /*333e0*/  LDGSTS.E [R0+0x8000], desc[UR8][R4.64], P1 ;  /* 0x0800000004007fae */ /* 0x0003e80008921848 */
[----:B------:R-:W3:Y:S01]  /*333f0*/  LDL.LU R5, [R1+0xcc] ;  /* 0x0000cc0001057983 */ /* 0x000ee20000300800 */
[----:B------:R-:W-:-:S04]  /*33400*/  ISETP.GT.AND P2, PT, R2, 0x5, PT ;  /* 0x000000050200780c */ /* 0x000fc80003f44270 */
[----:B------:R-:W-:-:S04]  /*33410*/  SEL R3, RZ, 0x4, !P2 ;  /* 0x00000004ff037807 */ /* 0x000fc80005000000 */
[----:B------:R-:W-:-:S04]  /*33420*/  SEL R3, R3, RZ, !P0 ;  /* 0x000000ff03037207 */ /* 0x000fc80004000000 */
[----:B------:R-:W-:Y:S02]  /*33430*/  ISETP.NE.U32.AND P2, PT, R3, RZ, PT ;  /* 0x000000ff0300720c */ /* 0x000fe40003f45070 */
[----:B----4-:R-:W-:-:S05]  /*33440*/  IADD3 R247, P3, R247, UR4, RZ ;  /* 0x00000004f7f77c10 */ /* 0x010fca000ff7e0ff */
[----:B-1----:R-:W-:Y:S01]  /*33450*/  IMAD.MOV.U32 R4, RZ, RZ, R247 ;  /* 0x000000ffff047224 */ /* 0x002fe200078e00f7 */
[----:B--2---:R-:W-:Y:S01]  /*33460*/  IADD3 R245, P4, R245, UR4, RZ ;  /* 0x00000004f5f57c10 */ /* 0x004fe2000ff9e0ff */
[----:B------:R-:W-:Y:S03]  /*33470*/  STL [R1+0xd0], R247 ;  /* 0x0000d0f701007387 */ /* 0x000fe60000100800 */
[----:B------:R-:W-:Y:S02]  /*33480*/  IADD3.X R246, R246, UR6, RZ, P4, !PT ;  /* 0x00000006f6f67c10 */ /* 0x000fe4000a7fe4ff */
[----:B---3--:R-:W-:-:S05]  /*33490*/  IADD3.X R5, R5, UR6, RZ, P3, !PT ;  /* 0x0000000605057c10 */ /* 0x008fca0009ffe4ff */
        /* <DEDUP_REMOVED lines=445> */
[----:B------:R1:W-:Y:S04]  /*35070*/  STL [R1+0xcc0], R243 ;  /* 0x000cc0f301007387 */ /* 0x0003e80000100800 */
[----:B------:R-:W-:Y:S04]  /*35080*/  STL [R1+0xcbc], R244 ;  /* 0x000cbcf401007387 */ /* 0x000fe80000100800 */
[----:B------:R1:W-:Y:S04]  /*35090*/  LDGSTS.E [R0+0x34000], desc[UR8][R4.64], P1 ;  /* 0x3400000004007fae */ /* 0x0003e80008921848 */
[----:B------:R1:W-:Y:S04]  /*350a0*/  STL [R1+0xcc8], R8 ;  /* 0x000cc80801007387 */ /* 0x0003e80000100800 */
        /* <DEDUP_REMOVED lines=39> */
[----:B-1----:R-:W2:Y:S01]  /*35320*/  LDL.LU R243, [R1+0xd00] ;  /* 0x000d000001f37983 */ /* 0x002ea20000300800 */
[----:B------:R-:W-:Y:S01]  /*35330*/  MOV R4, R242 ;  /* 0x000000f200047202 */ /* 0x000fe20000000f00 */
[----:B------:R-:W-:-:S02]  /*35340*/  IMAD.MOV.U32 R5, RZ, RZ, R244 ;  /* 0x000000ffff057224 */ /* 0x000fc400078e00f4 */
        /* <DEDUP_REMOVED lines=10> */
[----:B---3--:R-:W-:-:S05]  /*353f0*/  IADD3 R247, P3, R247, UR4, RZ ;  /* 0x00000004f7f77c10 */ /* 0x008fca000ff7e0ff */
[----:B------:R-:W-:Y:S01]  /*35400*/  IMAD.MOV.U32 R4, RZ, RZ, R247 ;  /* 0x000000ffff047224 */ /* 0x000fe200078e00f7 */
[----:B----4-:R-:W-:Y:S01]  /*35410*/  IADD3 R245, P4, R245, UR4, RZ ;  /* 0x00000004f5f57c10 */ /* 0x010fe2000ff9e0ff */
[----:B------:R-:W-:Y:S03]  /*35420*/  STL [R1+0xcf0], R247 ;  /* 0x000cf0f701007387 */ /* 0x000fe60000100800 */
[----:B--2---:R-:W-:Y:S02]  /*35430*/  IADD3.X R246, R246, UR6, RZ, P4, !PT ;  /* 0x00000006f6f67c10 */ /* 0x004fe4000a7fe4ff */
[----:B------:R-:W-:-:S05]  /*35440*/  IADD3.X R5, R5, UR6, RZ, P3, !PT ;  /* 0x0000000605057c10 */ /* 0x000fca0009ffe4ff */
[----:B------:R1:W-:Y:S01]  /*35450*/  LDGSTS.E [R0+0x3c004], desc[UR8][R4.64], P2 ;  /* 0x3c00400004007fae */ /* 0x0003e20009121848 */
[----:B------:R-:W-:-:S03]  /*35460*/  IADD3 R243, P2, R243, UR4, RZ ;  /* 0x00000004f3f37c10 */ /* 0x000fc6000ff5e0ff */
[----:B------:R2:W-:Y:S01]  /*35470*/  STL [R1+0xcec], R5 ;  /* 0x000cec0501007387 */ /* 0x0005e20000100800 */
[----:B------:R-:W-:Y:S02]  /*35480*/  IADD3 R8, P3, R8, UR4, RZ ;  /* 0x0000000408087c10 */ /* 0x000fe4000ff7e0ff */
[----:B------:R-:W-:Y:S02]  /*35490*/  IADD3.X R244, R244, UR6, RZ, P2, !PT ;  /* 0x00000006f4f47c10 */ /* 0x000fe400097fe4ff */
[----:B-1----:R-:W-:Y:S01]  /*354a0*/  MOV R4, R245 ;  /* 0x000000f500047202 */ /* 0x002fe20000000f00 */
[----:B--2---:R-:W-:Y:S01]  /*354b0*/  IMAD.MOV.U32 R5, RZ, RZ, R246 ;  /* 0x000000ffff057224 */ /* 0x004fe200078e00f6 */
[----:B------:R-:W-:Y:S01]  /*354c0*/  STL [R1+0xcf8], R245 ;  /* 0x000cf8f501007387 */ /* 0x000fe20000100800 */
[----:B------:R-:W-:-:S03]  /*354d0*/  IADD3.X R242, R242, UR6, RZ, P3, !PT ;  /* 0x00000006f2f27c10 */ /* 0x000fc60009ffe4ff */
[----:B------:R1:W-:Y:S04]  /*354e0*/  LDGSTS.E [R0+0x30008], desc[UR8][R4.64], P1 ;  /* 0x3000800004007fae */ /* 0x0003e80008921848 */
[----:B------:R-:W-:Y:S04]  /*354f0*/  STL [R1+0xcf4], R246 ;  /* 0x000cf4f601007387 */ /* 0x000fe80000100800 */
[----:B------:R-:W-:Y:S01]  /*35500*/  STL [R1+0xd00], R243 ;  /* 0x000d00f301007387 */ /* 0x000fe20000100800 */
[----:B-1----:R-:W-:Y:S01]  /*35510*/  IMAD.MOV.U32 R4, RZ, RZ, R243 ;  /* 0x000000ffff047224 */ /* 0x002fe200078e00f3 */
[----:B------:R-:W-:-:S02]  /*35520*/  MOV R5, R244 ;  /* 0x000000f400057202 */ /* 0x000fc40000000f00 */
[----:B------:R1:W-:Y:S04]  /*35530*/  STL [R1+0xcfc], R244 ;  /* 0x000cfcf401007387 */ /* 0x0003e80000100800 */
[----:B------:R-:W-:Y:S04]  /*35540*/  STL [R1+0xd08], R8 ;  /* 0x000d080801007387 */ /* 0x000fe80000100800 */
[----:B------:R-:W2:Y:S04]  /*35550*/  LDL.LU R247, [R1+0xd1c] ;  /* 0x000d1c0001f77983 */ /* 0x000ea80000300800 */
[----:B------:R3:W-:Y:S04]  /*35560*/  STL [R1+0xd04], R242 ;  /* 0x000d04f201007387 */ /* 0x0007e80000100800 */
[----:B------:R4:W-:Y:S04]  /*35570*/  LDGSTS.E [R0+0x34008], desc[UR8][R4.64], P1 ;  /* 0x3400800004007fae */ /* 0x0009e80008921848 */
[----:B-1----:R-:W2:Y:S04]  /*35580*/  LDL.LU R244, [R1+0xd24] ;  /* 0x000d240001f47983 */ /* 0x002ea80000300800 */
[----:B------:R-:W2:Y:S01]  /*35590*/  LDL.LU R245, [R1+0xd20] ;  /* 0x000d200001f57983 */ /* 0x000ea20000300800 */
[----:B----4-:R-:W-:-:S03]  /*355a0*/  IMAD.MOV.U32 R4, RZ, RZ, R8 ;  /* 0x000000ffff047224 */ /* 0x010fc600078e0008 */
[----:B------:R-:W4:Y:S01]  /*355b0*/  LDL.LU R246, [R1+0xd28] ;  /* 0x000d280001f67983 */ /* 0x000f220000300800 */
[----:B------:R-:W-:-:S03]  /*355c0*/  IMAD.MOV.U32 R5, RZ, RZ, R242 ;  /* 0x000000ffff057224 */ /* 0x000fc600078e00f2 */
        /* <DEDUP_REMOVED lines=21> */
[----:B------:R-:W-:Y:S02]  /*35720*/  IADD3.X R245, R245, UR6, RZ, P3, !PT ;  /* 0x00000006f5f57c10 */ /* 0x000fe40009ffe4ff */
[----:B-1----:R-:W-:Y:S01]  /*35730*/  MOV R4, R247 ;  /* 0x000000f700047202 */ /* 0x002fe20000000f00 */
[----:B------:R-:W-:Y:S01]  /*35740*/  STL [R1+0xd1c], R247 ;  /* 0x000d1cf701007387 */ /* 0x000fe20000100800 */
[----:B----4-:R-:W-:-:S04]  /*35750*/  IADD3 R8, P3, R8, UR4, RZ ;  /* 0x0000000408087c10 */ /* 0x010fc8000ff7e0ff */
[----:B---3--:R-:W-:Y:S02]  /*35760*/  IADD3.X R242, R242, UR6, RZ, P3, !PT ;  /* 0x00000006f2f27c10 */ /* 0x008fe40009ffe4ff */
[----:B------:R-:W-:Y:S02]  /*35770*/  IADD3.X R3, R3, UR6, RZ, P1, !PT ;  /* 0x0000000603037c10 */ /* 0x000fe40008ffe4ff */
[----:B------:R-:W-:-:S03]  /*35780*/  IADD3 R243, P1, R243, UR4, RZ ;  /* 0x00000004f3f37c10 */ /* 0x000fc6000ff3e0ff */
[----:B------:R-:W-:Y:S01]  /*35790*/  IMAD.MOV.U32 R5, RZ, RZ, R3 ;  /* 0x000000ffff057224 */ /* 0x000fe200078e0003 */
[----:B------:R-:W-:Y:S01]  /*357a0*/  IADD3.X R246, R246, UR6, RZ, P1, !PT ;  /* 0x00000006f6f67c10 */ /* 0x000fe20008ffe4ff */
[----:B------:R-:W-:Y:S04]  /*357b0*/  STL [R1+0xd18], R3 ;  /* 0x000d180301007387 */ /* 0x000fe80000100800 */
[----:B------:R1:W-:Y:S04]  /*357c0*/  LDGSTS.E [R0+0x3000c], desc[UR8][R4.64], P2 ;  /* 0x3000c00004007fae */ /* 0x0003e80009121848 */
[----:B------:R-:W-:Y:S04]  /*357d0*/  STL [R1+0xd24], R244 ;  /* 0x000d24f401007387 */ /* 0x000fe80000100800 */
[----:B------:R2:W-:Y:S01]  /*357e0*/  STL [R1+0xd20], R245 ;  /* 0x000d20f501007387 */ /* 0x0005e20000100800 */
[----:B-1----:R-:W-:Y:S01]  /*357f0*/  IMAD.MOV.U32 R4, RZ, RZ, R244 ;  /* 0x000000ffff047224 */ /* 0x002fe200078e00f4 */
[----:B------:R-:W-:-:S02]  /*35800*/  MOV R5, R245 ;  /* 0x000000f500057202 */ /* 0x000fc40000000f00 */
[----:B--2---:R-:W2:Y:S04]  /*35810*/  LDL.LU R245, [R1+0x134] ;  /* 0x0001340001f57983 */ /* 0x004ea80000300800 */
[----:B------:R1:W-:Y:S04]  /*35820*/  LDGSTS.E [R0+0x3400c], desc[UR8][R4.64], P2 ;  /* 0x3400c00004007fae */ /* 0x0003e80009121848 */
[----:B------:R-:W3:Y:S04]  /*35830*/  LDL.LU R244, [R1+0x138] ;  /* 0x0001380001f47983 */ /* 0x000ee80000300800 */
[----:B------:R4:W-:Y:S01]  /*35840*/  STL [R1+0xd2c], R243 ;  /* 0x000d2cf301007387 */ /* 0x0009e20000100800 */
[----:B-1----:R-:W-:-:S02]  /*35850*/  IMAD.MOV.U32 R4, RZ, RZ, R243 ;  /* 0x000000ffff047224 */ /* 0x002fc400078e00f3 */
[----:B------:R-:W-:Y:S01]  /*35860*/  IMAD.MOV.U32 R5, RZ, RZ, R246 ;  /* 0x000000ffff057224 */ /* 0x000fe200078e00f6 */
[----:B------:R-:W-:Y:S04]  /*35870*/  STL [R1+0xd28], R246 ;  /* 0x000d28f601007387 */ /* 0x000fe80000100800 */
[----:B------:R-:W-:Y:S04]  /*35880*/  STL [R1+0xd34], R8 ;  /* 0x000d340801007387 */ /* 0x000fe80000100800 */
[----:B------:R1:W-:Y:S04]  /*35890*/  LDGSTS.E [R0+0x3800c], desc[UR8][R4.64], P2 ;  /* 0x3800c00004007fae */ /* 0x0003e80009121848 */
[----:B------:R1:W-:Y:S04]  /*358a0*/  STL [R1+0xd30], R242 ;  /* 0x000d30f201007387 */ /* 0x0003e80000100800 */
[----:B----4-:R-:W4:Y:S01]  /*358b0*/  LDL.LU R243, [R1+0x13c] ;  /* 0x00013c0001f37983 */ /* 0x010f220000300800 */
[----:B-1----:R-:W-:-:S03]  /*358c0*/  IMAD.MOV.U32 R5, RZ, RZ, R242 ;  /* 0x000000ffff057224 */ /* 0x002fc600078e00f2 */
[----:B------:R-:W4:Y:S01]  /*358d0*/  LDL.LU R242, [R1+0x140] ;  /* 0x0001400001f27983 */ /* 0x000f220000300800 */
[----:B------:R-:W-:-:S03]  /*358e0*/  MOV R4, R8 ;  /* 0x0000000800047202 */ /* 0x000fc60000000f00 */
[----:B------:R-:W4:Y:S04]  /*358f0*/  LDL.LU R8, [R1+0x144] ;  /* 0x0001440001087983 */ /* 0x000f280000300800 */
[----:B------:R-:W4:Y:S01]  /*35900*/  LDL.LU R3, [R1+0x148] ;  /* 0x0001480001037983 */ /* 0x000f220000300800 */
[----:B------:R-:W-:-:S03]  /*35910*/  ISETP.GT.AND P1, PT, R2, 0x8, PT ;  /* 0x000000080200780c */ /* 0x000fc60003f24270 */
[----:B------:R1:W-:Y:S02]  /*35920*/  LDGSTS.E [R0+0x3c00c], desc[UR8][R4.64], P2 ;  /* 0x3c00c00004007fae */ /* 0x0003e40009121848 */
[----:B-1----:R-:W-:-:S04]  /*35930*/  SEL R0, RZ, 0x4, !P1 ;  /* 0x00000004ff007807 */ /* 0x002fc80004800000 */
[----:B------:R-:W-:-:S04]  /*35940*/  SEL R0, R0, RZ, !P0 ;  /* 0x000000ff00007207 */ /* 0x000fc80004000000 */
[----:B------:R-:W-:Y:S02]  /*35950*/  ISETP.NE.U32.AND P1, PT, R0, RZ, PT ;  /* 0x000000ff0000720c */ /* 0x000fe40003f25070 */
[----:B------:R-:W-:-:S05]  /*35960*/  LOP3.LUT R0, R6, 0x20, RZ, 0x3c, !PT ;  /* 0x0000002006007812 */ /* 0x000fca00078e3cff */
[----:B------:R-:W-:Y:S01]  /*35970*/  VIADD R0, R0, UR16 ;  /* 0x0000001000007c36 */ /* 0x000fe20008000000 */
[----:B---3--:R-:W-:-:S04]  /*35980*/  IADD3 R244, P2, R244, UR4, RZ ;  /* 0x00000004f4f47c10 */ /* 0x008fc8000ff5e0ff */
[----:B--2---:R-:W-:Y:S02]  /*35990*/  IADD3.X R245, R245, UR6, RZ, P2, !PT ;  /* 0x00000006f5f57c10 */ /* 0x004fe400097fe4ff */
[----:B------:R-:W-:-:S03]  /*359a0*/  MOV R4, R244 ;  /* 0x000000f400047202 */ /* 0x000fc60000000f00 */
[----:B------:R-:W-:Y:S01]  /*359b0*/  IMAD.MOV.U32 R5, RZ, RZ, R245 ;  /* 0x000000ffff057224 */ /* 0x000fe200078e00f5 */
[----:B------:R-:W-:Y:S04]  /*359c0*/  STL [R1+0x138], R244 ;  /* 0x000138f401007387 */ /* 0x000fe80000100800 */
[----:B------:R1:W-:Y:S04]  /*359d0*/  LDGSTS.E [R0], desc[UR8][R4.64], P1 ;  /* 0x0000000004007fae */ /* 0x0003e80008921848 */
[----:B------:R2:W-:Y:S04]  /*359e0*/  STL [R1+0x134], R245 ;  /* 0x000134f501007387 */ /* 0x0005e80000100800 */
[----:B------:R-:W3:Y:S04]  /*359f0*/  LDL.LU R247, [R1+0x150] ;  /* 0x0001500001f77983 */ /* 0x000ee80000300800 */
[----:B------:R-:W3:Y:S04]  /*35a00*/  LDL.LU R246, [R1+0x154] ;  /* 0x0001540001f67983 */ /* 0x000ee80000300800 */
[----:B--2---:R-:W2:Y:S01]  /*35a10*/  LDL.LU R245, [R1+0x158] ;  /* 0x0001580001f57983 */ /* 0x004ea20000300800 */
[----:B----4-:R-:W-:-:S04]  /*35a20*/  IADD3 R242, P2, R242, UR4, RZ ;  /* 0x00000004f2f27c10 */ /* 0x010fc8000ff5e0ff */
[----:B------:R-:W-:Y:S01]  /*35a30*/  IADD3.X R243, R243, UR6, RZ, P2, !PT ;  /* 0x00000006f3f37c10 */ /* 0x000fe200097fe4ff */
[----:B-1----:R-:W-:Y:S01]  /*35a40*/  IMAD.MOV.U32 R4, RZ, RZ, R242 ;  /* 0x000000ffff047224 */ /* 0x002fe200078e00f2 */
[----:B------:R-:W-:Y:S02]  /*35a50*/  IADD3 R3, P3, R3, UR4, RZ ;  /* 0x0000000403037c10 */ /* 0x000fe4000ff7e0ff */
[----:B------:R-:W-:Y:S02]  /*35a60*/  MOV R5, R243 ;  /* 0x000000f300057202 */ /* 0x000fe40000000f00 */
[----:B------:R-:W-:Y:S01]  /*35a70*/  IADD3.X R8, R8, UR6, RZ, P3, !PT ;  /* 0x0000000608087c10 */ /* 0x000fe20009ffe4ff */
[----:B------:R-:W-:Y:S04]  /*35a80*/  STL [R1+0x140], R242 ;  /* 0x000140f201007387 */ /* 0x000fe80000100800 */
[----:B------:R1:W-:Y:S04]  /*35a90*/  STL [R1+0x13c], R243 ;  /* 0x00013cf301007387 */ /* 0x0003e80000100800 */
[----:B------:R4:W-:Y:S04]  /*35aa0*/  LDGSTS.E [R0+0x4000], desc[UR8][R4.64], P1 ;  /* 0x0400000004007fae */ /* 0x0009e80008921848 */
[----:B------:R-:W-:Y:S04]  /*35ab0*/  STL [R1+0x148], R3 ;  /* 0x0001480301007387 */ /* 0x000fe80000100800 */
[----:B------:R1:W-:Y:S01]  /*35ac0*/  STL [R1+0x144], R8 ;  /* 0x0001440801007387 */ /* 0x0003e20000100800 */
[----:B----4-:R-:W-:-:S03]  /*35ad0*/  IMAD.MOV.U32 R4, RZ, RZ, R3 ;  /* 0x000000ffff047224 */ /* 0x010fc600078e0003 */
[----:B------:R-:W4:Y:S01]  /*35ae0*/  LDL.LU R244, [R1+0x15c] ;  /* 0x00015c0001f47983 */ /* 0x000f220000300800 */
[----:B------:R-:W-:-:S03]  /*35af0*/  IMAD.MOV.U32 R5, RZ, RZ, R8 ;  /* 0x000000ffff057224 */ /* 0x000fc600078e0008 */
[----:B-1----:R-:W4:Y:S04]  /*35b00*/  LDL.LU R243, [R1+0x160] ;  /* 0x0001600001f37983 */ /* 0x002f280000300800 */
[----:B------:R-:W4:Y:S04]  /*35b10*/  LDL.LU R242, [R1+0x164] ;  /* 0x0001640001f27983 */ /* 0x000f280000300800 */
[----:B------:R-:W4:Y:S04]  /*35b20*/  LDL.LU R8, [R1+0x168] ;  /* 0x0001680001087983 */ /* 0x000f280000300800 */
[----:B------:R1:W-:Y:S04]  /*35b30*/  LDGSTS.E [R0+0x8000], desc[UR8][R4.64], P1 ;  /* 0x0800000004007fae */ /* 0x0003e80008921848 */
[----:B------:R-:W4:Y:S01]  /*35b40*/  LDL.LU R5, [R1+0x14c] ;  /* 0x00014c0001057983 */ /* 0x000f220000300800 */
[----:B------:R-:W-:-:S04]  /*35b50*/  ISETP.GT.AND P2, PT, R2, 0x9, PT ;  /* 0x000000090200780c */ /* 0x000fc80003f44270 */
[----:B------:R-:W-:-:S04]  /*35b60*/  SEL R3, RZ, 0x4, !P2 ;  /* 0x00000004ff037807 */ /* 0x000fc80005000000 */
[----:B------:R-:W-:-:S04]  /*35b70*/  SEL R3, R3, RZ, !P0 ;  /* 0x000000ff03037207 */ /* 0x000fc80004000000 */
[----:B------:R-:W-:Y:S02]  /*35b80*/  ISETP.NE.U32.AND P2, PT, R3, RZ, PT ;  /* 0x000000ff0300720c */ /* 0x000fe40003f45070 */
[----:B---3--:R-:W-:-:S04]  /*35b90*/  IADD3 R247, P3, R247, UR4, RZ ;  /* 0x00000004f7f77c10 */ /* 0x008fc8000ff7e0ff */
[----:B-1----:R-:W-:Y:S02]  /*35ba0*/  MOV R4, R247 ;  /* 0x000000f700047202 */ /* 0x002fe40000000f00 */
[----:B--2---:R-:W-:Y:S01]  /*35bb0*/  IADD3 R245, P4, R245, UR4, RZ ;  /* 0x00000004f5f57c10 */ /* 0x004fe2000ff9e0ff */
[----:B------:R-:W-:Y:S03]  /*35bc0*/  STL [R1+0x150], R247 ;  /* 0x000150f701007387 */ /* 0x000fe60000100800 */
[----:B------:R-:W-:Y:S02]  /*35bd0*/  IADD3.X R246, R246, UR6, RZ, P4, !PT ;  /* 0x00000006f6f67c10 */ /* 0x000fe4000a7fe4ff */
[----:B----4-:R-:W-:-:S05]  /*35be0*/  IADD3.X R5, R5, UR6, RZ, P3, !PT ;  /* 0x0000000605057c10 */ /* 0x010fca0009ffe4ff */
        /* <DEDUP_REMOVED lines=445> */
[----:B------:R1:W-:Y:S04]  /*377c0*/  STL [R1+0xd44], R243 ;  /* 0x000d44f301007387 */ /* 0x0003e80000100800 */
[----:B------:R-:W-:Y:S04]  /*377d0*/  STL [R1+0xd40], R244 ;  /* 0x000d40f401007387 */ /* 0x000fe80000100800 */
[----:B------:R1:W-:Y:S04]  /*377e0*/  LDGSTS.E [R0+0x34000], desc[UR8][R4.64], P1 ;  /* 0x3400000004007fae */ /* 0x0003e80008921848 */
[----:B------:R1:W-:Y:S04]  /*377f0*/  STL [R1+0xd4c], R8 ;  /* 0x000d4c0801007387 */ /* 0x0003e80000100800 */
        /* <DEDUP_REMOVED lines=39> */
[----:B-1----:R-:W2:Y:S01]  /*37a70*/  LDL.LU R243, [R1+0xd84] ;  /* 0x000d840001f37983 */ /* 0x002ea20000300800 */
[----:B------:R-:W-:Y:S01]  /*37a80*/  IMAD.MOV.U32 R4, RZ, RZ, R242 ;  /* 0x000000ffff047224 */ /* 0x000fe200078e00f2 */
[----:B------:R-:W-:-:S02]  /*37a90*/  MOV R5, R244 ;  /* 0x000000f400057202 */ /* 0x000fc40000000f00 */
        /* <DEDUP_REMOVED lines=26> */
[----:B------:R-:W-:Y:S04]  /*37c40*/  STL [R1+0xd78], R246 ;  /* 0x000d78f601007387 */ /* 0x000fe80000100800 */
[----:B------:R-:W-:Y:S01]  /*37c50*/  STL [R1+0xd84], R243 ;  /* 0x000d84f301007387 */ /* 0x000fe20000100800 */
[----:B-1----:R-:W-:Y:S02]  /*37c60*/  IMAD.MOV.U32 R4, RZ, RZ, R243 ;  /* 0x000000ffff047224 */ /* 0x002fe400078e00f3 */
[----:B------:R-:W-:Y:S01]  /*37c70*/  IMAD.MOV.U32 R5, RZ, RZ, R244 ;  /* 0x000000ffff057224 */ /* 0x000fe200078e00f4 */
[----:B------:R1:W-:Y:S04]  /*37c80*/  STL [R1+0xd80], R244 ;  /* 0x000d80f401007387 */ /* 0x0003e80000100800 */
[----:B------:R-:W-:Y:S04]  /*37c90*/  STL [R1+0xd8c], R8 ;  /* 0x000d8c0801007387 */ /* 0x000fe80000100800 */
[----:B------:R-:W2:Y:S04]  /*37ca0*/  LDL.LU R247, [R1+0xd9c] ;  /* 0x000d9c0001f77983 */ /* 0x000ea80000300800 */
[----:B------:R3:W-:Y:S04]  /*37cb0*/  STL [R1+0xd88], R242 ;  /* 0x000d88f201007387 */ /* 0x0007e80000100800 */
[----:B------:R4:W-:Y:S04]  /*37cc0*/  LDGSTS.E [R0+0x34008], desc[UR8][R4.64], P1 ;  /* 0x3400800004007fae */ /* 0x0009e80008921848 */
[----:B-1----:R-:W2:Y:S04]  /*37cd0*/  LDL.LU R244, [R1+0xda4] ;  /* 0x000da40001f47983 */ /* 0x002ea80000300800 */
[----:B------:R-:W2:Y:S01]  /*37ce0*/  LDL.LU R245, [R1+0xda0] ;  /* 0x000da00001f57983 */ /* 0x000ea20000300800 */
[----:B----4-:R-:W-:Y:S01]  /*37cf0*/  MOV R4, R8 ;  /* 0x0000000800047202 */ /* 0x010fe20000000f00 */
[----:B------:R-:W-:-:S02]  /*37d00*/  IMAD.MOV.U32 R5, RZ, RZ, R242 ;  /* 0x000000ffff057224 */ /* 0x000fc400078e00f2 */
        /* <DEDUP_REMOVED lines=27> */
[----:B------:R-:W-:-:S04]  /*37ec0*/  IADD3.X R3, R3, UR6, RZ, P1, !PT ;  /* 0x0000000603037c10 */ /* 0x000fc80008ffe4ff */
[----:B------:R-:W-:Y:S02]  /*37ed0*/  MOV R5, R3 ;  /* 0x0000000300057202 */ /* 0x000fe40000000f00 */
[----:B------:R-:W-:-:S03]  /*37ee0*/  IADD3 R243, P1, R243, UR4, RZ ;  /* 0x00000004f3f37c10 */ /* 0x000fc6000ff3e0ff */
[----:B------:R1:W-:Y:S01]  /*37ef0*/  LDGSTS.E [R0+0x3000c], desc[UR8][R4.64], P2 ;  /* 0x3000c00004007fae */ /* 0x0003e20009121848 */
[----:B------:R-:W-:-:S03]  /*37f00*/  IADD3.X R246, R246, UR6, RZ, P1, !PT ;  /* 0x00000006f6f67c10 */ /* 0x000fc60008ffe4ff */
[----:B------:R-:W-:Y:S04]  /*37f10*/  STL [R1+0xd98], R3 ;  /* 0x000d980301007387 */ /* 0x000fe80000100800 */
[----:B------:R-:W-:Y:S01]  /*37f20*/  STL [R1+0xda4], R244 ;  /* 0x000da4f401007387 */ /* 0x000fe20000100800 */
[----:B-1----:R-:W-:Y:S02]  /*37f30*/  IMAD.MOV.U32 R4, RZ, RZ, R244 ;  /* 0x000000ffff047224 */ /* 0x002fe400078e00f4 */
[----:B------:R-:W-:Y:S01]  /*37f40*/  IMAD.MOV.U32 R5, RZ, RZ, R245 ;  /* 0x000000ffff057224 */ /* 0x000fe200078e00f5 */
[----:B------:R1:W-:Y:S04]  /*37f50*/  STL [R1+0xda0], R245 ;  /* 0x000da0f501007387 */ /* 0x0003e80000100800 */
[----:B------:R2:W-:Y:S04]  /*37f60*/  LDGSTS.E [R0+0x3400c], desc[UR8][R4.64], P2 ;  /* 0x3400c00004007fae */ /* 0x0005e80009121848 */
[----:B-1----:R-:W3:Y:S04]  /*37f70*/  LDL.LU R245, [R1+0x1b4] ;  /* 0x0001b40001f57983 */ /* 0x002ee80000300800 */
[----:B------:R-:W4:Y:S01]  /*37f80*/  LDL.LU R244, [R1+0x1b8] ;  /* 0x0001b80001f47983 */ /* 0x000f220000300800 */
[----:B--2---:R-:W-:Y:S01]  /*37f90*/  MOV R4, R243 ;  /* 0x000000f300047202 */ /* 0x004fe20000000f00 */
[----:B------:R-:W-:-:S02]  /*37fa0*/  IMAD.MOV.U32 R5, RZ, RZ, R246 ;  /* 0x000000ffff057224 */ /* 0x000fc400078e00f6 */
[----:B------:R1:W-:Y:S04]  /*37fb0*/  STL [R1+0xdac], R243 ;  /* 0x000dacf301007387 */ /* 0x0003e80000100800 */
[----:B------:R-:W-:Y:S04]  /*37fc0*/  STL [R1+0xda8], R246 ;  /* 0x000da8f601007387 */ /* 0x000fe80000100800 */
[----:B------:R-:W-:Y:S04]  /*37fd0*/  STL [R1+0xdb4], R8 ;  /* 0x000db40801007387 */ /* 0x000fe80000100800 */
[----:B------:R2:W-:Y:S04]  /*37fe0*/  LDGSTS.E [R0+0x3800c], desc[UR8][R4.64], P2 ;  /* 0x3800c00004007fae */ /* 0x0005e80009121848 */
[----:B------:R2:W-:Y:S04]  /*37ff0*/  STL [R1+0xdb0], R242 ;  /* 0x000db0f201007387 */ /* 0x0005e80000100800 */
[----:B-1----:R-:W3:Y:S01]  /*38000*/  LDL.LU R243, [R1+0x1bc] ;  /* 0x0001bc0001f37983 */ /* 0x002ee20000300800 */
[----:B--2---:R-:W-:-:S03]  /*38010*/  MOV R5, R242 ;  /* 0x000000f200057202 */ /* 0x004fc60000000f00 */
        /* <DEDUP_REMOVED lines=9> */
[----:B------:R-:W-:-:S05]  /*380b0*/  LOP3.LUT R0, R6, 0x30, RZ, 0x3c, !PT ;  /* 0x0000003006007812 */ /* 0x000fca00078e3cff */
[----:B------:R-:W-:Y:S01]  /*380c0*/  VIADD R0, R0, UR16 ;  /* 0x0000001000007c36 */ /* 0x000fe20008000000 */
[----:B----4-:R-:W-:-:S04]  /*380d0*/  IADD3 R244, P2, R244, UR4, RZ ;  /* 0x00000004f4f47c10 */ /* 0x010fc8000ff5e0ff */
[----:B---3--:R-:W-:Y:S01]  /*380e0*/  IADD3.X R245, R245, UR6, RZ, P2, !PT ;  /* 0x00000006f5f57c10 */ /* 0x008fe200097fe4ff */
[----:B------:R-:W-:-:S03]  /*380f0*/  IMAD.MOV.U32 R4, RZ, RZ, R244 ;  /* 0x000000ffff047224 */ /* 0x000fc600078e00f4 */
[----:B------:R-:W-:Y:S01]  /*38100*/  MOV R5, R245 ;  /* 0x000000f500057202 */ /* 0x000fe20000000f00 */
[----:B------:R-:W-:Y:S04]  /*38110*/  STL [R1+0x1b8], R244 ;  /* 0x0001b8f401007387 */ /* 0x000fe80000100800 */
[----:B------:R1:W-:Y:S04]  /*38120*/  LDGSTS.E [R0], desc[UR8][R4.64], P1 ;  /* 0x0000000004007fae */ /* 0x0003e80008921848 */
[----:B------:R3:W-:Y:S04]  /*38130*/  STL [R1+0x1b4], R245 ;  /* 0x0001b4f501007387 */ /* 0x0007e80000100800 */
[----:B------:R-:W4:Y:S04]  /*38140*/  LDL.LU R247, [R1+0x1d0] ;  /* 0x0001d00001f77983 */ /* 0x000f280000300800 */
[----:B------:R-:W4:Y:S04]  /*38150*/  LDL.LU R246, [R1+0x1d4] ;  /* 0x0001d40001f67983 */ /* 0x000f280000300800 */
[----:B---3--:R-:W3:Y:S01]  /*38160*/  LDL.LU R245, [R1+0x1d8] ;  /* 0x0001d80001f57983 */ /* 0x008ee20000300800 */
[----:B--2---:R-:W-:-:S04]  /*38170*/  IADD3 R242, P2, R242, UR4, RZ ;  /* 0x00000004f2f27c10 */ /* 0x004fc8000ff5e0ff */
[----:B------:R-:W-:Y:S01]  /*38180*/  IADD3.X R243, R243, UR6, RZ, P2, !PT ;  /* 0x00000006f3f37c10 */ /* 0x000fe200097fe4ff */
[----:B-1----:R-:W-:Y:S01]  /*38190*/  IMAD.MOV.U32 R4, RZ, RZ, R242 ;  /* 0x000000ffff047224 */ /* 0x002fe200078e00f2 */
[----:B------:R-:W-:-:S03]  /*381a0*/  IADD3 R3, P3, R3, UR4, RZ ;  /* 0x0000000403037c10 */ /* 0x000fc6000ff7e0ff */
[----:B------:R-:W-:Y:S01]  /*381b0*/  IMAD.MOV.U32 R5, RZ, RZ, R243 ;  /* 0x000000ffff057224 */ /* 0x000fe200078e00f3 */
[----:B------:R-:W-:Y:S01]  /*381c0*/  IADD3.X R8, R8, UR6, RZ, P3, !PT ;  /* 0x0000000608087c10 */ /* 0x000fe20009ffe4ff */
[----:B------:R-:W-:Y:S04]  /*381d0*/  STL [R1+0x1c0], R242 ;  /* 0x0001c0f201007387 */ /* 0x000fe80000100800 */
[----:B------:R1:W-:Y:S04]  /*381e0*/  STL [R1+0x1bc], R243 ;  /* 0x0001bcf301007387 */ /* 0x0003e80000100800 */
[----:B------:R2:W-:Y:S04]  /*381f0*/  LDGSTS.E [R0+0x4000], desc[UR8][R4.64], P1 ;  /* 0x0400000004007fae */ /* 0x0005e80008921848 */
[----:B------:R-:W-:Y:S04]  /*38200*/  STL [R1+0x1c8], R3 ;  /* 0x0001c80301007387 */ /* 0x000fe80000100800 */
[----:B------:R1:W-:Y:S01]  /*38210*/  STL [R1+0x1c4], R8 ;  /* 0x0001c40801007387 */ /* 0x0003e20000100800 */
[----:B--2---:R-:W-:Y:S01]  /*38220*/  MOV R4, R3 ;  /* 0x0000000300047202 */ /* 0x004fe20000000f00 */
[----:B------:R-:W-:-:S02]  /*38230*/  IMAD.MOV.U32 R5, RZ, RZ, R8 ;  /* 0x000000ffff057224 */ /* 0x000fc400078e0008 */
[----:B------:R-:W2:Y:S04]  /*38240*/  LDL.LU R244, [R1+0x1dc] ;  /* 0x0001dc0001f47983 */ /* 0x000ea80000300800 */
[----:B-1----:R-:W2:Y:S04]  /*38250*/  LDL.LU R243, [R1+0x1e0] ;  /* 0x0001e00001f37983 */ /* 0x002ea80000300800 */
        /* <DEDUP_REMOVED lines=8> */
[----:B----4-:R-:W-:-:S05]  /*382e0*/  IADD3 R247, P3, R247, UR4, RZ ;  /* 0x00000004f7f77c10 */ /* 0x010fca000ff7e0ff */
[----:B-1----:R-:W-:Y:S01]  /*382f0*/  IMAD.MOV.U32 R4, RZ, RZ, R247 ;  /* 0x000000ffff047224 */ /* 0x002fe200078e00f7 */
[----:B---3--:R-:W-:Y:S01]  /*38300*/  IADD3 R245, P4, R245, UR4, RZ ;  /* 0x00000004f5f57c10 */ /* 0x008fe2000ff9e0ff */
[----:B------:R-:W-:Y:S03]  /*38310*/  STL [R1+0x1d0], R247 ;  /* 0x0001d0f701007387 */ /* 0x000fe60000100800 */
[----:B------:R-:W-:Y:S02]  /*38320*/  IADD3.X R246, R246, UR6, RZ, P4, !PT ;  /* 0x00000006f6f67c10 */ /* 0x000fe4000a7fe4ff */
[----:B--2---:R-:W-:-:S05]  /*38330*/  IADD3.X R5, R5, UR6, RZ, P3, !PT ;  /* 0x0000000605057c10 */ /* 0x004fca0009ffe4ff */
        /* <DEDUP_REMOVED lines=2962> */
[----:B------:R-:W-:Y:S04]  /*43c60*/  STL [R1+0xfc0], R244 ;  /* 0x000fc0f401007387 */ /* 0x000fe80000100800 */
[----:B------:R1:W-:Y:S04]  /*43c70*/  LDGSTS.E [R0+0x34000], desc[UR8][R4.64], P1 ;  /* 0x3400000004007fae */ /* 0x0003e80008921848 */
[----:B------:R-:W-:Y:S04]  /*43c80*/  STL [R1+0xfcc], R8 ;  /* 0x000fcc0801007387 */ /* 0x000fe80000100800 */
[----:B------:R1:W-:Y:S02]  /*43c90*/  STL [R1+0xfc8], R242 ;  /* 0x000fc8f201007387 */ /* 0x0003e40000100800 */
[----:B-1----:R-:W-:Y:S01]  /*43ca0*/  IMAD.MOV.U32 R4, RZ, RZ, R8 ;  /* 0x000000ffff047224 */ /* 0x002fe200078e0008 */
[----:B------:R-:W-:-:S02]  /*43cb0*/  MOV R5, R242 ;  /* 0x000000f200057202 */ /* 0x000fc40000000f00 */
        /* <DEDUP_REMOVED lines=66> */
[----:B------:R2:W-:Y:S01]  /*440e0*/  STL [R1+0x1004], R242 ;  /* 0x001004f201007387 */ /* 0x0005e20000100800 */
[----:B-1----:R-:W-:Y:S01]  /*440f0*/  IMAD.MOV.U32 R4, RZ, RZ, R242 ;  /* 0x000000ffff047224 */ /* 0x002fe200078e00f2 */
[----:B------:R-:W-:-:S02]  /*44100*/  MOV R5, R244 ;  /* 0x000000f400057202 */ /* 0x000fc40000000f00 */
[----:B------:R1:W-:Y:S04]  /*44110*/  STL [R1+0x1000], R244 ;  /* 0x001000f401007387 */ /* 0x0003e80000100800 */
[----:B------:R-:W-:Y:S04]  /*44120*/  STL [R1+0x100c], R8 ;  /* 0x00100c0801007387 */ /* 0x000fe80000100800 */
[----:B------:R-:W3:Y:S04]  /*44130*/  LDL.LU R247, [R1+0x101c] ;  /* 0x00101c0001f77983 */ /* 0x000ee80000300800 */
[----:B------:R4:W-:Y:S04]  /*44140*/  STL [R1+0x1008], R243 ;  /* 0x001008f301007387 */ /* 0x0009e80000100800 */
[----:B------:R4:W-:Y:S04]  /*44150*/  LDGSTS.E [R0+0x34008], desc[UR8][R4.64], P1 ;  /* 0x3400800004007fae */ /* 0x0009e80008921848 */
[----:B--2---:R-:W2:Y:S04]  /*44160*/  LDL.LU R242, [R1+0x1024] ;  /* 0x0010240001f27983 */ /* 0x004ea80000300800 */
[----:B-1----:R-:W2:Y:S01]  /*44170*/  LDL.LU R244, [R1+0x1020] ;  /* 0x0010200001f47983 */ /* 0x002ea20000300800 */
[----:B----4-:R-:W-:-:S03]  /*44180*/  IMAD.MOV.U32 R4, RZ, RZ, R8 ;  /* 0x000000ffff047224 */ /* 0x010fc600078e0008 */
[----:B------:R-:W4:Y:S01]  /*44190*/  LDL.LU R246, [R1+0x1028] ;  /* 0x0010280001f67983 */ /* 0x000f220000300800 */
[----:B------:R-:W-:-:S03]  /*441a0*/  IMAD.MOV.U32 R5, RZ, RZ, R243 ;  /* 0x000000ffff057224 */ /* 0x000fc600078e00f3 */
[----:B------:R-:W4:Y:S04]  /*441b0*/  LDL.LU R243, [R1+0x102c] ;  /* 0x00102c0001f37983 */ /* 0x000f280000300800 */
[----:B------:R-:W4:Y:S04]  /*441c0*/  LDL.LU R245, [R1+0x1030] ;  /* 0x0010300001f57983 */ /* 0x000f280000300800 */
[----:B------:R-:W4:Y:S04]  /*441d0*/  LDL.LU R8, [R1+0x1034] ;  /* 0x0010340001087983 */ /* 0x000f280000300800 */
[----:B------:R1:W-:Y:S04]  /*441e0*/  LDGSTS.E [R0+0x38008], desc[UR8][R4.64], P1 ;  /* 0x3800800004007fae */ /* 0x0003e80008921848 */
[----:B------:R-:W3:Y:S04]  /*441f0*/  LDL.LU R4, [R1+0x1010] ;  /* 0x0010100001047983 */ /* 0x000ee80000300800 */
[----:B------:R-:W1:Y:S01]  /*44200*/  LDL.LU R5, [R1+0x1014] ;  /* 0x0010140001057983 */ /* 0x000e620000300800 */
[----:B------:R-:W-:-:S04]  /*44210*/  ISETP.GT.AND P2, PT, R2, 0x7f, PT ;  /* 0x0000007f0200780c */ /* 0x000fc80003f44270 */
[----:B------:R-:W-:-:S04]  /*44220*/  SEL R3, RZ, 0x4, !P2 ;  /* 0x00000004ff037807 */ /* 0x000fc80005000000 */
[----:B------:R-:W-:-:S04]  /*44230*/  SEL R3, R3, RZ, !P0 ;  /* 0x000000ff03037207 */ /* 0x000fc80004000000 */
[----:B------:R-:W-:Y:S02]  /*44240*/  ISETP.NE.U32.AND P2, PT, R3, RZ, PT ;  /* 0x000000ff0300720c */ /* 0x000fe40003f45070 */
[----:B-1----:R-:W-:-:S04]  /*44250*/  IADD3 R5, P3, R5, UR4, RZ ;  /* 0x0000000405057c10 */ /* 0x002fc8000ff7e0ff */
[----:B---3--:R-:W-:Y:S01]  /*44260*/  IADD3.X R4, R4, UR6, RZ, P3, !PT ;  /* 0x0000000604047c10 */ /* 0x008fe20009ffe4ff */
[----:B------:R1:W-:Y:S04]  /*44270*/  STL [R1+0x1014], R5 ;  /* 0x0010140501007387 */ /* 0x0003e80000100800 */
[----:B------:R3:W-:Y:S04]  /*44280*/  STL [R1+0x1010], R4 ;  /* 0x0010100401007387 */ /* 0x0007e80000100800 */
[----:B------:R-:W4:Y:S01]  /*44290*/  LDL.LU R3, [R1+0x1018] ;  /* 0x0010180001037983 */ /* 0x000f220000300800 */
[----:B-1----:R-:W-:-:S04]  /*442a0*/  LOP3.LUT R5, R5, R4, RZ, 0x3c, !PT ;  /* 0x0000000405057212 */ /* 0x002fc800078e3cff */
[----:B---3--:R-:W-:-:S04]  /*442b0*/  LOP3.LUT R4, R5, R4, RZ, 0x3c, !PT ;  /* 0x0000000405047212 */ /* 0x008fc800078e3cff */
[----:B------:R-:W-:-:S05]  /*442c0*/  LOP3.LUT R5, R5, R4, RZ, 0x3c, !PT ;  /* 0x0000000405057212 */ /* 0x000fca00078e3cff */
[----:B------:R1:W-:Y:S01]  /*442d0*/  LDGSTS.E [R0+0x3c008], desc[UR8][R4.64], P1 ;  /* 0x3c00800004007fae */ /* 0x0003e20008921848 */
[----:B------:R-:W-:-:S05]  /*442e0*/  IADD3 R247, P1, R247, UR4, RZ ;  /* 0x00000004f7f77c10 */ /* 0x000fca000ff3e0ff */
[----:B------:R-:W-:Y:S01]  /*442f0*/  STL [R1+0x101c], R247 ;  /* 0x00101cf701007387 */ /* 0x000fe20000100800 */
[----:B--2---:R-:W-:Y:S02]  /*44300*/  IADD3 R242, P3, R242, UR4, RZ ;  /* 0x00000004f2f27c10 */ /* 0x004fe4000ff7e0ff */
[----:B-1----:R-:W-:Y:S02]  /*44310*/  MOV R4, R247 ;  /* 0x000000f700047202 */ /* 0x002fe40000000f00 */
[----:B------:R-:W-:Y:S02]  /*44320*/  IADD3.X R244, R244, UR6, RZ, P3, !PT ;  /* 0x00000006f4f47c10 */ /* 0x000fe40009ffe4ff */
[----:B----4-:R-:W-:-:S04]  /*44330*/  IADD3 R8, P3, R8, UR4, RZ ;  /* 0x0000000408087c10 */ /* 0x010fc8000ff7e0ff */
[----:B------:R-:W-:Y:S02]  /*44340*/  IADD3.X R245, R245, UR6, RZ, P3, !PT ;  /* 0x00000006f5f57c10 */ /* 0x000fe40009ffe4ff */
[----:B------:R-:W-:-:S05]  /*44350*/  IADD3.X R3, R3, UR6, RZ, P1, !PT ;  /* 0x0000000603037c10 */ /* 0x000fca0008ffe4ff */
[----:B------:R1:W-:Y:S01]  /*44360*/  STL [R1+0x1018], R3 ;  /* 0x0010180301007387 */ /* 0x0003e20000100800 */
[----:B------:R-:W-:Y:S01]  /*44370*/  IMAD.MOV.U32 R5, RZ, RZ, R3 ;  /* 0x000000ffff057224 */ /* 0x000fe200078e0003 */
[----:B------:R-:W-:Y:S02]  /*44380*/  IADD3 R243, P1, R243, UR4, RZ ;  /* 0x00000004f3f37c10 */ /* 0x000fe4000ff3e0ff */
[----:B------:R2:W-:Y:S01]  /*44390*/  STL [R1+0x1024], R242 ;  /* 0x001024f201007387 */ /* 0x0005e20000100800 */
[----:B-1----:R-:W1:Y:S01]  /*443a0*/  S2R R3, SR_TID.X ;  /* 0x0000000000037919 */ /* 0x002e620000002100 */
[----:B------:R-:W-:Y:S02]  /*443b0*/  IADD3.X R246, R246, UR6, RZ, P1, !PT ;  /* 0x00000006f6f67c10 */ /* 0x000fe40008ffe4ff */
[----:B------:R3:W-:Y:S04]  /*443c0*/  LDGSTS.E [R0+0x3000c], desc[UR8][R4.64], P2 ;  /* 0x3000c00004007fae */ /* 0x0007e80009121848 */
[----:B------:R4:W-:Y:S01]  /*443d0*/  STL [R1+0x1020], R244 ;  /* 0x001020f401007387 */ /* 0x0009e20000100800 */
[----:B---3--:R-:W-:Y:S01]  /*443e0*/  IMAD.MOV.U32 R4, RZ, RZ, R242 ;  /* 0x000000ffff047224 */ /* 0x008fe200078e00f2 */
[----:B------:R-:W-:-:S02]  /*443f0*/  MOV R5, R244 ;  /* 0x000000f400057202 */ /* 0x000fc40000000f00 */
[----:B--2---:R-:W2:Y:S04]  /*44400*/  LDL.LU R242, [R1+0x103c] ;  /* 0x00103c0001f27983 */ /* 0x004ea80000300800 */
[----:B----4-:R-:W3:Y:S04]  /*44410*/  LDL.LU R244, [R1+0x107c] ;  /* 0x00107c0001f47983 */ /* 0x010ee80000300800 */
[----:B------:R4:W-:Y:S04]  /*44420*/  STL [R1+0x102c], R243 ;  /* 0x00102cf301007387 */ /* 0x0009e80000100800 */
[----:B------:R4:W-:Y:S04]  /*44430*/  LDGSTS.E [R0+0x3400c], desc[UR8][R4.64], P2 ;  /* 0x3400c00004007fae */ /* 0x0009e80009121848 */
[----:B------:R-:W-:Y:S01]  /*44440*/  STL [R1+0x1028], R246 ;  /* 0x001028f601007387 */ /* 0x000fe20000100800 */
[----:B-1----:R-:W-:-:S03]  /*44450*/  LOP3.LUT R3, R3, 0x7f, RZ, 0xc0, !PT ;  /* 0x0000007f03037812 */ /* 0x002fc600078ec0ff */
[----:B------:R-:W-:Y:S01]  /*44460*/  STL [R1+0x1034], R8 ;  /* 0x0010340801007387 */ /* 0x000fe20000100800 */
[----:B----4-:R-:W-:Y:S02]  /*44470*/  IMAD.MOV.U32 R4, RZ, RZ, R243 ;  /* 0x000000ffff047224 */ /* 0x010fe400078e00f3 */
[----:B------:R-:W-:Y:S01]  /*44480*/  IMAD.MOV.U32 R5, RZ, RZ, R246 ;  /* 0x000000ffff057224 */ /* 0x000fe200078e00f6 */
[----:B------:R-:W4:Y:S04]  /*44490*/  LDL.LU R243, [R1+0x1038] ;  /* 0x0010380001f37983 */ /* 0x000f280000300800 */
[----:B------:R1:W-:Y:S04]  /*444a0*/  STL [R1+0x1030], R245 ;  /* 0x001030f501007387 */ /* 0x0003e80000100800 */
[----:B------:R-:W4:Y:S01]  /*444b0*/  LDL.LU R247, [R1+0x1078] ;  /* 0x0010780001f77983 */ /* 0x000f220000300800 */
[----:B------:R-:W-:-:S03]  /*444c0*/  ISETP.GE.AND P1, PT, R3, R2, PT ;  /* 0x000000020300720c */ /* 0x000fc60003f26270 */
[----:B------:R1:W-:Y:S02]  /*444d0*/  LDGSTS.E [R0+0x3800c], desc[UR8][R4.64], P2 ;  /* 0x3800c00004007fae */ /* 0x0003e40009121848 */
[----:B-1----:R-:W-:Y:S02]  /*444e0*/  IMAD.MOV.U32 R5, RZ, RZ, R245 ;  /* 0x000000ffff057224 */ /* 0x002fe400078e00f5 */
[----:B------:R-:W4:Y:S04]  /*444f0*/  LDL.LU R245, [R1+0x10b8] ;  /* 0x0010b80001f57983 */ /* 0x000f280000300800 */
[----:B------:R-:W4:Y:S01]  /*44500*/  LDL.LU R3, [R1+0x10bc] ;  /* 0x0010bc0001037983 */ /* 0x000f220000300800 */
[----:B------:R-:W-:-:S03]  /*44510*/  MOV R4, R8 ;  /* 0x0000000800047202 */ /* 0x000fc60000000f00 */
[----:B------:R-:W4:Y:S04]  /*44520*/  LDL.LU R246, [R1+0x10f8] ;  /* 0x0010f80001f67983 */ /* 0x000f280000300800 */
[----:B------:R-:W4:Y:S04]  /*44530*/  LDL.LU R8, [R1+0x10fc] ;  /* 0x0010fc0001087983 */ /* 0x000f280000300800 */
[----:B------:R1:W-:Y:S01]  /*44540*/  LDGSTS.E [R0+0x3c00c], desc[UR8][R4.64], P2 ;  /* 0x3c00c00004007fae */ /* 0x0003e20009121848 */
[----:B------:R-:W-:-:S03]  /*44550*/  ULEA UR12, UR60, UR10, 0xf ;  /* 0x0000000a3c0c7291 */ /* 0x000fc6000f8e783f */
[----:B------:R-:W0:Y:S01]  /*44560*/  LDGDEPBAR ;  /* 0x00000000000079af */ /* 0x000e220000000000 */
[----:B-1----:R-:W-:-:S04]  /*44570*/  SEL R0, RZ, 0x4, P1 ;  /* 0x00000004ff007807 */ /* 0x002fc80000800000 */
[----:B------:R-:W-:Y:S01]  /*44580*/  SEL R0, R0, RZ, !P0 ;  /* 0x000000ff00007207 */ /* 0x000fe20004000000 */
[----:B------:R-:W-:-:S03]  /*44590*/  IMAD.U32 R2, RZ, RZ, UR12 ;  /* 0x0000000cff027e24 */ /* 0x000fc6000f8e00ff */
[----:B------:R-:W-:Y:S02]  /*445a0*/  ISETP.NE.U32.AND P0, PT, R0, RZ, PT ;  /* 0x000000ff0000720c */ /* 0x000fe40003f05070 */
[----:B------:R-:W-:Y:S02]  /*445b0*/  IADD3 R0, R7, 0x100000, R2 ;  /* 0x0010000007007810 */ /* 0x000fe40007ffe002 */
[----:B--2---:R-:W-:Y:S02]  /*445c0*/  IADD3 R242, P1, R242, UR5, RZ ;  /* 0x00000005f2f27c10 */ /* 0x004fe4000ff3e0ff */
[----:B---3--:R-:W-:-:S03]  /*445d0*/  IADD3 R244, P2, R244, UR5, RZ ;  /* 0x00000005f4f47c10 */ /* 0x008fc6000ff5e0ff */
[----:B------:R1:W-:Y:S01]  /*445e0*/  STL [R1+0x103c], R242 ;  /* 0x00103cf201007387 */ /* 0x0003e20000100800 */
[----:B------:R-:W-:-:S03]  /*445f0*/  MOV R4, R242 ;  /* 0x000000f200047202 */ /* 0x000fc60000000f00 */
[----:B------:R-:W-:Y:S01]  /*44600*/  STL [R1+0x107c], R244 ;  /* 0x00107cf401007387 */ /* 0x000fe20000100800 */
[----:B----4-:R-:W-:-:S05]  /*44610*/  IADD3.X R243, R243, UR7, RZ, P1, !PT ;  /* 0x00000007f3f37c10 */ /* 0x010fca0008ffe4ff */
[----:B------:R-:W-:Y:S01]  /*44620*/  IMAD.MOV.U32 R5, RZ, RZ, R243 ;  /* 0x000000ffff057224 */ /* 0x000fe200078e00f3 */
[----:B------:R-:W-:Y:S01]  /*44630*/  IADD3.X R247, R247, UR7, RZ, P2, !PT ;  /* 0x00000007f7f77c10 */ /* 0x000fe200097fe4ff */
[----:B------:R2:W-:Y:S04]  /*44640*/  STL [R1+0x1038], R243 ;  /* 0x001038f301007387 */ /* 0x0005e80000100800 */
[----:B------:R3:W-:Y:S04]  /*44650*/  STL [R1+0x1078], R247 ;  /* 0x001078f701007387 */ /* 0x0007e80000100800 */
[----:B-1----:R-:W4:Y:S04]  /*44660*/  LDL.LU R242, [R1+0x113c] ;  /* 0x00113c0001f27983 */ /* 0x002f280000300800 */
[----:B------:R1:W-:Y:S04]  /*44670*/  LDGSTS.E [R0], desc[UR8][R4.64], P0 ;  /* 0x0000000004007fae */ /* 0x0003e80008121848 */
[----:B--2---:R-:W2:Y:S01]  /*44680*/  LDL.LU R243, [R1+0x117c] ;  /* 0x00117c0001f37983 */ /* 0x004ea20000300800 */
[----:B------:R-:W-:Y:S01]  /*44690*/  IADD3 R3, P1, R3, UR5, RZ ;  /* 0x0000000503037c10 */ /* 0x000fe2000ff3e0ff */
[----:B-1----:R-:W-:Y:S01]  /*446a0*/  IMAD.MOV.U32 R4, RZ, RZ, R244 ;  /* 0x000000ffff047224 */ /* 0x002fe200078e00f4 */
[----:B------:R-:W-:Y:S01]  /*446b0*/  MOV R5, R247 ;  /* 0x000000f700057202 */ /* 0x000fe20000000f00 */
[----:B------:R-:W2:Y:S01]  /*446c0*/  LDL.LU R244, [R1+0x1138] ;  /* 0x0011380001f47983 */ /* 0x000ea20000300800 */
[----:B------:R-:W-:-:S02]  /*446d0*/  IADD3.X R245, R245, UR7, RZ, P1, !PT ;  /* 0x00000007f5f57c10 */ /* 0x000fc40008ffe4ff */
[----:B------:R-:W-:Y:S01]  /*446e0*/  IADD3 R8, P2, R8, UR5, RZ ;  /* 0x0000000508087c10 */ /* 0x000fe2000ff5e0ff */
[----:B---3--:R-:W3:Y:S03]  /*446f0*/  LDL.LU R247, [R1+0x1178] ;  /* 0x0011780001f77983 */ /* 0x008ee60000300800 */
[----:B------:R-:W-:Y:S01]  /*44700*/  IADD3.X R246, R246, UR7, RZ, P2, !PT ;  /* 0x00000007f6f67c10 */ /* 0x000fe200097fe4ff */
[----:B------:R1:W-:Y:S04]  /*44710*/  LDGSTS.E [R0+0x400], desc[UR8][R4.64], P0 ;  /* 0x0040000004007fae */ /* 0x0003e80008121848 */
[----:B------:R-:W-:Y:S04]  /*44720*/  STL [R1+0x10bc], R3 ;  /* 0x0010bc0301007387 */ /* 0x000fe80000100800 */
[----:B------:R1:W-:Y:S02]  /*44730*/  STL [R1+0x10b8], R245 ;  /* 0x0010b8f501007387 */ /* 0x0003e40000100800 */
[----:B-1----:R-:W-:-:S02]  /*44740*/  IMAD.MOV.U32 R4, RZ, RZ, R3 ;  /* 0x000000ffff047224 */ /* 0x002fc400078e0003 */
[----:B------:R-:W-:Y:S01]  /*44750*/  IMAD.MOV.U32 R5, RZ, RZ, R245 ;  /* 0x000000ffff057224 */ /* 0x000fe200078e00f5 */
[----:B------:R-:W-:Y:S04]  /*44760*/  STL [R1+0x10fc], R8 ;  /* 0x0010fc0801007387 */ /* 0x000fe80000100800 */
[----:B------:R-:W3:Y:S04]  /*44770*/  LDL.LU R245, [R1+0x11bc] ;  /* 0x0011bc0001f57983 */ /* 0x000ee80000300800 */
[----:B------:R1:W-:Y:S04]  /*44780*/  STL [R1+0x10f8], R246 ;  /* 0x0010f8f601007387 */ /* 0x0003e80000100800 */
[----:B------:R1:W-:Y:S04]  /*44790*/  LDGSTS.E [R0+0x800], desc[UR8][R4.64], P0 ;  /* 0x0080000004007fae */ /* 0x0003e80008121848 */
[----:B------:R-:W3:Y:S01]  /*447a0*/  LDL.LU R3, [R1+0x11fc] ;  /* 0x0011fc0001037983 */ /* 0x000ee20000300800 */
[----:B-1----:R-:W-:-:S03]  /*447b0*/  IMAD.MOV.U32 R5, RZ, RZ, R246 ;  /* 0x000000ffff057224 */ /* 0x002fc600078e00f6 */
[----:B------:R-:W3:Y:S01]  /*447c0*/  LDL.LU R246, [R1+0x11b8] ;  /* 0x0011b80001f67983 */ /* 0x000ee20000300800 */
[----:B------:R-:W-:-:S03]  /*447d0*/  MOV R4, R8 ;  /* 0x0000000800047202 */ /* 0x000fc60000000f00 */
[----:B------:R-:W3:Y:S04]  /*447e0*/  LDL.LU R8, [R1+0x11f8] ;  /* 0x0011f80001087983 */ /* 0x000ee80000300800 */
[----:B------:R1:W-:Y:S01]  /*447f0*/  LDGSTS.E [R0+0xc00], desc[UR8][R4.64], P0 ;  /* 0x00c0000004007fae */ /* 0x0003e20008121848 */
[----:B----4-:R-:W-:-:S05]  /*44800*/  IADD3 R242, P1, R242, UR5, RZ ;  /* 0x00000005f2f27c10 */ /* 0x010fca000ff3e0ff */
[----:B-1----:R-:W-:Y:S01]  /*44810*/  IMAD.MOV.U32 R4, RZ, RZ, R242 ;  /* 0x000000ffff047224 */ /* 0x002fe200078e00f2 */
[----:B--2---:R-:W-:Y:S01]  /*44820*/  IADD3 R243, P2, R243, UR5, RZ ;  /* 0x00000005f3f37c10 */ /* 0x004fe2000ff5e0ff */
[----:B------:R1:W-:Y:S01]  /*44830*/  STL [R1+0x113c], R242 ;  /* 0x00113cf201007387 */ /* 0x0003e20000100800 */
[----:B------:R-:W-:-:S04]  /*44840*/  IADD3.X R244, R244, UR7, RZ, P1, !PT ;  /* 0x00000007f4f47c10 */ /* 0x000fc80008ffe4ff */
[----:B------:R-:W-:Y:S02]  /*44850*/  MOV R5, R244 ;  /* 0x000000f400057202 */ /* 0x000fe40000000f00 */
[----:B---3--:R-:W-:Y:S01]  /*44860*/  IADD3.X R247, R247, UR7, RZ, P2, !PT ;  /* 0x00000007f7f77c10 */ /* 0x008fe200097fe4ff */
[----:B------:R2:W-:Y:S04]  /*44870*/  STL [R1+0x1138], R244 ;  /* 0x001138f401007387 */ /* 0x0005e80000100800 */
[----:B------:R3:W-:Y:S04]  /*44880*/  STL [R1+0x117c], R243 ;  /* 0x00117cf301007387 */ /* 0x0007e80000100800 */
[----:B------:R4:W-:Y:S04]  /*44890*/  LDGSTS.E [R0+0x1000], desc[UR8][R4.64], P0 ;  /* 0x0100000004007fae */ /* 0x0009e80008121848 */
[----:B-1----:R-:W3:Y:S01]  /*448a0*/  LDL.LU R242, [R1+0x1044] ;  /* 0x0010440001f27983 */ /* 0x002ee20000300800 */
[----:B------:R-:W-:Y:S01]  /*448b0*/  IADD3 R245, P1, R245, UR5, RZ ;  /* 0x00000005f5f57c10 */ /* 0x000fe2000ff3e0ff */
[----:B----4-:R-:W-:-:S02]  /*448c0*/  IMAD.MOV.U32 R4, RZ, RZ, R243 ;  /* 0x000000ffff047224 */ /* 0x010fc400078e00f3 */
[----:B------:R-:W-:Y:S01]  /*448d0*/  IMAD.MOV.U32 R5, RZ, RZ, R247 ;  /* 0x000000ffff057224 */ /* 0x000fe200078e00f7 */
[----:B------:R1:W-:Y:S04]  /*448e0*/  STL [R1+0x1178], R247 ;  /* 0x001178f701007387 */ /* 0x0003e80000100800 */
[----:B--2---:R-:W2:Y:S01]  /*448f0*/  LDL.LU R244, [R1+0x1084] ;  /* 0x0010840001f47983 */ /* 0x004ea20000300800 */
[----:B------:R-:W-:-:S03]  /*44900*/  IADD3 R3, P2, R3, UR5, RZ ;  /* 0x0000000503037c10 */ /* 0x000fc6000ff5e0ff */
[----:B---3--:R-:W3:Y:S04]  /*44910*/  LDL.LU R243, [R1+0x1040] ;  /* 0x0010400001f37983 */ /* 0x008ee80000300800 */
[----:B------:R4:W-:Y:S04]  /*44920*/  LDGSTS.E [R0+0x1400], desc[UR8][R4.64], P0 ;  /* 0x0140000004007fae */ /* 0x0009e80008121848 */
[----:B-1----:R-:W3:Y:S01]  /*44930*/  LDL.LU R247, [R1+0x1080] ;  /* 0x0010800001f77983 */ /* 0x002ee20000300800 */
[----:B------:R-:W-:Y:S02]  /*44940*/  IADD3.X R246, R246, UR7, RZ, P1, !PT ;  /* 0x00000007f6f67c10 */ /* 0x000fe40008ffe4ff */
[----:B------:R-:W-:Y:S01]  /*44950*/  IADD3.X R8, R8, UR7, RZ, P2, !PT ;  /* 0x0000000708087c10 */ /* 0x000fe200097fe4ff */
[----:B------:R1:W-:Y:S01]  /*44960*/  STL [R1+0x11bc], R245 ;  /* 0x0011bcf501007387 */ /* 0x0003e20000100800 */
[----:B----4-:R-:W-:Y:S01]  /*44970*/  MOV R4, R245 ;  /* 0x000000f500047202 */ /* 0x010fe20000000f00 */
[----:B------:R-:W-:-:S02]  /*44980*/  IMAD.MOV.U32 R5, RZ, RZ, R246 ;  /* 0x000000ffff057224 */ /* 0x000fc400078e00f6 */
[----:B------:R-:W-:Y:S04]  /*44990*/  STL [R1+0x11b8], R246 ;  /* 0x0011b8f601007387 */ /* 0x000fe80000100800 */
[----:B------:R4:W-:Y:S04]  /*449a0*/  STL [R1+0x11fc], R3 ;  /* 0x0011fc0301007387 */ /* 0x0009e80000100800 */
[----:B------:R4:W-:Y:S04]  /*449b0*/  LDGSTS.E [R0+0x1800], desc[UR8][R4.64], P0 ;  /* 0x0180000004007fae */ /* 0x0009e80008121848 */
[----:B------:R4:W-:Y:S04]  /*449c0*/  STL [R1+0x11f8], R8 ;  /* 0x0011f80801007387 */ /* 0x0009e80000100800 */
[----:B-1----:R-:W3:Y:S01]  /*449d0*/  LDL.LU R245, [R1+0x10c0] ;  /* 0x0010c00001f57983 */ /* 0x002ee20000300800 */
[----:B----4-:R-:W-:-:S03]  /*449e0*/  IMAD.MOV.U32 R4, RZ, RZ, R3 ;  /* 0x000000ffff047224 */ /* 0x010fc600078e0003 */
[----:B------:R-:W4:Y:S01]  /*449f0*/  LDL.LU R3, [R1+0x10c4] ;  /* 0x0010c40001037983 */ /* 0x000f220000300800 */
[----:B------:R-:W-:-:S03]  /*44a00*/  MOV R5, R8 ;  /* 0x0000000800057202 */ /* 0x000fc60000000f00 */
[----:B------:R-:W4:Y:S04]  /*44a10*/  LDL.LU R246, [R1+0x1100] ;  /* 0x0011000001f67983 */ /* 0x000f280000300800 */
[----:B------:R-:W4:Y:S04]  /*44a20*/  LDL.LU R8, [R1+0x1104] ;  /* 0x0011040001087983 */ /* 0x000f280000300800 */
[----:B------:R1:W-:Y:S02]  /*44a30*/  LDGSTS.E [R0+0x1c00], desc[UR8][R4.64], P0 ;  /* 0x01c0000004007fae */ /* 0x0003e40008121848 */
[----:B-1----:R-:W-:-:S04]  /*44a40*/  LOP3.LUT R0, R7, 0x10, RZ, 0x3c, !PT ;  /* 0x0000001007007812 */ /* 0x002fc800078e3cff */
[----:B------:R-:W-:Y:S02]  /*44a50*/  IADD3 R0, R0, 0x100000, R2 ;  /* 0x0010000000007810 */ /* 0x000fe40007ffe002 */
[----:B------:R-:W-:-:S05]  /*44a60*/  IADD3 R242, P1, R242, UR5, RZ ;  /* 0x00000005f2f27c10 */ /* 0x000fca000ff3e0ff */
[----:B------:R1:W-:Y:S01]  /*44a70*/  STL [R1+0x1044], R242 ;  /* 0x001044f201007387 */ /* 0x0003e20000100800 */
[----:B------:R-:W-:Y:S01]  /*44a80*/  IMAD.MOV.U32 R4, RZ, RZ, R242 ;  /* 0x000000ffff047224 */ /* 0x000fe200078e00f2 */
[----:B--2---:R-:W-:Y:S02]  /*44a90*/  IADD3 R244, P2, R244, UR5, RZ ;  /* 0x00000005f4f47c10 */ /* 0x004fe4000ff5e0ff */
[----:B---3--:R-:W-:-:S03]  /*44aa0*/  IADD3.X R243, R243, UR7, RZ, P1, !PT ;  /* 0x00000007f3f37c10 */ /* 0x008fc60008ffe4ff */
[----:B------:R-:W-:Y:S02]  /*44ab0*/  STL [R1+0x1084], R244 ;  /* 0x001084f401007387 */ /* 0x000fe40000100800 */
[----:B------:R-:W-:Y:S02]  /*44ac0*/  IMAD.MOV.U32 R5, RZ, RZ, R243 ;  /* 0x000000ffff057224 */ /* 0x000fe400078e00f3 */
[----:B------:R2:W-:Y:S01]  /*44ad0*/  STL [R1+0x1040], R243 ;  /* 0x001040f301007387 */ /* 0x0005e20000100800 */
[----:B------:R-:W-:-:S03]  /*44ae0*/  IADD3.X R247, R247, UR7, RZ, P2, !PT ;  /* 0x00000007f7f77c10 */ /* 0x000fc600097fe4ff */
[----:B-1----:R-:W3:Y:S04]  /*44af0*/  LDL.LU R242, [R1+0x1144] ;  /* 0x0011440001f27983 */ /* 0x002ee80000300800 */
[----:B------:R1:W-:Y:S04]  /*44b00*/  LDGSTS.E [R0+0x80], desc[UR8][R4.64], P0 ;  /* 0x0008000004007fae */ /* 0x0003e80008121848 */
[----:B--2---:R-:W2:Y:S04]  /*44b10*/  LDL.LU R243, [R1+0x1184] ;  /* 0x0011840001f37983 */ /* 0x004ea80000300800 */
[----:B------:R1:W-:Y:S02]  /*44b20*/  STL [R1+0x1080], R247 ;  /* 0x001080f701007387 */ /* 0x0003e40000100800 */
[----:B-1----:R-:W-:Y:S01]  /*44b30*/  MOV R4, R244 ;  /* 0x000000f400047202 */ /* 0x002fe20000000f00 */
[----:B------:R-:W-:Y:S01]  /*44b40*/  IMAD.MOV.U32 R5, RZ, RZ, R247 ;  /* 0x000000ffff057224 */ /* 0x000fe200078e00f7 */
[----:B------:R-:W2:Y:S04]  /*44b50*/  LDL.LU R244, [R1+0x1140] ;  /* 0x0011400001f47983 */ /* 0x000ea80000300800 */
[----:B------:R-:W2:Y:S04]  /*44b60*/  LDL.LU R247, [R1+0x1180] ;  /* 0x0011800001f77983 */ /* 0x000ea80000300800 */
[----:B------:R1:W-:Y:S01]  /*44b70*/  LDGSTS.E [R0+0x480], desc[UR8][R4.64], P0 ;  /* 0x0048000004007fae */ /* 0x0003e20008121848 */
[----:B----4-:R-:W-:-:S04]  /*44b80*/  IADD3 R3, P1, R3, UR5, RZ ;  /* 0x0000000503037c10 */ /* 0x010fc8000ff3e0ff */
[----:B------:R-:W-:Y:S02]  /*44b90*/  IADD3.X R245, R245, UR7, RZ, P1, !PT ;  /* 0x00000007f5f57c10 */ /* 0x000fe40008ffe4ff */
[----:B------:R-:W-:Y:S01]  /*44ba0*/  IADD3 R8, P2, R8, UR5, RZ ;  /* 0x0000000508087c10 */ /* 0x000fe2000ff5e0ff */
[----:B------:R-:W-:Y:S01]  /*44bb0*/  STL [R1+0x10c4], R3 ;  /* 0x0010c40301007387 */ /* 0x000fe20000100800 */
[----:B-1----:R-:W-:Y:S01]  /*44bc0*/  IMAD.MOV.U32 R4, RZ, RZ, R3 ;  /* 0x000000ffff047224 */ /* 0x002fe200078e0003 */
[----:B------:R-:W-:Y:S02]  /*44bd0*/  MOV R5, R245 ;  /* 0x000000f500057202 */ /* 0x000fe40000000f00 */
[----:B------:R-:W-:Y:S01]  /*44be0*/  IADD3.X R246, R246, UR7, RZ, P2, !PT ;  /* 0x00000007f6f67c10 */ /* 0x000fe200097fe4ff */
[----:B------:R1:W-:Y:S04]  /*44bf0*/  STL [R1+0x10c0], R245 ;  /* 0x0010c0f501007387 */ /* 0x0003e80000100800 */
[----:B------:R-:W-:Y:S04]  /*44c00*/  STL [R1+0x1104], R8 ;  /* 0x0011040801007387 */ /* 0x000fe80000100800 */
[----:B------:R4:W-:Y:S04]  /*44c10*/  LDGSTS.E [R0+0x880], desc[UR8][R4.64], P0 ;  /* 0x0088000004007fae */ /* 0x0009e80008121848 */
[----:B-1----:R-:W2:Y:S04]  /*44c20*/  LDL.LU R245, [R1+0x11c4] ;  /* 0x0011c40001f57983 */ /* 0x002ea80000300800 */
[----:B------:R1:W-:Y:S04]  /*44c30*/  STL [R1+0x1100], R246 ;  /* 0x001100f601007387 */ /* 0x0003e80000100800 */
[----:B------:R-:W2:Y:S01]  /*44c40*/  LDL.LU R3, [R1+0x1204] ;  /* 0x0012040001037983 */ /* 0x000ea20000300800 */
[----:B----4-:R-:W-:-:S03]  /*44c50*/  IMAD.MOV.U32 R5, RZ, RZ, R246 ;  /* 0x000000ffff057224 */ /* 0x010fc600078e00f6 */
[----:B-1----:R-:W4:Y:S01]  /*44c60*/  LDL.LU R246, [R1+0x11c0] ;  /* 0x0011c00001f67983 */ /* 0x002f220000300800 */
[----:B------:R-:W-:-:S03]  /*44c70*/  IMAD.MOV.U32 R4, RZ, RZ, R8 ;  /* 0x000000ffff047224 */ /* 0x000fc600078e0008 */
[----:B------:R-:W4:Y:S04]  /*44c80*/  LDL.LU R8, [R1+0x1200] ;  /* 0x0012000001087983 */ /* 0x000f280000300800 */
[----:B------:R1:W-:Y:S01]  /*44c90*/  LDGSTS.E [R0+0xc80], desc[UR8][R4.64], P0 ;  /* 0x00c8000004007fae */ /* 0x0003e20008121848 */
[----:B---3--:R-:W-:-:S04]  /*44ca0*/  IADD3 R242, P1, R242, UR5, RZ ;  /* 0x00000005f2f27c10 */ /* 0x008fc8000ff3e0ff */
[----:B-1----:R-:W-:Y:S02]  /*44cb0*/  MOV R4, R242 ;  /* 0x000000f200047202 */ /* 0x002fe40000000f00 */
[----:B--2---:R-:W-:Y:S01]  /*44cc0*/  IADD3 R243, P2, R243, UR5, RZ ;  /* 0x00000005f3f37c10 */ /* 0x004fe2000ff5e0ff */
[----:B------:R1:W-:Y:S01]  /*44cd0*/  STL [R1+0x1144], R242 ;  /* 0x001144f201007387 */ /* 0x0003e20000100800 */
[----:B------:R-:W-:-:S05]  /*44ce0*/  IADD3.X R244, R244, UR7, RZ, P1, !PT ;  /* 0x00000007f4f47c10 */ /* 0x000fca0008ffe4ff */
[----:B------:R-:W-:Y:S01]  /*44cf0*/  IMAD.MOV.U32 R5, RZ, RZ, R244 ;  /* 0x000000ffff057224 */ /* 0x000fe200078e00f4 */
[----:B------:R-:W-:Y:S01]  /*44d00*/  IADD3.X R247, R247, UR7, RZ, P2, !PT ;  /* 0x00000007f7f77c10 */ /* 0x000fe200097fe4ff */
[----:B------:R2:W-:Y:S04]  /*44d10*/  STL [R1+0x1140], R244 ;  /* 0x001140f401007387 */ /* 0x0005e80000100800 */
[----:B------:R3:W-:Y:S04]  /*44d20*/  LDGSTS.E [R0+0x1080], desc[UR8][R4.64], P0 ;  /* 0x0108000004007fae */ /* 0x0007e80008121848 */
[----:B------:R2:W-:Y:S04]  /*44d30*/  STL [R1+0x1184], R243 ;  /* 0x001184f301007387 */ /* 0x0005e80000100800 */
[----:B-1----:R-:W4:Y:S01]  /*44d40*/  LDL.LU R242, [R1+0x104c] ;  /* 0x00104c0001f27983 */ /* 0x002f220000300800 */
[----:B---3--:R-:W-:Y:S01]  /*44d50*/  IMAD.MOV.U32 R4, RZ, RZ, R243 ;  /* 0x000000ffff047224 */ /* 0x008fe200078e00f3 */
[----:B------:R-:W-:-:S02]  /*44d60*/  MOV R5, R247 ;  /* 0x000000f700057202 */ /* 0x000fc40000000f00 */
[----:B------:R1:W-:Y:S04]  /*44d70*/  STL [R1+0x1180], R247 ;  /* 0x001180f701007387 */ /* 0x0003e80000100800 */
[----:B--2---:R-:W2:Y:S04]  /*44d80*/  LDL.LU R244, [R1+0x108c] ;  /* 0x00108c0001f47983 */ /* 0x004ea80000300800 */
[----:B------:R-:W3:Y:S04]  /*44d90*/  LDL.LU R243, [R1+0x1048] ;  /* 0x0010480001f37983 */ /* 0x000ee80000300800 */
[----:B------:R4:W-:Y:S01]  /*44da0*/  LDGSTS.E [R0+0x1480], desc[UR8][R4.64], P0 ;  /* 0x0148000004007fae */ /* 0x0009e20008121848 */
[----:B------:R-:W-:-:S03]  /*44db0*/  IADD3 R245, P1, R245, UR5, RZ ;  /* 0x00000005f5f57c10 */ /* 0x000fc6000ff3e0ff */
[----:B-1----:R-:W3:Y:S01]  /*44dc0*/  LDL.LU R247, [R1+0x1088] ;  /* 0x0010880001f77983 */ /* 0x002ee20000300800 */
[----:B------:R-:W-:Y:S02]  /*44dd0*/  IADD3 R3, P2, R3, UR5, RZ ;  /* 0x0000000503037c10 */ /* 0x000fe4000ff5e0ff */
[----:B----4-:R-:W-:Y:S01]  /*44de0*/  IADD3.X R246, R246, UR7, RZ, P1, !PT ;  /* 0x00000007f6f67c10 */ /* 0x010fe20008ffe4ff */
[----:B------:R-:W-:Y:S01]  /*44df0*/  IMAD.MOV.U32 R4, RZ, RZ, R245 ;  /* 0x000000ffff047224 */ /* 0x000fe200078e00f5 */
[----:B------:R1:W-:Y:S01]  /*44e00*/  STL [R1+0x11c4], R245 ;  /* 0x0011c4f501007387 */ /* 0x0003e20000100800 */
[----:B------:R-:W-:Y:S02]  /*44e10*/  IADD3.X R8, R8, UR7, RZ, P2, !PT ;  /* 0x0000000708087c10 */ /* 0x000fe400097fe4ff */
[----:B------:R-:W-:Y:S01]  /*44e20*/  IMAD.MOV.U32 R5, RZ, RZ, R246 ;  /* 0x000000ffff057224 */ /* 0x000fe200078e00f6 */
[----:B------:R-:W-:Y:S04]  /*44e30*/  STL [R1+0x11c0], R246 ;  /* 0x0011c0f601007387 */ /* 0x000fe80000100800 */
[----:B------:R4:W-:Y:S04]  /*44e40*/  STL [R1+0x1204], R3 ;  /* 0x0012040301007387 */ /* 0x0009e80000100800 */
[----:B------:R4:W-:Y:S04]  /*44e50*/  LDGSTS.E [R0+0x1880], desc[UR8][R4.64], P0 ;  /* 0x0188000004007fae */ /* 0x0009e80008121848 */
[----:B------:R4:W-:Y:S04]  /*44e60*/  STL [R1+0x1200], R8 ;  /* 0x0012000801007387 */ /* 0x0009e80000100800 */
[----:B-1----:R-:W3:Y:S01]  /*44e70*/  LDL.LU R245, [R1+0x10c8] ;  /* 0x0010c80001f57983 */ /* 0x002ee20000300800 */
[----:B----4-:R-:W-:-:S03]  /*44e80*/  MOV R4, R3 ;  /* 0x0000000300047202 */ /* 0x010fc60000000f00 */
[----:B------:R-:W4:Y:S01]  /*44e90*/  LDL.LU R3, [R1+0x10cc] ;  /* 0x0010cc0001037983 */ /* 0x000f220000300800 */
[----:B------:R-:W-:-:S03]  /*44ea0*/  IMAD.MOV.U32 R5, RZ, RZ, R8 ;  /* 0x000000ffff057224 */ /* 0x000fc600078e0008 */
        /* <DEDUP_REMOVED lines=10> */
[----:B------:R-:W-:Y:S01]  /*44f50*/  STL [R1+0x108c], R244 ;  /* 0x00108cf401007387 */ /* 0x000fe20000100800 */
[----:B------:R-:W-:-:S03]  /*44f60*/  MOV R5, R243 ;  /* 0x000000f300057202 */ /* 0x000fc60000000f00 */
[----:B------:R2:W-:Y:S01]  /*44f70*/  STL [R1+0x1048], R243 ;  /* 0x001048f301007387 */ /* 0x0005e20000100800 */
[----:B------:R-:W-:-:S03]  /*44f80*/  IADD3.X R247, R247, UR7, RZ, P2, !PT ;  /* 0x00000007f7f77c10 */ /* 0x000fc600097fe4ff */
[----:B-1----:R-:W3:Y:S04]  /*44f90*/  LDL.LU R242, [R1+0x114c] ;  /* 0x00114c0001f27983 */ /* 0x002ee80000300800 */
[----:B------:R1:W-:Y:S04]  /*44fa0*/  LDGSTS.E [R0+0x100], desc[UR8][R4.64], P0 ;  /* 0x0010000004007fae */ /* 0x0003e80008121848 */
[----:B--2---:R-:W2:Y:S04]  /*44fb0*/  LDL.LU R243, [R1+0x118c] ;  /* 0x00118c0001f37983 */ /* 0x004ea80000300800 */
[----:B------:R1:W-:Y:S02]  /*44fc0*/  STL [R1+0x1088], R247 ;  /* 0x001088f701007387 */ /* 0x0003e40000100800 */
[----:B-1----:R-:W-:-:S02]  /*44fd0*/  IMAD.MOV.U32 R4, RZ, RZ, R244 ;  /* 0x000000ffff047224 */ /* 0x002fc400078e00f4 */
        /* <DEDUP_REMOVED lines=8> */
[----:B-1----:R-:W-:Y:S01]  /*45060*/  MOV R4, R3 ;  /* 0x0000000300047202 */ /* 0x002fe20000000f00 */
[----:B------:R-:W-:Y:S01]  /*45070*/  IMAD.MOV.U32 R5, RZ, RZ, R245 ;  /* 0x000000ffff057224 */ /* 0x000fe200078e00f5 */
[----:B------:R-:W-:Y:S01]  /*45080*/  IADD3.X R246, R246, UR7, RZ, P2, !PT ;  /* 0x00000007f6f67c10 */ /* 0x000fe200097fe4ff */
[----:B------:R1:W-:Y:S04]  /*45090*/  STL [R1+0x10c8], R245 ;  /* 0x0010c8f501007387 */ /* 0x0003e80000100800 */
[----:B------:R-:W-:Y:S04]  /*450a0*/  STL [R1+0x110c], R8 ;  /* 0x00110c0801007387 */ /* 0x000fe80000100800 */
[----:B------:R4:W-:Y:S04]  /*450b0*/  LDGSTS.E [R0+0x900], desc[UR8][R4.64], P0 ;  /* 0x0090000004007fae */ /* 0x0009e80008121848 */
[----:B-1----:R-:W2:Y:S04]  /*450c0*/  LDL.LU R245, [R1+0x11cc] ;  /* 0x0011cc0001f57983 */ /* 0x002ea80000300800 */
[----:B------:R1:W-:Y:S04]  /*450d0*/  STL [R1+0x1108], R246 ;  /* 0x001108f601007387 */ /* 0x0003e80000100800 */
[----:B------:R-:W2:Y:S01]  /*450e0*/  LDL.LU R3, [R1+0x120c] ;  /* 0x00120c0001037983 */ /* 0x000ea20000300800 */
[----:B----4-:R-:W-:Y:S01]  /*450f0*/  MOV R5, R246 ;  /* 0x000000f600057202 */ /* 0x010fe20000000f00 */
[----:B------:R-:W-:-:S02]  /*45100*/  IMAD.MOV.U32 R4, RZ, RZ, R8 ;  /* 0x000000ffff047224 */ /* 0x000fc400078e0008 */
[----:B-1----:R-:W4:Y:S04]  /*45110*/  LDL.LU R246, [R1+0x11c8] ;  /* 0x0011c80001f67983 */ /* 0x002f280000300800 */
[----:B------:R-:W4:Y:S04]  /*45120*/  LDL.LU R8, [R1+0x1208] ;  /* 0x0012080001087983 */ /* 0x000f280000300800 */
[----:B------:R1:W-:Y:S01]  /*45130*/  LDGSTS.E [R0+0xd00], desc[UR8][R4.64], P0 ;  /* 0x00d0000004007fae */ /* 0x0003e20008121848 */
[----:B---3--:R-:W-:-:S05]  /*45140*/  IADD3 R242, P1, R242, UR5, RZ ;  /* 0x00000005f2f27c10 */ /* 0x008fca000ff3e0ff */
[----:B-1----:R-:W-:Y:S01]  /*45150*/  IMAD.MOV.U32 R4, RZ, RZ, R242 ;  /* 0x000000ffff047224 */ /* 0x002fe200078e00f2 */
[----:B--2---:R-:W-:Y:S01]  /*45160*/  IADD3 R243, P2, R243, UR5, RZ ;  /* 0x00000005f3f37c10 */ /* 0x004fe2000ff5e0ff */
[----:B------:R1:W-:Y:S01]  /*45170*/  STL [R1+0x114c], R242 ;  /* 0x00114cf201007387 */ /* 0x0003e20000100800 */
[----:B------:R-:W-:Y:S02]  /*45180*/  IADD3.X R244, R244, UR7, RZ, P1, !PT ;  /* 0x00000007f4f47c10 */ /* 0x000fe40008ffe4ff */
[----:B------:R-:W-:-:S03]  /*45190*/  IADD3.X R247, R247, UR7, RZ, P2, !PT ;  /* 0x00000007f7f77c10 */ /* 0x000fc600097fe4ff */
[----:B------:R-:W-:Y:S01]  /*451a0*/  IMAD.MOV.U32 R5, RZ, RZ, R244 ;  /* 0x000000ffff057224 */ /* 0x000fe200078e00f4 */
[----:B------:R2:W-:Y:S04]  /*451b0*/  STL [R1+0x1148], R244 ;  /* 0x001148f401007387 */ /* 0x0005e80000100800 */
[----:B------:R3:W-:Y:S04]  /*451c0*/  LDGSTS.E [R0+0x1100], desc[UR8][R4.64], P0 ;  /* 0x0110000004007fae */ /* 0x0007e80008121848 */
[----:B------:R2:W-:Y:S04]  /*451d0*/  STL [R1+0x118c], R243 ;  /* 0x00118cf301007387 */ /* 0x0005e80000100800 */
[----:B-1----:R-:W4:Y:S01]  /*451e0*/  LDL.LU R242, [R1+0x1054] ;  /* 0x0010540001f27983 */ /* 0x002f220000300800 */
[----:B---3--:R-:W-:Y:S01]  /*451f0*/  MOV R4, R243 ;  /* 0x000000f300047202 */ /* 0x008fe20000000f00 */
[----:B------:R-:W-:-:S02]  /*45200*/  IMAD.MOV.U32 R5, RZ, RZ, R247 ;  /* 0x000000ffff057224 */ /* 0x000fc400078e00f7 */
[----:B------:R1:W-:Y:S04]  /*45210*/  STL [R1+0x1188], R247 ;  /* 0x001188f701007387 */ /* 0x0003e80000100800 */
[----:B--2---:R-:W2:Y:S04]  /*45220*/  LDL.LU R244, [R1+0x1094] ;  /* 0x0010940001f47983 */ /* 0x004ea80000300800 */
[----:B------:R-:W3:Y:S04]  /*45230*/  LDL.LU R243, [R1+0x1050] ;  /* 0x0010500001f37983 */ /* 0x000ee80000300800 */
[----:B------:R4:W-:Y:S04]  /*45240*/  LDGSTS.E [R0+0x1500], desc[UR8][R4.64], P0 ;  /* 0x0150000004007fae */ /* 0x0009e80008121848 */
[----:B-1----:R-:W3:Y:S01]  /*45250*/  LDL.LU R247, [R1+0x1090] ;  /* 0x0010900001f77983 */ /* 0x002ee20000300800 */
[----:B------:R-:W-:-:S02]  /*45260*/  IADD3 R245, P1, R245, UR5, RZ ;  /* 0x00000005f5f57c10 */ /* 0x000fc4000ff3e0ff */
[----:B------:R-:W-:-:S03]  /*45270*/  IADD3 R3, P2, R3, UR5, RZ ;  /* 0x0000000503037c10 */ /* 0x000fc6000ff5e0ff */
[----:B----4-:R-:W-:Y:S01]  /*45280*/  IMAD.MOV.U32 R4, RZ, RZ, R245 ;  /* 0x000000ffff047224 */ /* 0x010fe200078e00f5 */
[----:B------:R-:W-:Y:S01]  /*45290*/  IADD3.X R246, R246, UR7, RZ, P1, !PT ;  /* 0x00000007f6f67c10 */ /* 0x000fe20008ffe4ff */
[----:B------:R1:W-:Y:S01]  /*452a0*/  STL [R1+0x11cc], R245 ;  /* 0x0011ccf501007387 */ /* 0x0003e20000100800 */
[----:B------:R-:W-:Y:S02]  /*452b0*/  IADD3.X R8, R8, UR7, RZ, P2, !PT ;  /* 0x0000000708087c10 */ /* 0x000fe400097fe4ff */
[----:B------:R-:W-:Y:S01]  /*452c0*/  MOV R5, R246 ;  /* 0x000000f600057202 */ /* 0x000fe20000000f00 */
[----:B------:R-:W-:Y:S04]  /*452d0*/  STL [R1+0x11c8], R246 ;  /* 0x0011c8f601007387 */ /* 0x000fe80000100800 */
[----:B------:R4:W-:Y:S04]  /*452e0*/  STL [R1+0x120c], R3 ;  /* 0x00120c0301007387 */ /* 0x0009e80000100800 */
[----:B------:R4:W-:Y:S04]  /*452f0*/  LDGSTS.E [R0+0x1900], desc[UR8][R4.64], P0 ;  /* 0x0190000004007fae */ /* 0x0009e80008121848 */
[----:B------:R4:W-:Y:S04]  /*45300*/  STL [R1+0x1208], R8 ;  /* 0x0012080801007387 */ /* 0x0009e80000100800 */
[----:B-1----:R-:W3:Y:S01]  /*45310*/  LDL.LU R245, [R1+0x10d0] ;  /* 0x0010d00001f57983 */ /* 0x002ee20000300800 */
[----:B----4-:R-:W-:-:S03]  /*45320*/  IMAD.MOV.U32 R4, RZ, RZ, R3 ;  /* 0x000000ffff047224 */ /* 0x010fc600078e0003 */
[----:B------:R-:W4:Y:S01]  /*45330*/  LDL.LU R3, [R1+0x10d4] ;  /* 0x0010d40001037983 */ /* 0x000f220000300800 */
[----:B------:R-:W-:-:S03]  /*45340*/  IMAD.MOV.U32 R5, RZ, RZ, R8 ;  /* 0x000000ffff057224 */ /* 0x000fc600078e0008 */
[----:B------:R-:W4:Y:S04]  /*45350*/  LDL.LU R246, [R1+0x1110] ;  /* 0x0011100001f67983 */ /* 0x000f280000300800 */
[----:B------:R-:W4:Y:S04]  /*45360*/  LDL.LU R8, [R1+0x1114] ;  /* 0x0011140001087983 */ /* 0x000f280000300800 */
[----:B------:R1:W-:Y:S02]  /*45370*/  LDGSTS.E [R0+0x1d00], desc[UR8][R4.64], P0 ;  /* 0x01d0000004007fae */ /* 0x0003e40008121848 */
[----:B-1----:R-:W-:-:S04]  /*45380*/  LOP3.LUT R0, R7, 0x30, RZ, 0x3c, !PT ;  /* 0x0000003007007812 */ /* 0x002fc800078e3cff */
[----:B------:R-:W-:Y:S02]  /*45390*/  IADD3 R0, R0, 0x100000, R2 ;  /* 0x0010000000007810 */ /* 0x000fe40007ffe002 */
[----:B------:R-:W-:-:S04]  /*453a0*/  IADD3 R242, P1, R242, UR5, RZ ;  /* 0x00000005f2f27c10 */ /* 0x000fc8000ff3e0ff */
[----:B------:R-:W-:Y:S01]  /*453b0*/  MOV R4, R242 ;  /* 0x000000f200047202 */ /* 0x000fe20000000f00 */
[----:B------:R1:W-:Y:S01]  /*453c0*/  STL [R1+0x1054], R242 ;  /* 0x001054f201007387 */ /* 0x0003e20000100800 */
        /* <DEDUP_REMOVED lines=10> */
[----:B-1----:R-:W-:Y:S01]  /*45470*/  IMAD.MOV.U32 R4, RZ, RZ, R244 ;  /* 0x000000ffff047224 */ /* 0x002fe200078e00f4 */
[----:B------:R-:W-:Y:S01]  /*45480*/  MOV R5, R247 ;  /* 0x000000f700057202 */ /* 0x000fe20000000f00 */
[----:B------:R-:W2:Y:S04]  /*45490*/  LDL.LU R244, [R1+0x1150] ;  /* 0x0011500001f47983 */ /* 0x000ea80000300800 */
[----:B------:R-:W2:Y:S04]  /*454a0*/  LDL.LU R247, [R1+0x1190] ;  /* 0x0011900001f77983 */ /* 0x000ea80000300800 */
[----:B------:R1:W-:Y:S01]  /*454b0*/  LDGSTS.E [R0+0x580], desc[UR8][R4.64], P0 ;  /* 0x0058000004007fae */ /* 0x0003e20008121848 */
[----:B----4-:R-:W-:-:S04]  /*454c0*/  IADD3 R3, P1, R3, UR5, RZ ;  /* 0x0000000503037c10 */ /* 0x010fc8000ff3e0ff */
[----:B------:R-:W-:Y:S02]  /*454d0*/  IADD3.X R245, R245, UR7, RZ, P1, !PT ;  /* 0x00000007f5f57c10 */ /* 0x000fe40008ffe4ff */
[----:B------:R-:W-:Y:S01]  /*454e0*/  IADD3 R8, P2, R8, UR5, RZ ;  /* 0x0000000508087c10 */ /* 0x000fe2000ff5e0ff */
[----:B------:R-:W-:Y:S01]  /*454f0*/  STL [R1+0x10d4], R3 ;  /* 0x0010d40301007387 */ /* 0x000fe20000100800 */
[----:B-1----:R-:W-:Y:S02]  /*45500*/  IMAD.MOV.U32 R4, RZ, RZ, R3 ;  /* 0x000000ffff047224 */ /* 0x002fe400078e0003 */
[----:B------:R-:W-:Y:S01]  /*45510*/  IADD3.X R246, R246, UR7, RZ, P2, !PT ;  /* 0x00000007f6f67c10 */ /* 0x000fe200097fe4ff */
[----:B------:R-:W-:Y:S01]  /*45520*/  IMAD.MOV.U32 R5, RZ, RZ, R245 ;  /* 0x000000ffff057224 */ /* 0x000fe200078e00f5 */
[----:B------:R1:W-:Y:S04]  /*45530*/  STL [R1+0x10d0], R245 ;  /* 0x0010d0f501007387 */ /* 0x0003e80000100800 */
[----:B------:R-:W-:Y:S04]  /*45540*/  STL [R1+0x1114], R8 ;  /* 0x0011140801007387 */ /* 0x000fe80000100800 */
[----:B------:R4:W-:Y:S04]  /*45550*/  LDGSTS.E [R0+0x980], desc[UR8][R4.64], P0 ;  /* 0x0098000004007fae */ /* 0x0009e80008121848 */
[----:B-1----:R-:W2:Y:S04]  /*45560*/  LDL.LU R245, [R1+0x11d4] ;  /* 0x0011d40001f57983 */ /* 0x002ea80000300800 */
[----:B------:R1:W-:Y:S04]  /*45570*/  STL [R1+0x1110], R246 ;  /* 0x001110f601007387 */ /* 0x0003e80000100800 */
[----:B------:R-:W2:Y:S01]  /*45580*/  LDL.LU R3, [R1+0x1214] ;  /* 0x0012140001037983 */ /* 0x000ea20000300800 */
[----:B----4-:R-:W-:Y:S01]  /*45590*/  IMAD.MOV.U32 R5, RZ, RZ, R246 ;  /* 0x000000ffff057224 */ /* 0x010fe200078e00f6 */
[----:B------:R-:W-:-:S02]  /*455a0*/  MOV R4, R8 ;  /* 0x0000000800047202 */ /* 0x000fc40000000f00 */
[----:B-1----:R-:W4:Y:S04]  /*455b0*/  LDL.LU R246, [R1+0x11d0] ;  /* 0x0011d00001f67983 */ /* 0x002f280000300800 */
[----:B------:R-:W4:Y:S04]  /*455c0*/  LDL.LU R8, [R1+0x1210] ;  /* 0x0012100001087983 */ /* 0x000f280000300800 */
[----:B------:R1:W-:Y:S01]  /*455d0*/  LDGSTS.E [R0+0xd80], desc[UR8][R4.64], P0 ;  /* 0x00d8000004007fae */ /* 0x0003e20008121848 */
[----:B---3--:R-:W-:-:S05]  /*455e0*/  IADD3 R242, P1, R242, UR5, RZ ;  /* 0x00000005f2f27c10 */ /* 0x008fca000ff3e0ff */
[----:B-1----:R-:W-:Y:S01]  /*455f0*/  IMAD.MOV.U32 R4, RZ, RZ, R242 ;  /* 0x000000ffff047224 */ /* 0x002fe200078e00f2 */
[----:B--2---:R-:W-:Y:S01]  /*45600*/  IADD3 R243, P2, R243, UR5, RZ ;  /* 0x00000005f3f37c10 */ /* 0x004fe2000ff5e0ff */
[----:B------:R1:W-:Y:S01]  /*45610*/  STL [R1+0x1154], R242 ;  /* 0x001154f201007387 */ /* 0x0003e20000100800 */
[----:B------:R-:W-:-:S04]  /*45620*/  IADD3.X R244, R244, UR7, RZ, P1, !PT ;  /* 0x00000007f4f47c10 */ /* 0x000fc80008ffe4ff */
[----:B------:R-:W-:Y:S02]  /*45630*/  MOV R5, R244 ;  /* 0x000000f400057202 */ /* 0x000fe40000000f00 */
[----:B------:R-:W-:Y:S01]  /*45640*/  IADD3.X R247, R247, UR7, RZ, P2, !PT ;  /* 0x00000007f7f77c10 */ /* 0x000fe200097fe4ff */
[----:B------:R2:W-:Y:S04]  /*45650*/  STL [R1+0x1150], R244 ;  /* 0x001150f401007387 */ /* 0x0005e80000100800 */
[----:B------:R3:W-:Y:S04]  /*45660*/  STL [R1+0x1194], R243 ;  /* 0x001194f301007387 */ /* 0x0007e80000100800 */
[----:B------:R3:W-:Y:S04]  /*45670*/  LDGSTS.E [R0+0x1180], desc[UR8][R4.64], P0 ;  /* 0x0118000004007fae */ /* 0x0007e80008121848 */
[----:B-1----:R-:W4:Y:S04]  /*45680*/  LDL.LU R242, [R1+0x105c] ;  /* 0x00105c0001f27983 */ /* 0x002f280000300800 */
[----:B------:R1:W-:Y:S01]  /*45690*/  STL [R1+0x1190], R247 ;  /* 0x001190f701007387 */ /* 0x0003e20000100800 */
[----:B---3--:R-:W-:-:S03]  /*456a0*/  IMAD.MOV.U32 R4, RZ, RZ, R243 ;  /* 0x000000ffff047224 */ /* 0x008fc600078e00f3 */
[----:B--2---:R-:W2:Y:S01]  /*456b0*/  LDL.LU R244, [R1+0x109c] ;  /* 0x00109c0001f47983 */ /* 0x004ea20000300800 */
[----:B------:R-:W-:-:S03]  /*456c0*/  IMAD.MOV.U32 R5, RZ, RZ, R247 ;  /* 0x000000ffff057224 */ /* 0x000fc600078e00f7 */
[----:B------:R-:W3:Y:S04]  /*456d0*/  LDL.LU R243, [R1+0x1058] ;  /* 0x0010580001f37983 */ /* 0x000ee80000300800 */
[----:B------:R4:W-:Y:S04]  /*456e0*/  LDGSTS.E [R0+0x1580], desc[UR8][R4.64], P0 ;  /* 0x0158000004007fae */ /* 0x0009e80008121848 */
[----:B-1----:R-:W3:Y:S01]  /*456f0*/  LDL.LU R247, [R1+0x1098] ;  /* 0x0010980001f77983 */ /* 0x002ee20000300800 */
[----:B------:R-:W-:-:S04]  /*45700*/  IADD3 R245, P1, R245, UR5, RZ ;  /* 0x00000005f5f57c10 */ /* 0x000fc8000ff3e0ff */
[----:B----4-:R-:W-:Y:S02]  /*45710*/  MOV R4, R245 ;  /* 0x000000f500047202 */ /* 0x010fe40000000f00 */
[----:B------:R-:W-:Y:S02]  /*45720*/  IADD3 R3, P2, R3, UR5, RZ ;  /* 0x0000000503037c10 */ /* 0x000fe4000ff5e0ff */
[----:B------:R-:W-:Y:S01]  /*45730*/  IADD3.X R246, R246, UR7, RZ, P1, !PT ;  /* 0x00000007f6f67c10 */ /* 0x000fe20008ffe4ff */
[----:B------:R1:W-:Y:S01]  /*45740*/  STL [R1+0x11d4], R245 ;  /* 0x0011d4f501007387 */ /* 0x0003e20000100800 */
[----:B------:R-:W-:-:S03]  /*45750*/  IADD3.X R8, R8, UR7, RZ, P2, !PT ;  /* 0x0000000708087c10 */ /* 0x000fc600097fe4ff */
[----:B------:R-:W-:Y:S01]  /*45760*/  IMAD.MOV.U32 R5, RZ, RZ, R246 ;  /* 0x000000ffff057224 */ /* 0x000fe200078e00f6 */
        /* <DEDUP_REMOVED lines=15> */
[----:B--2---:R-:W-:Y:S02]  /*45860*/  IADD3 R244, P2, R244, UR5, RZ ;  /* 0x00000005f4f47c10 */ /* 0x004fe4000ff5e0ff */
[----:B---3--:R-:W-:Y:S01]  /*45870*/  IADD3.X R243, R243, UR7, RZ, P1, !PT ;  /* 0x00000007f3f37c10 */ /* 0x008fe20008ffe4ff */
[----:B------:R-:W-:Y:S02]  /*45880*/  IMAD.MOV.U32 R4, RZ, RZ, R242 ;  /* 0x000000ffff047224 */ /* 0x000fe400078e00f2 */
        /* <DEDUP_REMOVED lines=33> */
[----:B--2---:R-:W-:Y:S02]  /*45aa0*/  IADD3 R243, P2, R243, UR5, RZ ;  /* 0x00000005f3f37c10 */ /* 0x004fe4000ff5e0ff */
[----:B------:R-:W-:-:S05]  /*45ab0*/  IADD3.X R244, R244, UR7, RZ, P1, !PT ;  /* 0x00000007f4f47c10 */ /* 0x000fca0008ffe4ff */
[----:B------:R-:W-:Y:S01]  /*45ac0*/  IMAD.MOV.U32 R5, RZ, RZ, R244 ;  /* 0x000000ffff057224 */ /* 0x000fe200078e00f4 */
[----:B------:R-:W-:Y:S01]  /*45ad0*/  IADD3.X R247, R247, UR7, RZ, P2, !PT ;  /* 0x00000007f7f77c10 */ /* 0x000fe200097fe4ff */
[----:B------:R1:W-:Y:S04]  /*45ae0*/  STL [R1+0x115c], R242 ;  /* 0x00115cf201007387 */ /* 0x0003e80000100800 */
[----:B------:R2:W-:Y:S04]  /*45af0*/  LDGSTS.E [R0+0x1200], desc[UR8][R4.64], P0 ;  /* 0x0120000004007fae */ /* 0x0005e80008121848 */
[----:B------:R3:W-:Y:S04]  /*45b00*/  STL [R1+0x1158], R244 ;  /* 0x001158f401007387 */ /* 0x0007e80000100800 */
[----:B------:R3:W-:Y:S01]  /*45b10*/  STL [R1+0x119c], R243 ;  /* 0x00119cf301007387 */ /* 0x0007e20000100800 */
[----:B--2---:R-:W-:Y:S01]  /*45b20*/  IMAD.MOV.U32 R4, RZ, RZ, R243 ;  /* 0x000000ffff047224 */ /* 0x004fe200078e00f3 */
[----:B------:R-:W-:-:S02]  /*45b30*/  MOV R5, R247 ;  /* 0x000000f700057202 */ /* 0x000fc40000000f00 */
[----:B-1----:R-:W2:Y:S04]  /*45b40*/  LDL.LU R242, [R1+0x1064] ;  /* 0x0010640001f27983 */ /* 0x002ea80000300800 */
[----:B------:R1:W-:Y:S04]  /*45b50*/  STL [R1+0x1198], R247 ;  /* 0x001198f701007387 */ /* 0x0003e80000100800 */
[----:B---3--:R-:W3:Y:S04]  /*45b60*/  LDL.LU R244, [R1+0x10a4] ;  /* 0x0010a40001f47983 */ /* 0x008ee80000300800 */
[----:B------:R4:W-:Y:S04]  /*45b70*/  LDGSTS.E [R0+0x1600], desc[UR8][R4.64], P0 ;  /* 0x0160000004007fae */ /* 0x0009e80008121848 */
[----:B------:R-:W3:Y:S04]  /*45b80*/  LDL.LU R243, [R1+0x1060] ;  /* 0x0010600001f37983 */ /* 0x000ee80000300800 */
[----:B-1----:R-:W3:Y:S01]  /*45b90*/  LDL.LU R247, [R1+0x10a0] ;  /* 0x0010a00001f77983 */ /* 0x002ee20000300800 */
[----:B------:R-:W-:-:S02]  /*45ba0*/  IADD3 R245, P1, R245, UR5, RZ ;  /* 0x00000005f5f57c10 */ /* 0x000fc4000ff3e0ff */
[----:B------:R-:W-:-:S03]  /*45bb0*/  IADD3 R3, P2, R3, UR5, RZ ;  /* 0x0000000503037c10 */ /* 0x000fc6000ff5e0ff */
[----:B----4-:R-:W-:Y:S01]  /*45bc0*/  IMAD.MOV.U32 R4, RZ, RZ, R245 ;  /* 0x000000ffff047224 */ /* 0x010fe200078e00f5 */
        /* <DEDUP_REMOVED lines=17> */
[----:B--2---:R-:W-:-:S05]  /*45ce0*/  IADD3 R242, P1, R242, UR5, RZ ;  /* 0x00000005f2f27c10 */ /* 0x004fca000ff3e0ff */
[----:B------:R-:W-:Y:S01]  /*45cf0*/  IMAD.MOV.U32 R4, RZ, RZ, R242 ;  /* 0x000000ffff047224 */ /* 0x000fe200078e00f2 */
[----:B---3--:R-:W-:Y:S01]  /*45d00*/  IADD3 R244, P2, R244, UR5, RZ ;  /* 0x00000005f4f47c10 */ /* 0x008fe2000ff5e0ff */
[----:B------:R-:W-:Y:S01]  /*45d10*/  STL [R1+0x1064], R242 ;  /* 0x001064f201007387 */ /* 0x000fe20000100800 */
[----:B------:R-:W-:-:S03]  /*45d20*/  IADD3.X R243, R243, UR7, RZ, P1, !PT ;  /* 0x00000007f3f37c10 */ /* 0x000fc60008ffe4ff */
[----:B------:R-:W-:Y:S01]  /*45d30*/  STL [R1+0x10a4], R244 ;  /* 0x0010a4f401007387 */ /* 0x000fe20000100800 */
[----:B------:R-:W-:Y:S02]  /*45d40*/  MOV R5, R243 ;  /* 0x000000f300057202 */ /* 0x000fe40000000f00 */
[----:B------:R-:W-:Y:S01]  /*45d50*/  IADD3.X R247, R247, UR7, RZ, P2, !PT ;  /* 0x00000007f7f77c10 */ /* 0x000fe200097fe4ff */
[----:B------:R1:W-:Y:S04]  /*45d60*/  STL [R1+0x1060], R243 ;  /* 0x001060f301007387 */ /* 0x0003e80000100800 */
[----:B------:R2:W-:Y:S04]  /*45d70*/  LDGSTS.E [R0+0x280], desc[UR8][R4.64], P0 ;  /* 0x0028000004007fae */ /* 0x0005e80008121848 */
[----:B-1----:R-:W3:Y:S04]  /*45d80*/  LDL.LU R243, [R1+0x1164] ;  /* 0x0011640001f37983 */ /* 0x002ee80000300800 */
[----:B------:R-:W3:Y:S01]  /*45d90*/  LDL.LU R242, [R1+0x11a4] ;  /* 0x0011a40001f27983 */ /* 0x000ee20000300800 */
[----:B--2---:R-:W-:-:S02]  /*45da0*/  IMAD.MOV.U32 R4, RZ, RZ, R244 ;  /* 0x000000ffff047224 */ /* 0x004fc400078e00f4 */
[----:B------:R-:W-:Y:S01]  /*45db0*/  IMAD.MOV.U32 R5, RZ, RZ, R247 ;  /* 0x000000ffff057224 */ /* 0x000fe200078e00f7 */
[----:B------:R1:W-:Y:S04]  /*45dc0*/  STL [R1+0x10a0], R247 ;  /* 0x0010a0f701007387 */ /* 0x0003e80000100800 */
[----:B------:R-:W2:Y:S04]  /*45dd0*/  LDL.LU R244, [R1+0x1160] ;  /* 0x0011600001f47983 */ /* 0x000ea80000300800 */
[----:B------:R4:W-:Y:S04]  /*45de0*/  LDGSTS.E [R0+0x680], desc[UR8][R4.64], P0 ;  /* 0x0068000004007fae */ /* 0x0009e80008121848 */
[----:B-1----:R-:W2:Y:S01]  /*45df0*/  LDL.LU R247, [R1+0x11a0] ;  /* 0x0011a00001f77983 */ /* 0x002ea20000300800 */
[----:B----4-:R-:W-:-:S04]  /*45e00*/  IADD3 R3, P1, R3, UR5, RZ ;  /* 0x0000000503037c10 */ /* 0x010fc8000ff3e0ff */
[----:B------:R-:W-:Y:S02]  /*45e10*/  IADD3.X R245, R245, UR7, RZ, P1, !PT ;  /* 0x00000007f5f57c10 */ /* 0x000fe40008ffe4ff */
[----:B------:R-:W-:Y:S01]  /*45e20*/  IADD3 R8, P2, R8, UR5, RZ ;  /* 0x0000000508087c10 */ /* 0x000fe2000ff5e0ff */
[----:B------:R-:W-:Y:S01]  /*45e30*/  STL [R1+0x10e4], R3 ;  /* 0x0010e40301007387 */ /* 0x000fe20000100800 */
[----:B------:R-:W-:Y:S01]  /*45e40*/  MOV R4, R3 ;  /* 0x0000000300047202 */ /* 0x000fe20000000f00 */
        /* <DEDUP_REMOVED lines=13> */
[----:B---3--:R-:W-:Y:S02]  /*45f20*/  IADD3 R243, P1, R243, UR5, RZ ;  /* 0x00000005f3f37c10 */ /* 0x008fe4000ff3e0ff */
[----:B------:R-:W-:-:S03]  /*45f30*/  IADD3 R242, P2, R242, UR5, RZ ;  /* 0x00000005f2f27c10 */ /* 0x000fc6000ff5e0ff */
[----:B------:R-:W-:Y:S01]  /*45f40*/  STL [R1+0x1164], R243 ;  /* 0x001164f301007387 */ /* 0x000fe20000100800 */
[----:B-1----:R-:W-:Y:S01]  /*45f50*/  IMAD.MOV.U32 R4, RZ, RZ, R243 ;  /* 0x000000ffff047224 */ /* 0x002fe200078e00f3 */
[----:B--2---:R-:W-:-:S05]  /*45f60*/  IADD3.X R244, R244, UR7, RZ, P1, !PT ;  /* 0x00000007f4f47c10 */ /* 0x004fca0008ffe4ff */
[----:B------:R-:W-:Y:S01]  /*45f70*/  IMAD.MOV.U32 R5, RZ, RZ, R244 ;  /* 0x000000ffff057224 */ /* 0x000fe200078e00f4 */
[----:B------:R1:W-:Y:S01]  /*45f80*/  STL [R1+0x1160], R244 ;  /* 0x001160f401007387 */ /* 0x0003e20000100800 */
[----:B------:R-:W-:-:S03]  /*45f90*/  IADD3.X R247, R247, UR7, RZ, P2, !PT ;  /* 0x00000007f7f77c10 */ /* 0x000fc600097fe4ff */
[----:B------:R-:W-:Y:S04]  /*45fa0*/  STL [R1+0x11a4], R242 ;  /* 0x0011a4f201007387 */ /* 0x000fe80000100800 */
[----:B------:R2:W-:Y:S04]  /*45fb0*/  LDGSTS.E [R0+0x1280], desc[UR8][R4.64], P0 ;  /* 0x0128000004007fae */ /* 0x0005e80008121848 */
[----:B-1----:R-:W3:Y:S04]  /*45fc0*/  LDL.LU R244, [R1+0x106c] ;  /* 0x00106c0001f47983 */ /* 0x002ee80000300800 */
[----:B------:R1:W-:Y:S04]  /*45fd0*/  STL [R1+0x11a0], R247 ;  /* 0x0011a0f701007387 */ /* 0x0003e80000100800 */
[----:B------:R-:W3:Y:S01]  /*45fe0*/  LDL.LU R243, [R1+0x10ac] ;  /* 0x0010ac0001f37983 */ /* 0x000ee20000300800 */
[----:B--2---:R-:W-:Y:S01]  /*45ff0*/  IMAD.MOV.U32 R5, RZ, RZ, R247 ;  /* 0x000000ffff057224 */ /* 0x004fe200078e00f7 */
[----:B------:R-:W-:-:S02]  /*46000*/  MOV R4, R242 ;  /* 0x000000f200047202 */ /* 0x000fc40000000f00 */
[----:B-1----:R-:W2:Y:S04]  /*46010*/  LDL.LU R247, [R1+0x1068] ;  /* 0x0010680001f77983 */ /* 0x002ea80000300800 */
[----:B------:R-:W2:Y:S04]  /*46020*/  LDL.LU R242, [R1+0x10a8] ;  /* 0x0010a80001f27983 */ /* 0x000ea80000300800 */
[----:B------:R1:W-:Y:S01]  /*46030*/  LDGSTS.E [R0+0x1680], desc[UR8][R4.64], P0 ;  /* 0x0168000004007fae */ /* 0x0003e20008121848 */
[----:B------:R-:W-:Y:S02]  /*46040*/  IADD3 R245, P1, R245, UR5, RZ ;  /* 0x00000005f5f57c10 */ /* 0x000fe4000ff3e0ff */
[----:B------:R-:W-:-:S03]  /*46050*/  IADD3 R3, P2, R3, UR5, RZ ;  /* 0x0000000503037c10 */ /* 0x000fc6000ff5e0ff */
[----:B------:R-:W-:Y:S01]  /*46060*/  STL [R1+0x11e4], R245 ;  /* 0x0011e4f501007387 */ /* 0x000fe20000100800 */
[----:B----4-:R-:W-:Y:S02]  /*46070*/  IADD3.X R246, R246, UR7, RZ, P1, !PT ;  /* 0x00000007f6f67c10 */ /* 0x010fe40008ffe4ff */
[----:B------:R-:W-:-:S03]  /*46080*/  IADD3.X R8, R8, UR7, RZ, P2, !PT ;  /* 0x0000000708087c10 */ /* 0x000fc600097fe4ff */
[----:B------:R4:W-:Y:S01]  /*46090*/  STL [R1+0x11e0], R246 ;  /* 0x0011e0f601007387 */ /* 0x0009e20000100800 */
[----:B-1----:R-:W-:Y:S01]  /*460a0*/  IMAD.MOV.U32 R4, RZ, RZ, R245 ;  /* 0x000000ffff047224 */ /* 0x002fe200078e00f5 */
[----:B------:R-:W-:Y:S02]  /*460b0*/  MOV R5, R246 ;  /* 0x000000f600057202 */ /* 0x000fe40000000f00 */
[----:B------:R-:W-:Y:S04]  /*460c0*/  STL [R1+0x1224], R3 ;  /* 0x0012240301007387 */ /* 0x000fe80000100800 */
[----:B------:R1:W-:Y:S04]  /*460d0*/  STL [R1+0x1220], R8 ;  /* 0x0012200801007387 */ /* 0x0003e80000100800 */
[----:B----4-:R-:W4:Y:S04]  /*460e0*/  LDL.LU R246, [R1+0x10e8] ;  /* 0x0010e80001f67983 */ /* 0x010f280000300800 */
[----:B------:R-:W4:Y:S04]  /*460f0*/  LDL.LU R245, [R1+0x10ec] ;  /* 0x0010ec0001f57983 */ /* 0x000f280000300800 */
[----:B------:R1:W-:Y:S02]  /*46100*/  LDGSTS.E [R0+0x1a80], desc[UR8][R4.64], P0 ;  /* 0x01a8000004007fae */ /* 0x0003e40008121848 */
[----:B-1----:R-:W-:-:S02]  /*46110*/  IMAD.MOV.U32 R5, RZ, RZ, R8 ;  /* 0x000000ffff057224 */ /* 0x002fc400078e0008 */
[----:B------:R-:W-:Y:S01]  /*46120*/  IMAD.MOV.U32 R4, RZ, RZ, R3 ;  /* 0x000000ffff047224 */ /* 0x000fe200078e0003 */
[----:B------:R-:W4:Y:S04]  /*46130*/  LDL.LU R8, [R1+0x1128] ;  /* 0x0011280001087983 */ /* 0x000f280000300800 */
[----:B------:R-:W4:Y:S04]  /*46140*/  LDL.LU R3, [R1+0x112c] ;  /* 0x00112c0001037983 */ /* 0x000f280000300800 */
[----:B------:R1:W-:Y:S02]  /*46150*/  LDGSTS.E [R0+0x1e80], desc[UR8][R4.64], P0 ;  /* 0x01e8000004007fae */ /* 0x0003e40008121848 */
[----:B-1----:R-:W-:-:S04]  /*46160*/  LOP3.LUT R0, R7, 0x60, RZ, 0x3c, !PT ;  /* 0x0000006007007812 */ /* 0x002fc800078e3cff */
[----:B------:R-:W-:Y:S02]  /*46170*/  IADD3 R0, R0, 0x100000, R2 ;  /* 0x0010000000007810 */ /* 0x000fe40007ffe002 */
[----:B---3--:R-:W-:-:S04]  /*46180*/  IADD3 R244, P1, R244, UR5, RZ ;  /* 0x00000005f4f47c10 */ /* 0x008fc8000ff3e0ff */
[----:B------:R-:W-:Y:S02]  /*46190*/  MOV R4, R244 ;  /* 0x000000f400047202 */ /* 0x000fe40000000f00 */
[----:B------:R-:W-:Y:S02]  /*461a0*/  IADD3 R243, P2, R243, UR5, RZ ;  /* 0x00000005f3f37c10 */ /* 0x000fe4000ff5e0ff */
[----:B--2---:R-:W-:-:S05]  /*461b0*/  IADD3.X R247, R247, UR7, RZ, P1, !PT ;  /* 0x00000007f7f77c10 */ /* 0x004fca0008ffe4ff */
        /* <DEDUP_REMOVED lines=11> */
[----:B------:R1:W-:Y:S04]  /*46270*/  STL [R1+0x10a8], R242 ;  /* 0x0010a8f201007387 */ /* 0x0003e80000100800 */
[----:B-1----:R-:W5:Y:S04]  /*46280*/  LDL.LU R242, [R1+0x1890] ;  /* 0x0018900001f27983 */ /* 0x002f680000300800 */
[----:B------:R-:W3:Y:S01]  /*46290*/  LDL.LU R243, [R1+0x11a8] ;  /* 0x0011a80001f37983 */ /* 0x000ee20000300800 */
[----:B----4-:R-:W-:-:S04]  /*462a0*/  IADD3 R245, P1, R245, UR5, RZ ;  /* 0x00000005f5f57c10 */ /* 0x010fc8000ff3e0ff */
[----:B------:R-:W-:Y:S01]  /*462b0*/  IADD3.X R246, R246, UR7, RZ, P1, !PT ;  /* 0x00000007f6f67c10 */ /* 0x000fe20008ffe4ff */
[----:B------:R-:W-:-:S04]  /*462c0*/  IMAD.MOV.U32 R4, RZ, RZ, R245 ;  /* 0x000000ffff047224 */ /* 0x000fc800078e00f5 */
[----:B------:R-:W-:Y:S01]  /*462d0*/  IMAD.MOV.U32 R5, RZ, RZ, R246 ;  /* 0x000000ffff057224 */ /* 0x000fe200078e00f6 */
[----:B------:R1:W-:Y:S04]  /*462e0*/  STL [R1+0x10ec], R245 ;  /* 0x0010ecf501007387 */ /* 0x0003e80000100800 */
[----:B------:R4:W-:Y:S04]  /*462f0*/  STL [R1+0x10e8], R246 ;  /* 0x0010e8f601007387 */ /* 0x0009e80000100800 */
[----:B------:R1:W-:Y:S01]  /*46300*/  LDGSTS.E [R0+0xb00], desc[UR8][R4.64], P0 ;  /* 0x00b0000004007fae */ /* 0x0003e20008121848 */
[----:B------:R-:W-:-:S04]  /*46310*/  IADD3 R3, P2, R3, UR5, RZ ;  /* 0x0000000503037c10 */ /* 0x000fc8000ff5e0ff */
[----:B------:R-:W-:Y:S01]  /*46320*/  IADD3.X R8, R8, UR7, RZ, P2, !PT ;  /* 0x0000000708087c10 */ /* 0x000fe200097fe4ff */
[----:B------:R4:W-:Y:S01]  /*46330*/  STL [R1+0x112c], R3 ;  /* 0x00112c0301007387 */ /* 0x0009e20000100800 */
[----:B-1----:R-:W-:-:S03]  /*46340*/  MOV R4, R3 ;  /* 0x0000000300047202 */ /* 0x002fc60000000f00 */
[----:B------:R-:W-:Y:S01]  /*46350*/  IMAD.MOV.U32 R5, RZ, RZ, R8 ;  /* 0x000000ffff057224 */ /* 0x000fe200078e0008 */
[----:B------:R-:W3:Y:S04]  /*46360*/  LDL.LU R245, [R1+0x122c] ;  /* 0x00122c0001f57983 */ /* 0x000ee80000300800 */
[----:B------:R1:W-:Y:S04]  /*46370*/  STL [R1+0x1128], R8 ;  /* 0x0011280801007387 */ /* 0x0003e80000100800 */
[----:B----4-:R-:W4:Y:S04]  /*46380*/  LDL.LU R246, [R1+0x1228] ;  /* 0x0012280001f67983 */ /* 0x010f280000300800 */
[----:B------:R-:W4:Y:S04]  /*46390*/  LDL.LU R3, [R1+0x1074] ;  /* 0x0010740001037983 */ /* 0x000f280000300800 */
[----:B-1----:R-:W4:Y:S04]  /*463a0*/  LDL.LU R8, [R1+0x10b4] ;  /* 0x0010b40001087983 */ /* 0x002f280000300800 */
[----:B------:R1:W-:Y:S04]  /*463b0*/  LDGSTS.E [R0+0xf00], desc[UR8][R4.64], P0 ;  /* 0x00f0000004007fae */ /* 0x0003e80008121848 */
[----:B------:R-:W4:Y:S01]  /*463c0*/  LDL.LU R5, [R1+0x1168] ;  /* 0x0011680001057983 */ /* 0x000f220000300800 */
[----:B--2---:R-:W-:-:S05]  /*463d0*/  IADD3 R247, P1, R247, UR5, RZ ;  /* 0x00000005f7f77c10 */ /* 0x004fca000ff3e0ff */
[----:B-1----:R-:W-:Y:S01]  /*463e0*/  IMAD.MOV.U32 R4, RZ, RZ, R247 ;  /* 0x000000ffff047224 */ /* 0x002fe200078e00f7 */
[----:B---3--:R-:W-:Y:S01]  /*463f0*/  IADD3 R244, P2, R244, UR5, RZ ;  /* 0x00000005f4f47c10 */ /* 0x008fe2000ff5e0ff */
[----:B------:R1:W-:Y:S03]  /*46400*/  STL [R1+0x116c], R247 ;  /* 0x00116cf701007387 */ /* 0x0003e60000100800 */
[----:B------:R-:W-:Y:S02]  /*46410*/  IADD3.X R243, R243, UR7, RZ, P2, !PT ;  /* 0x00000007f3f37c10 */ /* 0x000fe400097fe4ff */
[----:B----4-:R-:W-:-:S05]  /*46420*/  IADD3.X R5, R5, UR7, RZ, P1, !PT ;  /* 0x0000000705057c10 */ /* 0x010fca0008ffe4ff */
[----:B------:R2:W-:Y:S04]  /*46430*/  STL [R1+0x1168], R5 ;  /* 0x0011680501007387 */ /* 0x0005e80000100800 */
[----:B------:R3:W-:Y:S04]  /*46440*/  LDGSTS.E [R0+0x1300], desc[UR8][R4.64], P0 ;  /* 0x0130000004007fae */ /* 0x0007e80008121848 */
[----:B------:R-:W-:Y:S04]  /*46450*/  STL [R1+0x11ac], R244 ;  /* 0x0011acf401007387 */ /* 0x000fe80000100800 */
[----:B-1----:R-:W4:Y:S01]  /*46460*/  LDL.LU R247, [R1+0x1070] ;  /* 0x0010700001f77983 */ /* 0x002f220000300800 */
[----:B---3--:R-:W-:Y:S01]  /*46470*/  MOV R4, R244 ;  /* 0x000000f400047202 */ /* 0x008fe20000000f00 */
[----:B--2---:R-:W-:-:S02]  /*46480*/  IMAD.MOV.U32 R5, RZ, RZ, R243 ;  /* 0x000000ffff057224 */ /* 0x004fc400078e00f3 */
[----:B------:R1:W-:Y:S04]  /*46490*/  STL [R1+0x11a8], R243 ;  /* 0x0011a8f301007387 */ /* 0x0003e80000100800 */
[----:B------:R2:W-:Y:S04]  /*464a0*/  LDGSTS.E [R0+0x1700], desc[UR8][R4.64], P0 ;  /* 0x0170000004007fae */ /* 0x0005e80008121848 */
[----:B-1----:R-:W5:Y:S04]  /*464b0*/  LDL.LU R243, [R1+0x188c] ;  /* 0x00188c0001f37983 */ /* 0x002f680000300800 */
[----:B------:R-:W5:Y:S04]  /*464c0*/  LDL.LU R244, [R1+0x1888] ;  /* 0x0018880001f47983 */ /* 0x000f680000300800 */
[----:B------:R-:W3:Y:S04]  /*464d0*/  LDL.LU R4, [R1+0x11e8] ;  /* 0x0011e80001047983 */ /* 0x000ee80000300800 */
[----:B------:R-:W2:Y:S01]  /*464e0*/  LDL.LU R5, [R1+0x11ec] ;  /* 0x0011ec0001057983 */ /* 0x000ea20000300800 */
[----:B------:R-:W-:-:S04]  /*464f0*/  IADD3 R245, P2, R245, UR5, RZ ;  /* 0x00000005f5f57c10 */ /* 0x000fc8000ff5e0ff */
[----:B------:R-:W-:Y:S02]  /*46500*/  IADD3.X R246, R246, UR7, RZ, P2, !PT ;  /* 0x00000007f6f67c10 */ /* 0x000fe400097fe4ff */
[----:B--2---:R-:W-:-:S04]  /*46510*/  IADD3 R5, P1, R5, UR5, RZ ;  /* 0x0000000505057c10 */ /* 0x004fc8000ff3e0ff */
[----:B---3--:R-:W-:Y:S01]  /*46520*/  IADD3.X R4, R4, UR7, RZ, P1, !PT ;  /* 0x0000000704047c10 */ /* 0x008fe20008ffe4ff */
[----:B------:R1:W-:Y:S04]  /*46530*/  STL [R1+0x11ec], R5 ;  /* 0x0011ec0501007387 */ /* 0x0003e80000100800 */
[----:B------:R2:W-:Y:S01]  /*46540*/  STL [R1+0x11e8], R4 ;  /* 0x0011e80401007387 */ /* 0x0005e20000100800 */
[----:B-1----:R-:W-:-:S04]  /*46550*/  LOP3.LUT R5, R5, R4, RZ, 0x3c, !PT ;  /* 0x0000000405057212 */ /* 0x002fc800078e3cff */
[----:B--2---:R-:W-:-:S04]  /*46560*/  LOP3.LUT R4, R5, R4, RZ, 0x3c, !PT ;  /* 0x0000000405047212 */ /* 0x004fc800078e3cff */
[----:B------:R-:W-:Y:S01]  /*46570*/  LOP3.LUT R5, R5, R4, RZ, 0x3c, !PT ;  /* 0x0000000405057212 */ /* 0x000fe200078e3cff */
[----:B------:R1:W-:Y:S04]  /*46580*/  STL [R1+0x122c], R245 ;  /* 0x00122cf501007387 */ /* 0x0003e80000100800 */
[----:B------:R2:W-:Y:S04]  /*46590*/  LDGSTS.E [R0+0x1b00], desc[UR8][R4.64], P0 ;  /* 0x01b0000004007fae */ /* 0x0005e80008121848 */
[----:B------:R3:W-:Y:S01]  /*465a0*/  STL [R1+0x1228], R246 ;  /* 0x001228f601007387 */ /* 0x0007e20000100800 */
[----:B--2---:R-:W-:Y:S01]  /*465b0*/  IMAD.MOV.U32 R4, RZ, RZ, R245 ;  /* 0x000000ffff047224 */ /* 0x004fe200078e00f5 */
[----:B------:R-:W-:-:S02]  /*465c0*/  MOV R5, R246 ;  /* 0x000000f600057202 */ /* 0x000fc40000000f00 */
[----:B-1----:R-:W2:Y:S04]  /*465d0*/  LDL.LU R245, [R1+0x1130] ;  /* 0x0011300001f57983 */ /* 0x002ea80000300800 */
[----:B---3--:R-:W3:Y:S04]  /*465e0*/  LDL.LU R246, [R1+0x1134] ;  /* 0x0011340001f67983 */ /* 0x008ee80000300800 */
[----:B------:R1:W-:Y:S04]  /*465f0*/  LDGSTS.E [R0+0x1f00], desc[UR8][R4.64], P0 ;  /* 0x01f0000004007fae */ /* 0x0003e80008121848 */
[----:B------:R-:W2:Y:S01]  /*46600*/  LDL.LU R4, [R1+0x10b0] ;  /* 0x0010b00001047983 */ /* 0x000ea20000300800 */
[----:B------:R-:W-:-:S02]  /*46610*/  IADD3 R3, P1, R3, UR5, RZ ;  /* 0x0000000503037c10 */ /* 0x000fc4000ff3e0ff */
[----:B-1----:R-:W-:Y:S02]  /*46620*/  LOP3.LUT R5, R7, 0x70, RZ, 0x3c, !PT ;  /* 0x0000007007057812 */ /* 0x002fe400078e3cff */
[----:B----4-:R-:W-:Y:S02]  /*46630*/  IADD3.X R247, R247, UR7, RZ, P1, !PT ;  /* 0x00000007f7f77c10 */ /* 0x010fe40008ffe4ff */
[----:B------:R-:W-:Y:S01]  /*46640*/  IADD3 R8, P2, R8, UR5, RZ ;  /* 0x0000000508087c10 */ /* 0x000fe2000ff5e0ff */
[----:B------:R1:W-:Y:S01]  /*46650*/  STL [R1+0x1074], R3 ;  /* 0x0010740301007387 */ /* 0x0003e20000100800 */
[----:B------:R-:W-:Y:S01]  /*46660*/  IADD3 R0, R5, 0x100000, R2 ;  /* 0x0010000005007810 */ /* 0x000fe20007ffe002 */
[----:B------:R-:W-:Y:S02]  /*46670*/  IMAD.MOV.U32 R2, RZ, RZ, R3 ;  /* 0x000000ffff027224 */ /* 0x000fe400078e0003 */
[----:B------:R-:W4:Y:S01]  /*46680*/  LDL.LU R5, [R1+0x11b4] ;  /* 0x0011b40001057983 */ /* 0x000f220000300800 */
[----:B-1----:R-:W-:-:S03]  /*46690*/  IMAD.MOV.U32 R3, RZ, RZ, R247 ;  /* 0x000000ffff037224 */ /* 0x002fc600078e00f7 */
[----:B------:R1:W-:Y:S04]  /*466a0*/  STL [R1+0x1070], R247 ;  /* 0x001070f701007387 */ /* 0x0003e80000100800 */
[----:B------:R1:W-:Y:S04]  /*466b0*/  LDGSTS.E [R0+0x380], desc[UR8][R2.64], P0 ;  /* 0x0038000002007fae */ /* 0x0003e80008121848 */
[----:B------:R2:W-:Y:S04]  /*466c0*/  STL [R1+0x10b4], R8 ;  /* 0x0010b40801007387 */ /* 0x0005e80000100800 */
[----:B-1----:R-:W4:Y:S01]  /*466d0*/  LDL.LU R247, [R1+0x11b0] ;  /* 0x0011b00001f77983 */ /* 0x002f220000300800 */
[----:B------:R-:W-:-:S02]  /*466e0*/  MOV R2, R8 ;  /* 0x0000000800027202 */ /* 0x000fc40000000f00 */
[----:B--2---:R-:W-:-:S05]  /*466f0*/  IADD3.X R4, R4, UR7, RZ, P2, !PT ;  /* 0x0000000704047c10 */ /* 0x004fca00097fe4ff */
[----:B------:R-:W-:Y:S01]  /*46700*/  IMAD.MOV.U32 R3, RZ, RZ, R4 ;  /* 0x000000ffff037224 */ /* 0x000fe200078e0004 */
[----:B------:R1:W-:Y:S04]  /*46710*/  STL [R1+0x10b0], R4 ;  /* 0x0010b00401007387 */ /* 0x0003e80000100800 */
[----:B------:R-:W2:Y:S04]  /*46720*/  LDL.LU R8, [R1+0x1230] ;  /* 0x0012300001087983 */ /* 0x000ea80000300800 */
[----:B------:R4:W-:Y:S04]  /*46730*/  LDGSTS.E [R0+0x780], desc[UR8][R2.64], P0 ;  /* 0x0078000002007fae */ /* 0x0009e80008121848 */
[----:B-1----:R-:W2:Y:S04]  /*46740*/  LDL.LU R4, [R1+0x1234] ;  /* 0x0012340001047983 */ /* 0x002ea80000300800 */
[----:B------:R-:W2:Y:S04]  /*46750*/  LDL.LU R2, [R1+0x10f0] ;  /* 0x0010f00001027983 */ /* 0x000ea80000300800 */
[----:B------:R-:W4:Y:S01]  /*46760*/  LDL.LU R3, [R1+0x10f4] ;  /* 0x0010f40001037983 */ /* 0x000f220000300800 */
[----:B---3--:R-:W-:-:S04]  /*46770*/  IADD3 R246, P2, R246, UR5, RZ ;  /* 0x00000005f6f67c10 */ /* 0x008fc8000ff5e0ff */
[----:B------:R-:W-:Y:S02]  /*46780*/  IADD3.X R245, R245, UR7, RZ, P2, !PT ;  /* 0x00000007f5f57c10 */ /* 0x000fe400097fe4ff */
[----:B----4-:R-:W-:-:S04]  /*46790*/  IADD3 R3, P1, R3, UR5, RZ ;  /* 0x0000000503037c10 */ /* 0x010fc8000ff3e0ff */
[----:B--2---:R-:W-:Y:S01]  /*467a0*/  IADD3.X R2, R2, UR7, RZ, P1, !PT ;  /* 0x0000000702027c10 */ /* 0x004fe20008ffe4ff */
[----:B------:R1:W-:Y:S04]  /*467b0*/  STL [R1+0x10f4], R3 ;  /* 0x0010f40301007387 */ /* 0x0003e80000100800 */
[----:B------:R2:W-:Y:S01]  /*467c0*/  STL [R1+0x10f0], R2 ;  /* 0x0010f00201007387 */ /* 0x0005e20000100800 */
[----:B-1----:R-:W-:-:S04]  /*467d0*/  LOP3.LUT R3, R3, R2, RZ, 0x3c, !PT ;  /* 0x0000000203037212 */ /* 0x002fc800078e3cff */
[----:B--2---:R-:W-:-:S04]  /*467e0*/  LOP3.LUT R2, R3, R2, RZ, 0x3c, !PT ;  /* 0x0000000203027212 */ /* 0x004fc800078e3cff */
[----:B------:R-:W-:Y:S01]  /*467f0*/  LOP3.LUT R3, R3, R2, RZ, 0x3c, !PT ;  /* 0x0000000203037212 */ /* 0x000fe200078e3cff */
[----:B------:R-:W-:Y:S04]  /*46800*/  STL [R1+0x1134], R246 ;  /* 0x001134f601007387 */ /* 0x000fe80000100800 */
[----:B------:R1:W-:Y:S04]  /*46810*/  LDGSTS.E [R0+0xb80], desc[UR8][R2.64], P0 ;  /* 0x00b8000002007fae */ /* 0x0003e80008121848 */
[----:B------:R2:W-:Y:S01]  /*46820*/  STL [R1+0x1130], R245 ;  /* 0x001130f501007387 */ /* 0x0005e20000100800 */
[----:B-1----:R-:W-:Y:S01]  /*46830*/  IMAD.MOV.U32 R2, RZ, RZ, R246 ;  /* 0x000000ffff027224 */ /* 0x002fe200078e00f6 */
[----:B------:R-:W-:-:S02]  /*46840*/  MOV R3, R245 ;  /* 0x000000f500037202 */ /* 0x000fc40000000f00 */
[----:B--2---:R-:W5:Y:S04]  /*46850*/  LDL.LU R245, [R1+0x1884] ;  /* 0x0018840001f57983 */ /* 0x004f680000300800 */
[----:B------:R-:W5:Y:S04]  /*46860*/  LDL.LU R246, [R1+0x1880] ;  /* 0x0018800001f67983 */ /* 0x000f680000300800 */
[----:B------:R1:W-:Y:S04]  /*46870*/  LDGSTS.E [R0+0xf80], desc[UR8][R2.64], P0 ;  /* 0x00f8000002007fae */ /* 0x0003e80008121848 */
[----:B------:R-:W2:Y:S04]  /*46880*/  LDL.LU R2, [R1+0x1170] ;  /* 0x0011700001027983 */ /* 0x000ea80000300800 */
[----:B------:R-:W1:Y:S01]  /*46890*/  LDL.LU R3, [R1+0x1174] ;  /* 0x0011740001037983 */ /* 0x000e620000300800 */
[----:B------:R-:W-:-:S04]  /*468a0*/  IADD3 R5, P2, R5, UR5, RZ ;  /* 0x0000000505057c10 */ /* 0x000fc8000ff5e0ff */
[----:B------:R-:W-:Y:S02]  /*468b0*/  IADD3.X R247, R247, UR7, RZ, P2, !PT ;  /* 0x00000007f7f77c10 */ /* 0x000fe400097fe4ff */
[----:B-1----:R-:W-:-:S04]  /*468c0*/  IADD3 R3, P1, R3, UR5, RZ ;  /* 0x0000000503037c10 */ /* 0x002fc8000ff3e0ff */
        /* <DEDUP_REMOVED lines=9> */
[----:B-1----:R-:W-:-:S02]  /*46960*/  IMAD.MOV.U32 R2, RZ, RZ, R5 ;  /* 0x000000ffff027224 */ /* 0x002fc400078e0005 */
[----:B------:R-:W-:Y:S01]  /*46970*/  IMAD.MOV.U32 R3, RZ, RZ, R247 ;  /* 0x000000ffff037224 */ /* 0x000fe200078e00f7 */
[----:B------:R-:W-:Y:S01]  /*46980*/  IADD3 R4, P2, R4, UR5, RZ ;  /* 0x0000000504047c10 */ /* 0x000fe2000ff5e0ff */
[----:B--2---:R-:W5:Y:S01]  /*46990*/  LDL.LU R247, [R1+0x187c] ;  /* 0x00187c0001f77983 */ /* 0x004f620000300800 */
[----:B------:R-:W1:Y:S03]  /*469a0*/  LDC R5, c[0x0][0x230] ;  /* 0x00008c00ff057b82 */ /* 0x000e660000000800 */
[----:B------:R2:W-:Y:S04]  /*469b0*/  LDGSTS.E [R0+0x1780], desc[UR8][R2.64], P0 ;  /* 0x0178000002007fae */ /* 0x0005e80008121848 */
[----:B------:R-:W3:Y:S04]  /*469c0*/  LDL.LU R2, [R1+0x11f0] ;  /* 0x0011f00001027983 */ /* 0x000ee80000300800 */
[----:B------:R-:W2:Y:S01]  /*469d0*/  LDL.LU R3, [R1+0x11f4] ;  /* 0x0011f40001037983 */ /* 0x000ea20000300800 */
[----:B------:R-:W-:-:S02]  /*469e0*/  IADD3.X R8, R8, UR7, RZ, P2, !PT ;  /* 0x0000000708087c10 */ /* 0x000fc400097fe4ff */
[----:B-1----:R-:W-:Y:S02]  /*469f0*/  IADD3 R5, R5, 0x7f, RZ ;  /* 0x0000007f05057810 */ /* 0x002fe40007ffe0ff */
[----:B--2---:R-:W-:-:S04]  /*46a00*/  IADD3 R3, P1, R3, UR5, RZ ;  /* 0x0000000503037c10 */ /* 0x004fc8000ff3e0ff */
[----:B---3--:R-:W-:Y:S01]  /*46a10*/  IADD3.X R2, R2, UR7, RZ, P1, !PT ;  /* 0x0000000702027c10 */ /* 0x008fe20008ffe4ff */
        /* <DEDUP_REMOVED lines=8> */
[----:B-1----:R-:W-:-:S03]  /*46aa0*/  IMAD.MOV.U32 R3, RZ, RZ, R8 ;  /* 0x000000ffff037224 */ /* 0x002fc600078e0008 */
[----:B--2---:R1:W5:Y:S01]  /*46ab0*/  LDL.LU R8, [R1+0x1878] ;  /* 0x0018780001087983 */ /* 0x0043620000300800 */
[----:B------:R-:W-:Y:S01]  /*46ac0*/  IMAD.MOV.U32 R2, RZ, RZ, R4 ;  /* 0x000000ffff027224 */ /* 0x000fe200078e0004 */
[----:B------:R-:W-:-:S04]  /*46ad0*/  SHF.R.S32.HI R4, RZ, 0x1f, R5 ;  /* 0x0000001fff047819 */ /* 0x000fc80000011405 */
[----:B------:R-:W-:Y:S01]  /*46ae0*/  LEA.HI R4, R4, R5, RZ, 0x7 ;  /* 0x0000000504047211 */ /* 0x000fe200078f38ff */
[----:B------:R1:W-:Y:S01]  /*46af0*/  LDGSTS.E [R0+0x1f80], desc[UR8][R2.64], P0 ;  /* 0x01f8000002007fae */ /* 0x0003e20008121848 */
[----:B------:R-:W-:Y:S02]  /*46b00*/  IADD3 R9, R9, 0x1, RZ ;  /* 0x0000000109097810 */ /* 0x000fe40007ffe0ff */
[----:B------:R-:W-:Y:S01]  /*46b10*/  SHF.R.S32.HI R4, RZ, 0x7, R4 ;  /* 0x00000007ff047819 */ /* 0x000fe20000011404 */
[----:B------:R-:W0:Y:S03]  /*46b20*/  LDGDEPBAR ;  /* 0x00000000000079af */ /* 0x000e260000000000 */
[----:B------:R-:W-:-:S13]  /*46b30*/  ISETP.NE.U32.AND P0, PT, R9, R4, PT ;  /* 0x000000040900720c */ /* 0x000fda0003f05070 */
[----:B-1----:R-:W-:Y:S05]  /*46b40*/  @P0 BRA `(.L_x_1) ;  /* 0xfffffe7000200947 */ /* 0x002fea000383ffff */
.L_x_0:
[----:B------:R-:W2:Y:S01]  /*46b50*/  LDL R9, [R1+0x124c] ;  /* 0x00124c0001097983 */ /* 0x000ea20000100800 */
[----:B------:R-:W-:-:S04]  /*46b60*/  DEPBAR.LE SB0, 0x0 ;  /* 0x000080000000791a */ /* 0x000fc80000000000 */
[----:B------:R-:W3:Y:S01]  /*46b70*/  LDL.LU R250, [R1+0x1248] ;  /* 0x0012480001fa7983 */ /* 0x000ee20000300800 */
[----:B------:R-:W1:Y:S01]  /*46b80*/  S2R R5, SR_TID.X ;  /* 0x0000000000057919 */ /* 0x000e620000002100 */
[C---:B-----5:R-:W-:Y:S01]  /*46b90*/  VIADD R2, R8.reuse, 0x2 ;  /* 0x0000000208027836 */ /* 0x060fe20000000000 */
[----:B------:R-:W-:Y:S01]  /*46ba0*/  IADD3 R0, R8, 0x1, RZ ;  /* 0x0000000108007810 */ /* 0x000fe20007ffe0ff */
[----:B------:R-:W-:Y:S01]  /*46bb0*/  IMAD.MOV.U32 R15, RZ, RZ, R218 ;  /* 0x000000ffff0f7224 */ /* 0x000fe200078e00da */
[----:B------:R-:W3:Y:S01]  /*46bc0*/  LDL R252, [R1+0xd10] ;  /* 0x000d100001fc7983 */ /* 0x000ee20000100800 */
[----:B------:R-:W-:Y:S01]  /*46bd0*/  MOV R14, R216 ;  /* 0x000000d8000e7202 */ /* 0x000fe20000000f00 */
[----:B------:R-:W-:Y:S02]  /*46be0*/  IMAD.MOV.U32 R6, RZ, RZ, R152 ;  /* 0x000000ffff067224 */ /* 0x000fe400078e0098 */
[----:B------:R-:W-:Y:S01]  /*46bf0*/  IMAD.MOV.U32 R7, RZ, RZ, R154 ;  /* 0x000000ffff077224 */ /* 0x000fe200078e009a */
[----:B------:R-:W4:Y:S01]  /*46c00*/  LDL.LU R12, [R1] ;  /* 0x00000000010c7983 */ /* 0x000f220000300800 */
[----:B------:R-:W-:Y:S01]  /*46c10*/  IMAD.MOV.U32 R20, RZ, RZ, R60 ;  /* 0x000000ffff147224 */ /* 0x000fe200078e003c */
[----:B------:R-:W-:Y:S01]  /*46c20*/  MOV R21, R62 ;  /* 0x0000003e00157202 */ /* 0x000fe20000000f00 */
[----:B------:R-:W-:Y:S01]  /*46c30*/  IMAD.MOV.U32 R22, RZ, RZ, R28 ;  /* 0x000000ffff167224 */ /* 0x000fe200078e001c */
[----:B------:R-:W4:Y:S01]  /*46c40*/  LDL.LU R13, [R1+0x8] ;  /* 0x00000800010d7983 */ /* 0x000f220000300800 */
[----:B------:R-:W-:Y:S01]  /*46c50*/  IMAD.MOV.U32 R23, RZ, RZ, R30 ;  /* 0x000000ffff177224 */ /* 0x000fe200078e001e */
[----:B------:R-:W-:Y:S01]  /*46c60*/  ULDC.64 UR6, c[0x0][0x220] ;  /* 0x0000880000067ab9 */ /* 0x000fe20000000a00 */
[----:B------:R-:W-:Y:S01]  /*46c70*/  ULDC.64 UR30, c[0x0][0x228] ;  /* 0x00008a00001e7ab9 */ /* 0x000fe20000000a00 */
[----:B------:R-:W-:Y:S01]  /*46c80*/  ULDC.64 UR4, c[0x0][0x228] ;  /* 0x00008a0000047ab9 */ /* 0x000fe20000000a00 */
[----:B------:R-:W-:Y:S01]  /*46c90*/  ULDC UR28, c[0x0][0x248] ;  /* 0x00009200001c7ab9 */ /* 0x000fe20000000800 */
[----:B------:R-:W-:Y:S01]  /*46ca0*/  ULDC.64 UR26, c[0x0][0x228] ;  /* 0x00008a00001a7ab9 */ /* 0x000fe20000000a00 */
[----:B------:R-:W-:Y:S01]  /*46cb0*/  ULDC.64 UR24, c[0x0][0x228] ;  /* 0x00008a0000187ab9 */ /* 0x000fe20000000a00 */
[----:B------:R-:W-:Y:S01]  /*46cc0*/  ULDC.64 UR22, c[0x0][0x228] ;  /* 0x00008a0000167ab9 */ /* 0x000fe20000000a00 */
[----:B------:R-:W-:Y:S01]  /*46cd0*/  ULDC.64 UR20, c[0x0][0x228] ;  /* 0x00008a0000147ab9 */ /* 0x000fe20000000a00 */
[----:B------:R-:W-:Y:S01]  /*46ce0*/  ULDC.64 UR18, c[0x0][0x228] ;  /* 0x00008a0000127ab9 */ /* 0x000fe20000000a00 */
[----:B------:R-:W-:Y:S01]  /*46cf0*/  ULDC.64 UR16, c[0x0][0x228] ;  /* 0x00008a0000107ab9 */ /* 0x000fe20000000a00 */
[----:B------:R-:W-:Y:S01]  /*46d00*/  ULDC.64 UR12, c[0x0][0x228] ;  /* 0x00008a00000c7ab9 */ /* 0x000fe20000000a00 */
[----:B------:R-:W-:Y:S01]  /*46d10*/  ULDC.64 UR14, c[0x0][0x228] ;  /* 0x00008a00000e7ab9 */ /* 0x000fe20000000a00 */
[----:B-1----:R-:W-:-:S02]  /*46d20*/  IMAD.SHL.U32 R4, R5, 0x10, RZ ;  /* 0x0000001005047824 */ /* 0x002fc400078e00ff */
[C---:B------:R-:W-:Y:S01]  /*46d30*/  IMAD.SHL.U32 R3, R5.reuse, 0x40, RZ ;  /* 0x0000004005037824 */ /* 0x040fe200078e00ff */
[----:B------:R-:W-:Y:S02]  /*46d40*/  LOP3.LUT R5, R5, 0x60, RZ, 0xc0, !PT ;  /* 0x0000006005057812 */ /* 0x000fe400078ec0ff */
[----:B------:R-:W-:Y:S02]  /*46d50*/  LOP3.LUT R4, R4, 0xf0, RZ, 0xc0, !PT ;  /* 0x000000f004047812 */ /* 0x000fe400078ec0ff */
[----:B------:R-:W-:-:S04]  /*46d60*/  LOP3.LUT R3, R3, 0x400, RZ, 0xc0, !PT ;  /* 0x0000040003037812 */ /* 0x000fc800078ec0ff */
[----:B------:R-:W-:Y:S01]  /*46d70*/  IADD3 R3, R3, UR10, R4 ;  /* 0x0000000a03037c10 */ /* 0x000fe2000fffe004 */
[----:B------:R-:W-:Y:S01]  /*46d80*/  IMAD.MOV.U32 R4, RZ, RZ, R184 ;  /* 0x000000ffff047224 */ /* 0x000fe200078e00b8 */
[----:B------:R-:W-:Y:S01]  /*46d90*/  BAR.SYNC.DEFER_BLOCKING 0x0 ;  /* 0x0000000000007b1d */ /* 0x000fe20000010000 */
[-C--:B--2---:R-:W-:Y:S02]  /*46da0*/  ISETP.GE.AND P2, PT, R0, R9.reuse, PT ;  /* 0x000000090000720c */ /* 0x084fe40003f46270 */
[----:B------:R-:W-:Y:S01]  /*46db0*/  IMAD R0, R5, 0x8, R3 ;  /* 0x0000000805007824 */ /* 0x000fe200078e0203 */
[----:B------:R-:W-:Y:S02]  /*46dc0*/  ISETP.GE.AND P1, PT, R2, R9, PT ;  /* 0x000000090200720c */ /* 0x000fe40003f26270 */
[----:B------:R-:W1:Y:S01]  /*46dd0*/  S2R R9, SR_TID.X ;  /* 0x0000000000097919 */ /* 0x000e620000002100 */
[----:B---3--:R-:W-:Y:S01]  /*46de0*/  ISETP.GE.AND P0, PT, R252, R250, PT ;  /* 0x000000fafc00720c */ /* 0x008fe20003f06270 */
[----:B----4-:R-:W-:Y:S01]  /*46df0*/  STSM.16.M88.4 [R0], R12 ;  /* 0x0000000c00007844 */ /* 0x010fe20000000200 */
[----:B-1----:R-:W-:-:S04]  /*46e00*/  LOP3.LUT R9, R9, 0x7f, RZ, 0xc0, !PT ;  /* 0x0000007f09097812 */ /* 0x002fc800078ec0ff */
[----:B------:R-:W-:Y:S01]  /*46e10*/  LEA R252, R9, UR10, 0x4 ;  /* 0x0000000a09fc7c11 */ /* 0x000fe2000f8e20ff */
[----:B------:R-:W-:Y:S01]  /*46e20*/  BAR.SYNC.DEFER_BLOCKING 0x0 ;  /* 0x0000000000007b1d */ /* 0x000fe20000010000 */
[----:B------:R-:W-:Y:S02]  /*46e30*/  MOV R5, R186 ;  /* 0x000000ba00057202 */ /* 0x000fe40000000f00 */
[----:B------:R-:W-:Y:S01]  /*46e40*/  MOV R62, R29 ;  /* 0x0000001d003e7202 */ /* 0x000fe20000000f00 */
[----:B------:R-:W-:Y:S02]  /*46e50*/  IMAD.MOV.U32 R60, RZ, RZ, R61 ;  /* 0x000000ffff3c7224 */ /* 0x000fe400078e003d */
[----:B------:R-:W-:Y:S01]  /*46e60*/  IMAD.MOV.U32 R30, RZ, RZ, R224 ;  /* 0x000000ffff1e7224 */ /* 0x000fe200078e00e0 */
[----:B------:R-:W-:Y:S01]  /*46e70*/  MOV R154, R160 ;  /* 0x000000a0009a7202 */ /* 0x000fe20000000f00 */
[----:B------:R-:W-:Y:S02]  /*46e80*/  IMAD.MOV.U32 R152, RZ, RZ, R192 ;  /* 0x000000ffff987224 */ /* 0x000fe400078e00c0 */
[----:B------:R-:W-:Y:S01]  /*46e90*/  IMAD.MOV.U32 R184, RZ, RZ, R68 ;  /* 0x000000ffffb87224 */ /* 0x000fe200078e0044 */
[----:B------:R-:W-:Y:S01]  /*46ea0*/  ISETP.LT.AND P0, PT, R8, UR31, !P0 ;  /* 0x0000001f08007c0c */ /* 0x000fe2000c701270 */
[----:B------:R-:W-:Y:S01]  /*46eb0*/  ULDC.64 UR10, c[0x0][0x228] ;  /* 0x00008a00000a7ab9 */ /* 0x000fe20000000a00 */
[----:B------:R-:W1:Y:S01]  /*46ec0*/  LDS.128 R12, [R252] ;  /* 0x00000000fc0c7984 */ /* 0x000e620000000c00 */
[----:B------:R-:W-:Y:S06]  /*46ed0*/  BAR.SYNC.DEFER_BLOCKING 0x0 ;  /* 0x0000000000007b1d */ /* 0x000fec0000010000 */
[----:B------:R-:W-:Y:S02]  /*46ee0*/  STSM.16.M88.4 [R0], R4 ;  /* 0x0000000400007844 */ /* 0x000fe40000000200 */
[----:B------:R-:W-:Y:S06]  /*46ef0*/  BAR.SYNC.DEFER_BLOCKING 0x0 ;  /* 0x0000000000007b1d */ /* 0x000fec0000010000 */
[----:B------:R-:W2:Y:S04]  /*46f00*/  LDS.128 R16, [R252] ;  /* 0x00000000fc107984 */ /* 0x000ea80000000c00 */
[----:B-1----:R1:W-:Y:S04]  /*46f10*/  STL.64 [R1+0xd0], R12 ;  /* 0x0000d00c01007387 */ /* 0x0023e80000100a00 */
[----:B------:R3:W-:Y:S01]  /*46f20*/  STL.64 [R1+0xd8], R14 ;  /* 0x0000d80e01007387 */ /* 0x0007e20000100a00 */
[----:B-1----:R-:W-:Y:S01]  /*46f30*/  MOV R12, R120 ;  /* 0x00000078000c7202 */ /* 0x002fe20000000f00 */
[----:B------:R-:W-:-:S02]  /*46f40*/  IMAD.MOV.U32 R13, RZ, RZ, R122 ;  /* 0x000000ffff0d7224 */ /* 0x000fc400078e007a */
[----:B---3--:R-:W-:Y:S01]  /*46f50*/  IMAD.MOV.U32 R14, RZ, RZ, R88 ;  /* 0x000000ffff0e7224 */ /* 0x008fe200078e0058 */
[----:B------:R-:W-:Y:S01]  /*46f60*/  MOV R15, R90 ;  /* 0x0000005a000f7202 */ /* 0x000fe20000000f00 */
[----:B------:R-:W-:Y:S06]  /*46f70*/  BAR.SYNC.DEFER_BLOCKING 0x0 ;  /* 0x0000000000007b1d */ /* 0x000fec0000010000 */
[----:B------:R-:W-:Y:S02]  /*46f80*/  STSM.16.M88.4 [R0], R12 ;  /* 0x0000000c00007844 */ /* 0x000fe40000000200 */
[----:B------:R-:W-:Y:S06]  /*46f90*/  BAR.SYNC.DEFER_BLOCKING 0x0 ;  /* 0x0000000000007b1d */ /* 0x000fec0000010000 */
[----:B------:R-:W1:Y:S04]  /*46fa0*/  LDS.128 R12, [R252] ;  /* 0x00000000fc0c7984 */ /* 0x000e680000000c00 */
[----:B--2---:R-:W-:Y:S04]  /*46fb0*/  STL.64 [R1+0xc0], R16 ;  /* 0x0000c01001007387 */ /* 0x004fe80000100a00 */
[----:B------:R-:W-:Y:S01]  /*46fc0*/  STL.64 [R1+0xc8], R18 ;  /* 0x0000c81201007387 */ /* 0x000fe20000100a00 */
[----:B------:R-:W-:Y:S06]  /*46fd0*/  BAR.SYNC.DEFER_BLOCKING 0x0 ;  /* 0x0000000000007b1d */ /* 0x000fec0000010000 */
[----:B-1----:R1:W-:Y:S04]  /*46fe0*/  STL.64 [R1+0xb0], R12 ;  /* 0x0000b00c01007387 */ /* 0x0023e80000100a00 */
[----:B------:R2:W-:Y:S04]  /*46ff0*/  STL.64 [R1+0xb8], R14 ;  /* 0x0000b80e01007387 */ /* 0x0005e80000100a00 */
[----:B-1----:R-:W3:Y:S04]  /*47000*/  LDL.LU R12, [R1+0x4] ;  /* 0x00000400010c7983 */ /* 0x002ee80000300800 */
[----:B------:R-:W3:Y:S01]  /*47010*/  LDL.LU R13, [R1+0xc] ;  /* 0x00000c00010d7983 */ /* 0x000ee20000300800 */
[----:B------:R-:W-:Y:S01]  /*47020*/  IMAD.MOV.U32 R4, RZ, RZ, R56 ;  /* 0x000000ffff047224 */ /* 0x000fe200078e0038 */
[----:B------:R-:W-:Y:S01]  /*47030*/  MOV R6, R24 ;  /* 0x0000001800067202 */ /* 0x000fe20000000f00 */
[----:B------:R-:W-:-:S02]  /*47040*/  IMAD.MOV.U32 R5, RZ, RZ, R58 ;  /* 0x000000ffff057224 */ /* 0x000fc400078e003a */
[----:B------:R-:W-:-:S05]  /*47050*/  IMAD.MOV.U32 R7, RZ, RZ, R26 ;  /* 0x000000ffff077224 */ /* 0x000fca00078e001a */
[----:B------:R1:W-:Y:S01]  /*47060*/  STSM.16.M88.4 [R0], R4 ;  /* 0x0000000400007844 */ /* 0x0003e20000000200 */
[----:B------:R-:W-:Y:S01]  /*47070*/  BAR.SYNC.DEFER_BLOCKING 0x0 ;  /* 0x0000000000007b1d */ /* 0x000fe20000010000 */
[----:B--2---:R-:W-:Y:S01]  /*47080*/  IMAD.MOV.U32 R14, RZ, RZ, R217 ;  /* 0x000000ffff0e7224 */ /* 0x004fe200078e00d9 */
[----:B------:R-:W-:-:S04]  /*47090*/  MOV R15, R219 ;  /* 0x000000db000f7202 */ /* 0x000fc80000000f00 */
[----:B------:R-:W2:Y:S02]  /*470a0*/  LDS.128 R16, [R252] ;  /* 0x00000000fc107984 */ /* 0x000ea40000000c00 */
[----:B------:R-:W-:Y:S01]  /*470b0*/  BAR.SYNC.DEFER_BLOCKING 0x0 ;  /* 0x0000000000007b1d */ /* 0x000fe20000010000 */
[----:B-1----:R-:W-:Y:S01]  /*470c0*/  IMAD.MOV.U32 R4, RZ, RZ, R185 ;  /* 0x000000ffff047224 */ /* 0x002fe200078e00b9 */
[----:B------:R-:W-:Y:S01]  /*470d0*/  MOV R6, R153 ;  /* 0x0000009900067202 */ /* 0x000fe20000000f00 */
[----:B------:R-:W-:Y:S02]  /*470e0*/  IMAD.MOV.U32 R5, RZ, RZ, R187 ;  /* 0x000000ffff057224 */ /* 0x000fe400078e00bb */
[----:B------:R-:W-:Y:S01]  /*470f0*/  IMAD.MOV.U32 R7, RZ, RZ, R155 ;  /* 0x000000ffff077224 */ /* 0x000fe200078e009b */
[----:B--2---:R-:W-:Y:S04]  /*47100*/  STL.64 [R1+0xa0], R16 ;  /* 0x0000a01001007387 */ /* 0x004fe80000100a00 */
[----:B------:R-:W-:Y:S04]  /*47110*/  STL.64 [R1+0xa8], R18 ;  /* 0x0000a81201007387 */ /* 0x000fe80000100a00 */
[----:B---3--:R-:W-:Y:S01]  /*47120*/  STSM.16.M88.4 [R0], R12 ;  /* 0x0000000c00007844 */ /* 0x008fe20000000200 */
[----:B------:R-:W-:Y:S06]  /*47130*/  BAR.SYNC.DEFER_BLOCKING 0x0 ;  /* 0x0000000000007b1d */ /* 0x000fec0000010000 */
[----:B------:R-:W1:Y:S02]  /*47140*/  LDS.128 R12, [R252] ;  /* 0x00000000fc0c7984 */ /* 0x000e640000000c00 */
[----:B------:R-:W-:Y:S06]  /*47150*/  BAR.SYNC.DEFER_BLOCKING 0x0 ;  /* 0x0000000000007b1d */ /* 0x000fec0000010000 */
[----:B------:R2:W-:Y:S02]  /*47160*/  STSM.16.M88.4 [R0], R4 ;  /* 0x0000000400007844 */ /* 0x0005e40000000200 */
[----:B------:R-:W-:Y:S06]  /*47170*/  BAR.SYNC.DEFER_BLOCKING 0x0 ;  /* 0x0000000000007b1d */ /* 0x000fec0000010000 */
[----:B------:R-:W3:Y:S01]  /*47180*/  LDS.128 R16, [R252] ;  /* 0x00000000fc107984 */ /* 0x000ee20000000c00 */
[----:B--2---:R-:W-:Y:S01]  /*47190*/  IMAD.MOV.U32 R4, RZ, RZ, R121 ;  /* 0x000000ffff047224 */ /* 0x004fe200078e0079 */
[----:B------:R-:W-:Y:S01]  /*471a0*/  MOV R5, R123 ;  /* 0x0000007b00057202 */ /* 0x000fe20000000f00 */
[----:B------:R-:W-:Y:S01]  /*471b0*/  BAR.SYNC.DEFER_BLOCKING 0x0 ;  /* 0x0000000000007b1d */ /* 0x000fe20000010000 */
[----:B------:R-:W-:-:S02]  /*471c0*/  IMAD.MOV.U32 R6, RZ, RZ, R89 ;  /* 0x000000ffff067224 */ /* 0x000fc400078e0059 */
[----:B------:R-:W-:-:S05]  /*471d0*/  IMAD.MOV.U32 R7, RZ, RZ, R91 ;  /* 0x000000ffff077224 */ /* 0x000fca00078e005b */
[----:B------:R-:W-:Y:S01]  /*471e0*/  STSM.16.M88.4 [R0], R4 ;  /* 0x0000000400007844 */ /* 0x000fe20000000200 */
[----:B------:R-:W-:Y:S06]  /*471f0*/  BAR.SYNC.DEFER_BLOCKING 0x0 ;  /* 0x0000000000007b1d */ /* 0x000fec0000010000 */
[----:B------:R-:W2:Y:S04]  /*47200*/  LDS.128 R4, [R252] ;  /* 0x00000000fc047984 */ /* 0x000ea80000000c00 */
[----:B-1----:R1:W-:Y:S04]  /*47210*/  STL.64 [R1+0x90], R12 ;  /* 0x0000900c01007387 */ /* 0x0023e80000100a00 */
[----:B------:R4:W-:Y:S04]  /*47220*/  STL.64 [R1+0x98], R14 ;  /* 0x0000980e01007387 */ /* 0x0009e80000100a00 */
[----:B---3--:R-:W-:Y:S04]  /*47230*/  STL.64 [R1+0x80], R16 ;  /* 0x0000801001007387 */ /* 0x008fe80000100a00 */
[----:B------:R-:W-:Y:S01]  /*47240*/  STL.64 [R1+0x88], R18 ;  /* 0x0000881201007387 */ /* 0x000fe20000100a00 */
[----:B-1----:R-:W-:Y:S01]  /*47250*/  MOV R12, R57 ;  /* 0x00000039000c7202 */ /* 0x002fe20000000f00 */
[----:B------:R-:W-:Y:S06]  /*47260*/  BAR.SYNC.DEFER_BLOCKING 0x0 ;  /* 0x0000000000007b1d */ /* 0x000fec0000010000 */
[----:B--2---:R-:W-:Y:S04]  /*47270*/  STL.64 [R1], R4 ;  /* 0x0000000401007387 */ /* 0x004fe80000100a00 */
[----:B------:R1:W-:Y:S04]  /*47280*/  STL.64 [R1+0x8], R6 ;  /* 0x0000080601007387 */ /* 0x0003e80000100a00 */
[----:B------:R-:W2:Y:S04]  /*47290*/  LDL.LU R56, [R1+0x10] ;  /* 0x0000100001387983 */ /* 0x000ea80000300800 */
[----:B------:R-:W2:Y:S01]  /*472a0*/  LDL.LU R57, [R1+0x18] ;  /* 0x0000180001397983 */ /* 0x000ea20000300800 */
[----:B------:R-:W-:Y:S01]  /*472b0*/  IMAD.MOV.U32 R13, RZ, RZ, R59 ;  /* 0x000000ffff0d7224 */ /* 0x000fe200078e003b */
[----:B----4-:R-:W-:Y:S01]  /*472c0*/  MOV R15, R27 ;  /* 0x0000001b000f7202 */ /* 0x010fe20000000f00 */
[----:B------:R-:W-:-:S05]  /*472d0*/  IMAD.MOV.U32 R14, RZ, RZ, R25 ;  /* 0x000000ffff0e7224 */ /* 0x000fca00078e0019 */
[----:B------:R-:W-:Y:S01]  /*472e0*/  STSM.16.M88.4 [R0], R12 ;  /* 0x0000000c00007844 */ /* 0x000fe20000000200 */
[----:B------:R-:W-:Y:S01]  /*472f0*/  BAR.SYNC.DEFER_BLOCKING 0x0 ;  /* 0x0000000000007b1d */ /* 0x000fe20000010000 */
[----:B------:R-:W-:Y:S02]  /*47300*/  IMAD.MOV.U32 R58, RZ, RZ, R220 ;  /* 0x000000ffff3a7224 */ /* 0x000fe400078e00dc */
[----:B------:R-:W-:-:S03]  /*47310*/  IMAD.MOV.U32 R59, RZ, RZ, R222 ;  /* 0x000000ffff3b7224 */ /* 0x000fc600078e00de */
[----:B------:R-:W-:Y:S02]  /*47320*/  LDS.128 R248, [R252] ;  /* 0x00000000fcf87984 */ /* 0x000fe40000000c00 */
[----:B------:R-:W-:Y:S01]  /*47330*/  BAR.SYNC.DEFER_BLOCKING 0x0 ;  /* 0x0000000000007b1d */ /* 0x000fe20000010000 */
[----:B------:R-:W-:Y:S01]  /*47340*/  MOV R24, R188 ;  /* 0x000000bc00187202 */ /* 0x000fe20000000f00 */
[----:B------:R-:W-:Y:S01]  /*47350*/  IMAD.MOV.U32 R25, RZ, RZ, R190 ;  /* 0x000000ffff197224 */ /* 0x000fe200078e00be */
[----:B------:R-:W-:Y:S01]  /*47360*/  MOV R27, R158 ;  /* 0x0000009e001b7202 */ /* 0x000fe20000000f00 */
[----:B------:R-:W-:Y:S01]  /*47370*/  IMAD.MOV.U32 R26, RZ, RZ, R156 ;  /* 0x000000ffff1a7224 */ /* 0x000fe200078e009c */
[----:B-1----:R-:W-:Y:S01]  /*47380*/  MOV R6, R92 ;  /* 0x0000005c00067202 */ /* 0x002fe20000000f00 */
[----:B------:R-:W-:Y:S02]  /*47390*/  IMAD.MOV.U32 R4, RZ, RZ, R124 ;  /* 0x000000ffff047224 */ /* 0x000fe400078e007c */
[----:B------:R-:W-:-:S02]  /*473a0*/  IMAD.MOV.U32 R5, RZ, RZ, R126 ;  /* 0x000000ffff057224 */ /* 0x000fc400078e007e */
[----:B------:R-:W-:Y:S01]  /*473b0*/  IMAD.MOV.U32 R7, RZ, RZ, R94 ;  /* 0x000000ffff077224 */ /* 0x000fe200078e005e */
[----:B--2---:R-:W-:Y:S01]  /*473c0*/  STSM.16.M88.4 [R0], R56 ;  /* 0x0000003800007844 */ /* 0x004fe20000000200 */
[----:B------:R-:W-:Y:S06]  /*473d0*/  BAR.SYNC.DEFER_BLOCKING 0x0 ;  /* 0x0000000000007b1d */ /* 0x000fec0000010000 */
[----:B------:R-:W-:Y:S02]  /*473e0*/  LDS.128 R16, [R252] ;  /* 0x00000000fc107984 */ /* 0x000fe40000000c00 */
[----:B------:R-:W-:Y:S06]  /*473f0*/  BAR.SYNC.DEFER_BLOCKING 0x0 ;  /* 0x0000000000007b1d */ /* 0x000fec0000010000 */
[----:B------:R-:W-:Y:S02]  /*47400*/  STSM.16.M88.4 [R0], R24 ;  /* 0x0000001800007844 */ /* 0x000fe40000000200 */
[----:B------:R-:W-:Y:S06]  /*47410*/  BAR.SYNC.DEFER_BLOCKING 0x0 ;  /* 0x0000000000007b1d */ /* 0x000fec0000010000 */
[----:B------:R-:W-:Y:S02]  /*47420*/  LDS.128 R12, [R252] ;  /* 0x00000000fc0c7984 */ /* 0x000fe40000000c00 */
[----:B------:R-:W-:Y:S06]  /*47430*/  BAR.SYNC.DEFER_BLOCKING 0x0 ;  /* 0x0000000000007b1d */ /* 0x000fec0000010000 */
[----:B------:R-:W-:Y:S02]  /*47440*/  STSM.16.M88.4 [R0], R4 ;  /* 0x0000000400007844 */ /* 0x000fe40000000200 */
[----:B------:R-:W-:Y:S06]  /*47450*/  BAR.SYNC.DEFER_BLOCKING 0x0 ;  /* 0x0000000000007b1d */ /* 0x000fec0000010000 */
[----:B------:R-:W-:Y:S02]  /*47460*/  LDS.128 R4, [R252] ;  /* 0x00000000fc047984 */ /* 0x000fe40000000c00 */
[----:B------:R-:W-:Y:S06]  /*47470*/  BAR.SYNC.DEFER_BLOCKING 0x0 ;  /* 0x0000000000007b1d */ /* 0x000fec0000010000 */
[----:B------:R1:W-:Y:S02]  /*47480*/  STSM.16.M88.4 [R0], R20 ;  /* 0x0000001400007844 */ /* 0x0003e40000000200 */
[----:B------:R-:W-:Y:S06]  /*47490*/  BAR.SYNC.DEFER_BLOCKING 0x0 ;  /* 0x0000000000007b1d */ /* 0x000fec0000010000 */
[----:B-1----:R-:W2:Y:S04]  /*474a0*/  LDL.LU R20, [R1+0x14] ;  /* 0x0000140001147983 */ /* 0x002ea80000300800 */
[----:B------:R-:W2:Y:S04]  /*474b0*/  LDL.LU R21, [R1+0x1c] ;  /* 0x00001c0001157983 */ /* 0x000ea80000300800 */
[----:B------:R-:W-:Y:S01]  /*474c0*/  LDS.128 R24, [R252] ;  /* 0x00000000fc187984 */ /* 0x000fe20000000c00 */
[----:B------:R-:W-:Y:S01]  /*474d0*/  MOV R22, R221 ;  /* 0x000000dd00167202 */ /* 0x000fe20000000f00 */
[----:B------:R-:W-:Y:S01]  /*474e0*/  IMAD.MOV.U32 R23, RZ, RZ, R223 ;  /* 0x000000ffff177224 */ /* 0x000fe200078e00df */
[----:B------:R-:W-:Y:S01]  /*474f0*/  BAR.SYNC.DEFER_BLOCKING 0x0 ;  /* 0x0000000000007b1d */ /* 0x000fe20000010000 */
[----:B------:R-:W-:Y:S01]  /*47500*/  IMAD.MOV.U32 R56, RZ, RZ, R189 ;  /* 0x000000ffff387224 */ /* 0x000fe200078e00bd */
[----:B------:R-:W-:Y:S01]  /*47510*/  MOV R57, R191 ;  /* 0x000000bf00397202 */ /* 0x000fe20000000f00 */
[----:B------:R-:W-:-:S02]  /*47520*/  IMAD.MOV.U32 R58, RZ, RZ, R157 ;  /* 0x000000ffff3a7224 */ /* 0x000fc400078e009d */
[----:B------:R-:W-:Y:S01]  /*47530*/  IMAD.MOV.U32 R59, RZ, RZ, R159 ;  /* 0x000000ffff3b7224 */ /* 0x000fe200078e009f */
[----:B--2---:R-:W-:Y:S02]  /*47540*/  STSM.16.M88.4 [R0], R20 ;  /* 0x0000001400007844 */ /* 0x004fe40000000200 */
[----:B------:R-:W-:Y:S06]  /*47550*/  BAR.SYNC.DEFER_BLOCKING 0x0 ;  /* 0x0000000000007b1d */ /* 0x000fec0000010000 */
[----:B------:R-:W1:Y:S02]  /*47560*/  LDS.128 R20, [R252] ;  /* 0x00000000fc147984 */ /* 0x000e640000000c00 */
[----:B------:R-:W-:Y:S06]  /*47570*/  BAR.SYNC.DEFER_BLOCKING 0x0 ;  /* 0x0000000000007b1d */ /* 0x000fec0000010000 */
[----:B-1----:R1:W-:Y:S04]  /*47580*/  STL [R1+0x187c], R23 ;  /* 0x00187c1701007387 */ /* 0x0023e80000100800 */
[----:B-1----:R-:W2:Y:S04]  /*47590*/  LDL.LU R23, [R1+0x124c] ;  /* 0x00124c0001177983 */ /* 0x002ea80000300800 */
[----:B------:R-:W3:Y:S04]  /*475a0*/  LDL.LU R28, [R1+0x20] ;  /* 0x00002000011c7983 */ /* 0x000ee80000300800 */
[----:B------:R-:W3:Y:S04]  /*475b0*/  LDL.LU R29, [R1+0x28] ;  /* 0x00002800011d7983 */ /* 0x000ee80000300800 */
[----:B------:R1:W-:Y:S01]  /*475c0*/  STSM.16.M88.4 [R0], R56 ;  /* 0x0000003800007844 */ /* 0x0003e20000000200 */
[----:B------:R-:W-:Y:S06]  /*475d0*/  BAR.SYNC.DEFER_BLOCKING 0x0 ;  /* 0x0000000000007b1d */ /* 0x000fec0000010000 */
[----:B------:R-:W-:Y:S01]  /*475e0*/  LDS.128 R120, [R252] ;  /* 0x00000000fc787984 */ /* 0x000fe20000000c00 */
[----:B-1----:R-:W-:Y:S01]  /*475f0*/  MOV R56, R125 ;  /* 0x0000007d00387202 */ /* 0x002fe20000000f00 */
[----:B------:R-:W-:Y:S01]  /*47600*/  IMAD.MOV.U32 R57, RZ, RZ, R127 ;  /* 0x000000ffff397224 */ /* 0x000fe200078e007f */
[----:B------:R-:W-:Y:S01]  /*47610*/  MOV R59, R95 ;  /* 0x0000005f003b7202 */ /* 0x000fe20000000f00 */
[----:B------:R-:W-:Y:S01]  /*47620*/  IMAD.MOV.U32 R58, RZ, RZ, R93 ;  /* 0x000000ffff3a7224 */ /* 0x000fe200078e005d */
[----:B------:R-:W-:Y:S06]  /*47630*/  BAR.SYNC.DEFER_BLOCKING 0x0 ;  /* 0x0000000000007b1d */ /* 0x000fec0000010000 */
[----:B------:R1:W-:Y:S02]  /*47640*/  STSM.16.M88.4 [R0], R56 ;  /* 0x0000003800007844 */ /* 0x0003e40000000200 */
[----:B------:R-:W-:Y:S01]  /*47650*/  BAR.SYNC.DEFER_BLOCKING 0x0 ;  /* 0x0000000000007b1d */ /* 0x000fe20000010000 */
[----:B------:R-:W-:-:S02]  /*47660*/  IMAD.MOV.U32 R61, RZ, RZ, R63 ;  /* 0x000000ffff3d7224 */ /* 0x000fc400078e003f */
[----:B------:R-:W-:-:S03]  /*47670*/  IMAD.MOV.U32 R63, RZ, RZ, R31 ;  /* 0x000000ffff3f7224 */ /* 0x000fc600078e001f */
[----:B------:R-:W-:Y:S02]  /*47680*/  LDS.128 R92, [R252] ;  /* 0x00000000fc5c7984 */ /* 0x000fe40000000c00 */
[----:B------:R-:W-:Y:S06]  /*47690*/  BAR.SYNC.DEFER_BLOCKING 0x0 ;  /* 0x0000000000007b1d */ /* 0x000fec0000010000 */
[----:B------:R-:W-:Y:S02]  /*476a0*/  STSM.16.M88.4 [R0], R60 ;  /* 0x0000003c00007844 */ /* 0x000fe40000000200 */
[----:B------:R-:W-:Y:S01]  /*476b0*/  BAR.SYNC.DEFER_BLOCKING 0x0 ;  /* 0x0000000000007b1d */ /* 0x000fe20000010000 */
[----:B------:R-:W-:-:S05]  /*476c0*/  MOV R31, R226 ;  /* 0x000000e2001f7202 */ /* 0x000fca0000000f00 */
[----:B------:R-:W-:Y:S02]  /*476d0*/  LDS.128 R88, [R252] ;  /* 0x00000000fc587984 */ /* 0x000fe40000000c00 */
[----:B------:R-:W-:Y:S01]  /*476e0*/  BAR.SYNC.DEFER_BLOCKING 0x0 ;  /* 0x0000000000007b1d */ /* 0x000fe20000010000 */
[----:B------:R-:W-:Y:S02]  /*476f0*/  IMAD.MOV.U32 R153, RZ, RZ, R194 ;  /* 0x000000ffff997224 */ /* 0x000fe400078e00c2 */
[----:B------:R-:W-:Y:S01]  /*47700*/  IMAD.MOV.U32 R155, RZ, RZ, R162 ;  /* 0x000000ffff9b7224 */ /* 0x000fe200078e00a2 */
[----:B-1----:R-:W-:Y:S01]  /*47710*/  MOV R57, R130 ;  /* 0x0000008200397202 */ /* 0x002fe20000000f00 */
[----:B------:R-:W-:Y:S02]  /*47720*/  IMAD.MOV.U32 R56, RZ, RZ, R128 ;  /* 0x000000ffff387224 */ /* 0x000fe400078e0080 */
[----:B------:R-:W-:Y:S02]  /*47730*/  IMAD.MOV.U32 R58, RZ, RZ, R96 ;  /* 0x000000ffff3a7224 */ /* 0x000fe400078e0060 */
[----:B------:R-:W-:Y:S01]  /*47740*/  IMAD.MOV.U32 R59, RZ, RZ, R98 ;  /* 0x000000ffff3b7224 */ /* 0x000fe200078e0062 */
[----:B---3--:R-:W-:Y:S01]  /*47750*/  STSM.16.M88.4 [R0], R28 ;  /* 0x0000001c00007844 */ /* 0x008fe20000000200 */
        /* <DEDUP_REMOVED lines=8> */
[----:B------:R-:W-:Y:S01]  /*477e0*/  BAR.SYNC.DEFER_BLOCKING 0x0 ;  /* 0x0000000000007b1d */ /* 0x000fe20000010000 */
[----:B------:R-:W-:Y:S01]  /*477f0*/  MOV R124, R64 ;  /* 0x00000040007c7202 */ /* 0x000fe20000000f00 */
[----:B------:R-:W-:Y:S01]  /*47800*/  IMAD.MOV.U32 R125, RZ, RZ, R66 ;  /* 0x000000ffff7d7224 */ /* 0x000fe200078e0042 */
[----:B------:R-:W-:Y:S01]  /*47810*/  MOV R127, R34 ;  /* 0x00000022007f7202 */ /* 0x000fe20000000f00 */
[----:B------:R-:W-:-:S02]  /*47820*/  IMAD.MOV.U32 R126, RZ, RZ, R32 ;  /* 0x000000ffff7e7224 */ /* 0x000fc400078e0020 */
[----:B------:R-:W-:Y:S02]  /*47830*/  LDS.128 R56, [R252] ;  /* 0x00000000fc387984 */ /* 0x000fe40000000c00 */
[----:B------:R-:W-:Y:S06]  /*47840*/  BAR.SYNC.DEFER_BLOCKING 0x0 ;  /* 0x0000000000007b1d */ /* 0x000fec0000010000 */
[----:B------:R1:W-:Y:S02]  /*47850*/  STSM.16.M88.4 [R0], R124 ;  /* 0x0000007c00007844 */ /* 0x0003e40000000200 */
[----:B------:R-:W-:Y:S06]  /*47860*/  BAR.SYNC.DEFER_BLOCKING 0x0 ;  /* 0x0000000000007b1d */ /* 0x000fec0000010000 */
[----:B-1----:R-:W3:Y:S04]  /*47870*/  LDL.LU R124, [R1+0x24] ;  /* 0x00002400017c7983 */ /* 0x002ee80000300800 */
[----:B------:R-:W3:Y:S04]  /*47880*/  LDL.LU R125, [R1+0x2c] ;  /* 0x00002c00017d7983 */ /* 0x000ee80000300800 */
[----:B------:R-:W-:Y:S01]  /*47890*/  LDS.128 R152, [R252] ;  /* 0x00000000fc987984 */ /* 0x000fe20000000c00 */
[----:B------:R-:W-:-:S02]  /*478a0*/  IMAD.MOV.U32 R126, RZ, RZ, R225 ;  /* 0x000000ffff7e7224 */ /* 0x000fc400078e00e1 */
[----:B------:R-:W-:Y:S01]  /*478b0*/  IMAD.MOV.U32 R127, RZ, RZ, R227 ;  /* 0x000000ffff7f7224 */ /* 0x000fe200078e00e3 */
[----:B------:R-:W-:Y:S01]  /*478c0*/  BAR.SYNC.DEFER_BLOCKING 0x0 ;  /* 0x0000000000007b1d */ /* 0x000fe20000010000 */
[----:B------:R-:W-:Y:S01]  /*478d0*/  MOV R156, R193 ;  /* 0x000000c1009c7202 */ /* 0x000fe20000000f00 */
[----:B------:R-:W-:Y:S01]  /*478e0*/  IMAD.MOV.U32 R157, RZ, RZ, R195 ;  /* 0x000000ffff9d7224 */ /* 0x000fe200078e00c3 */
[----:B------:R-:W-:Y:S01]  /*478f0*/  MOV R159, R163 ;  /* 0x000000a3009f7202 */ /* 0x000fe20000000f00 */
[----:B------:R-:W-:Y:S02]  /*47900*/  IMAD.MOV.U32 R158, RZ, RZ, R161 ;  /* 0x000000ffff9e7224 */ /* 0x000fe400078e00a1 */
[----:B------:R-:W-:Y:S01]  /*47910*/  IMAD.MOV.U32 R128, RZ, RZ, R129 ;  /* 0x000000ffff807224 */ /* 0x000fe200078e0081 */
[----:B------:R-:W-:Y:S01]  /*47920*/  MOV R130, R97 ;  /* 0x0000006100827202 */ /* 0x000fe20000000f00 */
[----:B------:R-:W-:Y:S02]  /*47930*/  IMAD.MOV.U32 R129, RZ, RZ, R131 ;  /* 0x000000ffff817224 */ /* 0x000fe400078e0083 */
[----:B------:R-:W-:-:S02]  /*47940*/  IMAD.MOV.U32 R131, RZ, RZ, R99 ;  /* 0x000000ffff837224 */ /* 0x000fc400078e0063 */
[----:B------:R-:W-:Y:S01]  /*47950*/  IMAD.MOV.U32 R64, RZ, RZ, R65 ;  /* 0x000000ffff407224 */ /* 0x000fe200078e0041 */
[----:B------:R-:W-:Y:S01]  /*47960*/  MOV R65, R67 ;  /* 0x0000004300417202 */ /* 0x000fe20000000f00 */
        /* <DEDUP_REMOVED lines=16> */
[----:B-1----:R-:W3:Y:S04]  /*47a70*/  LDL.LU R64, [R1+0x30] ;  /* 0x0000300001407983 */ /* 0x002ee80000300800 */
[----:B------:R-:W3:Y:S04]  /*47a80*/  LDL.LU R65, [R1+0x38] ;  /* 0x0000380001417983 */ /* 0x000ee80000300800 */
        /* <DEDUP_REMOVED lines=15> */
[----:B------:R1:W-:Y:S02]  /*47b80*/  STSM.16.M88.4 [R0], R32 ;  /* 0x0000002000007844 */ /* 0x0003e40000000200 */
[----:B------:R-:W-:Y:S06]  /*47b90*/  BAR.SYNC.DEFER_BLOCKING 0x0 ;  /* 0x0000000000007b1d */ /* 0x000fec0000010000 */
[----:B------:R-:W-:Y:S01]  /*47ba0*/  LDS.128 R64, [R252] ;  /* 0x00000000fc407984 */ /* 0x000fe20000000c00 */
[----:B-1----:R-:W-:Y:S01]  /*47bb0*/  MOV R32, R132 ;  /* 0x0000008400207202 */ /* 0x002fe20000000f00 */
[----:B------:R-:W-:Y:S01]  /*47bc0*/  IMAD.MOV.U32 R33, RZ, RZ, R134 ;  /* 0x000000ffff217224 */ /* 0x000fe200078e0086 */
[----:B------:R-:W-:Y:S01]  /*47bd0*/  MOV R35, R102 ;  /* 0x0000006600237202 */ /* 0x000fe20000000f00 */
[----:B------:R-:W-:Y:S01]  /*47be0*/  IMAD.MOV.U32 R34, RZ, RZ, R100 ;  /* 0x000000ffff227224 */ /* 0x000fe200078e0064 */
[----:B------:R-:W-:Y:S06]  /*47bf0*/  BAR.SYNC.DEFER_BLOCKING 0x0 ;  /* 0x0000000000007b1d */ /* 0x000fec0000010000 */
[----:B------:R-:W-:Y:S02]  /*47c00*/  STSM.16.M88.4 [R0], R32 ;  /* 0x0000002000007844 */ /* 0x000fe40000000200 */
[----:B------:R-:W-:Y:S06]  /*47c10*/  BAR.SYNC.DEFER_BLOCKING 0x0 ;  /* 0x0000000000007b1d */ /* 0x000fec0000010000 */
[----:B------:R-:W-:Y:S02]  /*47c20*/  LDS.128 R32, [R252] ;  /* 0x00000000fc207984 */ /* 0x000fe40000000c00 */
[----:B------:R-:W-:Y:S06]  /*47c30*/  BAR.SYNC.DEFER_BLOCKING 0x0 ;  /* 0x0000000000007b1d */ /* 0x000fec0000010000 */
[----:B------:R1:W-:Y:S04]  /*47c40*/  STSM.16.M88.4 [R0], R184 ;  /* 0x000000b800007844 */ /* 0x0003e80000000200 */
[----:B-1----:R-:W3:Y:S04]  /*47c50*/  LDL.LU R184, [R1+0x34] ;  /* 0x0000340001b87983 */ /* 0x002ee80000300800 */
[----:B------:R-:W3:Y:S01]  /*47c60*/  LDL.LU R185, [R1+0x3c] ;  /* 0x00003c0001b97983 */ /* 0x000ee20000300800 */
[----:B------:R-:W-:Y:S01]  /*47c70*/  MOV R190, R165 ;  /* 0x000000a500be7202 */ /* 0x000fe20000000f00 */
[----:B------:R-:W-:Y:S01]  /*47c80*/  IMAD.MOV.U32 R191, RZ, RZ, R167 ;  /* 0x000000ffffbf7224 */ /* 0x000fe200078e00a7 */
[----:B------:R-:W-:Y:S01]  /*47c90*/  BAR.SYNC.DEFER_BLOCKING 0x0 ;  /* 0x0000000000007b1d */ /* 0x000fe20000010000 */
[----:B------:R-:W-:Y:S01]  /*47ca0*/  IMAD.MOV.U32 R186, RZ, RZ, R229 ;  /* 0x000000ffffba7224 */ /* 0x000fe200078e00e5 */
[----:B------:R-:W-:-:S04]  /*47cb0*/  MOV R187, R231 ;  /* 0x000000e700bb7202 */ /* 0x000fc80000000f00 */
[----:B------:R-:W-:Y:S02]  /*47cc0*/  LDS.128 R164, [R252] ;  /* 0x00000000fca47984 */ /* 0x000fe40000000c00 */
[----:B------:R-:W-:Y:S01]  /*47cd0*/  BAR.SYNC.DEFER_BLOCKING 0x0 ;  /* 0x0000000000007b1d */ /* 0x000fe20000010000 */
[----:B------:R-:W-:Y:S02]  /*47ce0*/  IMAD.MOV.U32 R188, RZ, RZ, R197 ;  /* 0x000000ffffbc7224 */ /* 0x000fe400078e00c5 */
[----:B------:R-:W-:Y:S02]  /*47cf0*/  IMAD.MOV.U32 R189, RZ, RZ, R199 ;  /* 0x000000ffffbd7224 */ /* 0x000fe400078e00c7 */
[----:B------:R-:W-:Y:S01]  /*47d00*/  IMAD.MOV.U32 R132, RZ, RZ, R133 ;  /* 0x000000ffff847224 */ /* 0x000fe200078e0085 */
[----:B------:R-:W-:Y:S01]  /*47d10*/  MOV R133, R135 ;  /* 0x0000008700857202 */ /* 0x000fe20000000f00 */
[----:B------:R-:W-:Y:S02]  /*47d20*/  IMAD.MOV.U32 R134, RZ, RZ, R101 ;  /* 0x000000ffff867224 */ /* 0x000fe400078e0065 */
[----:B------:R-:W-:Y:S01]  /*47d30*/  IMAD.MOV.U32 R135, RZ, RZ, R103 ;  /* 0x000000ffff877224 */ /* 0x000fe200078e0067 */
[----:B------:R-:W-:Y:S01]  /*47d40*/  MOV R68, R69 ;  /* 0x0000004500447202 */ /* 0x000fe20000000f00 */
[----:B------:R-:W-:Y:S01]  /*47d50*/  IMAD.MOV.U32 R69, RZ, RZ, R71 ;  /* 0x000000ffff457224 */ /* 0x000fe200078e0047 */
[----:B------:R-:W-:Y:S01]  /*47d60*/  MOV R71, R39 ;  /* 0x0000002700477202 */ /* 0x000fe20000000f00 */
        /* <DEDUP_REMOVED lines=24> */
[----:B------:R-:W-:Y:S01]  /*47ef0*/  IMAD.MOV.U32 R38, RZ, RZ, R168 ;  /* 0x000000ffff267224 */ /* 0x000fe200078e00a8 */
[----:B------:R-:W-:Y:S01]  /*47f00*/  MOV R197, R74 ;  /* 0x0000004a00c57202 */ /* 0x000fe20000000f00 */
[----:B------:R-:W-:Y:S02]  /*47f10*/  IMAD.MOV.U32 R196, RZ, RZ, R72 ;  /* 0x000000ffffc47224 */ /* 0x000fe400078e0048 */
        /* <DEDUP_REMOVED lines=9> */
[----:B-1----:R-:W-:Y:S01]  /*47fb0*/  IMAD.MOV.U32 R36, RZ, RZ, R136 ;  /* 0x000000ffff247224 */ /* 0x002fe200078e0088 */
[----:B------:R-:W-:Y:S01]  /*47fc0*/  MOV R38, R104 ;  /* 0x0000006800267202 */ /* 0x000fe20000000f00 */
[----:B------:R-:W-:-:S02]  /*47fd0*/  IMAD.MOV.U32 R37, RZ, RZ, R138 ;  /* 0x000000ffff257224 */ /* 0x000fc400078e008a */
        /* <DEDUP_REMOVED lines=8> */
[----:B------:R-:W3:Y:S04]  /*48060*/  LDL.LU R197, [R1+0x4c] ;  /* 0x00004c0001c57983 */ /* 0x000ee80000300800 */
[----:B------:R-:W4:Y:S04]  /*48070*/  LDL.LU R224, [R1+0x50] ;  /* 0x0000500001e07983 */ /* 0x000f280000300800 */
[----:B------:R-:W4:Y:S01]  /*48080*/  LDL.LU R225, [R1+0x58] ;  /* 0x0000580001e17983 */ /* 0x000f220000300800 */
[----:B------:R-:W-:Y:S01]  /*48090*/  IMAD.MOV.U32 R200, RZ, RZ, R201 ;  /* 0x000000ffffc87224 */ /* 0x000fe200078e00c9 */
[----:B------:R-:W-:Y:S01]  /*480a0*/  MOV R201, R203 ;  /* 0x000000cb00c97202 */ /* 0x000fe20000000f00 */
[----:B------:R-:W-:-:S02]  /*480b0*/  IMAD.MOV.U32 R202, RZ, RZ, R169 ;  /* 0x000000ffffca7224 */ /* 0x000fc400078e00a9 */
[----:B------:R-:W-:Y:S01]  /*480c0*/  IMAD.MOV.U32 R203, RZ, RZ, R171 ;  /* 0x000000ffffcb7224 */ /* 0x000fe200078e00ab */
[----:B------:R-:W-:Y:S01]  /*480d0*/  BAR.SYNC.DEFER_BLOCKING 0x0 ;  /* 0x0000000000007b1d */ /* 0x000fe20000010000 */
[----:B------:R-:W-:Y:S01]  /*480e0*/  MOV R198, R233 ;  /* 0x000000e900c67202 */ /* 0x000fe20000000f00 */
[----:B------:R-:W-:-:S04]  /*480f0*/  IMAD.MOV.U32 R199, RZ, RZ, R235 ;  /* 0x000000ffffc77224 */ /* 0x000fc800078e00eb */
[----:B------:R-:W-:Y:S02]  /*48100*/  LDS.128 R168, [R252] ;  /* 0x00000000fca87984 */ /* 0x000fe40000000c00 */
[----:B------:R-:W-:Y:S01]  /*48110*/  BAR.SYNC.DEFER_BLOCKING 0x0 ;  /* 0x0000000000007b1d */ /* 0x000fe20000010000 */
[----:B------:R-:W-:Y:S01]  /*48120*/  MOV R136, R137 ;  /* 0x0000008900887202 */ /* 0x000fe20000000f00 */
        /* <DEDUP_REMOVED lines=24> */
[----:B------:R-:W-:Y:S02]  /*482b0*/  LDS.128 R200, [R252] ;  /* 0x00000000fcc87984 */ /* 0x000fe40000000c00 */
[----:B------:R-:W-:Y:S06]  /*482c0*/  BAR.SYNC.DEFER_BLOCKING 0x0 ;  /* 0x0000000000007b1d */ /* 0x000fec0000010000 */
[----:B----4-:R-:W-:Y:S02]  /*482d0*/  STSM.16.M88.4 [R0], R224 ;  /* 0x000000e000007844 */ /* 0x010fe40000000200 */
[----:B------:R-:W-:Y:S01]  /*482e0*/  BAR.SYNC.DEFER_BLOCKING 0x0 ;  /* 0x0000000000007b1d */ /* 0x000fe20000010000 */
[----:B------:R-:W-:-:S02]  /*482f0*/  IMAD.MOV.U32 R40, RZ, RZ, R204 ;  /* 0x000000ffff287224 */ /* 0x000fc400078e00cc */
[----:B------:R-:W-:-:S03]  /*48300*/  IMAD.MOV.U32 R41, RZ, RZ, R206 ;  /* 0x000000ffff297224 */ /* 0x000fc600078e00ce */
[----:B------:R-:W-:Y:S01]  /*48310*/  LDS.128 R104, [R252] ;  /* 0x00000000fc687984 */ /* 0x000fe20000000c00 */
[----:B------:R-:W-:Y:S01]  /*48320*/  IMAD.MOV.U32 R43, RZ, RZ, R174 ;  /* 0x000000ffff2b7224 */ /* 0x000fe200078e00ae */
[----:B------:R-:W-:Y:S06]  /*48330*/  BAR.SYNC.DEFER_BLOCKING 0x0 ;  /* 0x0000000000007b1d */ /* 0x000fec0000010000 */
[----:B------:R-:W-:Y:S02]  /*48340*/  STSM.16.M88.4 [R0], R40 ;  /* 0x0000002800007844 */ /* 0x000fe40000000200 */
[----:B------:R-:W-:Y:S01]  /*48350*/  BAR.SYNC.DEFER_BLOCKING 0x0 ;  /* 0x0000000000007b1d */ /* 0x000fe20000010000 */
[----:B-1----:R-:W-:Y:S01]  /*48360*/  IMAD.MOV.U32 R72, RZ, RZ, R140 ;  /* 0x000000ffff487224 */ /* 0x002fe200078e008c */
[----:B------:R-:W-:Y:S01]  /*48370*/  MOV R73, R142 ;  /* 0x0000008e00497202 */ /* 0x000fe20000000f00 */
[----:B------:R-:W-:-:S03]  /*48380*/  IMAD.MOV.U32 R74, RZ, RZ, R108 ;  /* 0x000000ffff4a7224 */ /* 0x000fc600078e006c */
[----:B------:R-:W-:Y:S01]  /*48390*/  LDS.128 R40, [R252] ;  /* 0x00000000fc287984 */ /* 0x000fe20000000c00 */
[----:B------:R-:W-:Y:S01]  /*483a0*/  IMAD.MOV.U32 R75, RZ, RZ, R110 ;  /* 0x000000ffff4b7224 */ /* 0x000fe200078e006e */
        /* <DEDUP_REMOVED lines=9> */
[----:B------:R1:W-:Y:S04]  /*48440*/  STSM.16.M88.4 [R0], R220 ;  /* 0x000000dc00007844 */ /* 0x0003e80000000200 */
[----:B-1----:R-:W3:Y:S04]  /*48450*/  LDL.LU R220, [R1+0x54] ;  /* 0x0000540001dc7983 */ /* 0x002ee80000300800 */
[----:B------:R-:W3:Y:S01]  /*48460*/  LDL.LU R221, [R1+0x5c] ;  /* 0x00005c0001dd7983 */ /* 0x000ee20000300800 */
[----:B------:R-:W-:Y:S01]  /*48470*/  IMAD.MOV.U32 R226, RZ, RZ, R173 ;  /* 0x000000ffffe27224 */ /* 0x000fe200078e00ad */
[----:B------:R-:W-:Y:S01]  /*48480*/  MOV R227, R175 ;  /* 0x000000af00e37202 */ /* 0x000fe20000000f00 */
[----:B------:R-:W-:Y:S01]  /*48490*/  BAR.SYNC.DEFER_BLOCKING 0x0 ;  /* 0x0000000000007b1d */ /* 0x000fe20000010000 */
[----:B------:R-:W-:-:S02]  /*484a0*/  IMAD.MOV.U32 R222, RZ, RZ, R237 ;  /* 0x000000ffffde7224 */ /* 0x000fc400078e00ed */
[----:B------:R-:W-:-:S03]  /*484b0*/  IMAD.MOV.U32 R223, RZ, RZ, R239 ;  /* 0x000000ffffdf7224 */ /* 0x000fc600078e00ef */
[----:B------:R-:W-:Y:S02]  /*484c0*/  LDS.128 R172, [R252] ;  /* 0x00000000fcac7984 */ /* 0x000fe40000000c00 */
[----:B------:R-:W-:Y:S01]  /*484d0*/  BAR.SYNC.DEFER_BLOCKING 0x0 ;  /* 0x0000000000007b1d */ /* 0x000fe20000010000 */
[----:B------:R-:W-:Y:S01]  /*484e0*/  MOV R224, R205 ;  /* 0x000000cd00e07202 */ /* 0x000fe20000000f00 */
[----:B------:R-:W-:-:S04]  /*484f0*/  IMAD.MOV.U32 R225, RZ, RZ, R207 ;  /* 0x000000ffffe17224 */ /* 0x000fc800078e00cf */
[----:B---3--:R-:W-:Y:S02]  /*48500*/  STSM.16.M88.4 [R0], R220 ;  /* 0x000000dc00007844 */ /* 0x008fe40000000200 */
[----:B------:R-:W-:Y:S06]  /*48510*/  BAR.SYNC.DEFER_BLOCKING 0x0 ;  /* 0x0000000000007b1d */ /* 0x000fec0000010000 */
[----:B------:R-:W-:Y:S02]  /*48520*/  LDS.128 R204, [R252] ;  /* 0x00000000fccc7984 */ /* 0x000fe40000000c00 */
[----:B------:R-:W-:Y:S06]  /*48530*/  BAR.SYNC.DEFER_BLOCKING 0x0 ;  /* 0x0000000000007b1d */ /* 0x000fec0000010000 */
[----:B------:R1:W-:Y:S04]  /*48540*/  STSM.16.M88.4 [R0], R224 ;  /* 0x000000e000007844 */ /* 0x0003e80000000200 */
[----:B-1----:R-:W3:Y:S04]  /*48550*/  LDL.LU R224, [R1+0x60] ;  /* 0x0000600001e07983 */ /* 0x002ee80000300800 */
[----:B------:R-:W3:Y:S01]  /*48560*/  LDL.LU R225, [R1+0x68] ;  /* 0x0000680001e17983 */ /* 0x000ee20000300800 */
[----:B------:R-:W-:-:S02]  /*48570*/  IMAD.MOV.U32 R220, RZ, RZ, R141 ;  /* 0x000000ffffdc7224 */ /* 0x000fc400078e008d */
[----:B------:R-:W-:Y:S01]  /*48580*/  IMAD.MOV.U32 R221, RZ, RZ, R143 ;  /* 0x000000ffffdd7224 */ /* 0x000fe200078e008f */
[----:B------:R-:W-:Y:S01]  /*48590*/  BAR.SYNC.DEFER_BLOCKING 0x0 ;  /* 0x0000000000007b1d */ /* 0x000fe20000010000 */
[----:B------:R-:W-:Y:S01]  /*485a0*/  MOV R222, R109 ;  /* 0x0000006d00de7202 */ /* 0x000fe20000000f00 */
[----:B------:R-:W-:-:S04]  /*485b0*/  IMAD.MOV.U32 R223, RZ, RZ, R111 ;  /* 0x000000ffffdf7224 */ /* 0x000fc800078e006f */
[----:B------:R-:W-:Y:S02]  /*485c0*/  LDS.128 R140, [R252] ;  /* 0x00000000fc8c7984 */ /* 0x000fe40000000c00 */
[----:B------:R-:W-:Y:S06]  /*485d0*/  BAR.SYNC.DEFER_BLOCKING 0x0 ;  /* 0x0000000000007b1d */ /* 0x000fec0000010000 */
[----:B------:R1:W-:Y:S01]  /*485e0*/  STSM.16.M88.4 [R0], R220 ;  /* 0x000000dc00007844 */ /* 0x0003e20000000200 */
[----:B------:R-:W-:Y:S01]  /*485f0*/  IMAD.MOV.U32 R108, RZ, RZ, R77 ;  /* 0x000000ffff6c7224 */ /* 0x000fe200078e004d */
[----:B------:R-:W-:Y:S01]  /*48600*/  MOV R109, R79 ;  /* 0x0000004f006d7202 */ /* 0x000fe20000000f00 */
[----:B------:R-:W-:Y:S01]  /*48610*/  BAR.SYNC.DEFER_BLOCKING 0x0 ;  /* 0x0000000000007b1d */ /* 0x000fe20000010000 */
[----:B------:R-:W-:-:S02]  /*48620*/  IMAD.MOV.U32 R110, RZ, RZ, R45 ;  /* 0x000000ffff6e7224 */ /* 0x000fc400078e002d */
[----:B------:R-:W-:-:S03]  /*48630*/  IMAD.MOV.U32 R111, RZ, RZ, R47 ;  /* 0x000000ffff6f7224 */ /* 0x000fc600078e002f */
[----:B------:R-:W-:Y:S02]  /*48640*/  LDS.128 R76, [R252] ;  /* 0x00000000fc4c7984 */ /* 0x000fe40000000c00 */
[----:B------:R-:W-:Y:S06]  /*48650*/  BAR.SYNC.DEFER_BLOCKING 0x0 ;  /* 0x0000000000007b1d */ /* 0x000fec0000010000 */
[----:B------:R-:W-:Y:S02]  /*48660*/  STSM.16.M88.4 [R0], R108 ;  /* 0x0000006c00007844 */ /* 0x000fe40000000200 */
[----:B------:R-:W-:Y:S01]  /*48670*/  BAR.SYNC.DEFER_BLOCKING 0x0 ;  /* 0x0000000000007b1d */ /* 0x000fe20000010000 */
[----:B------:R-:W-:Y:S01]  /*48680*/  MOV R226, R240 ;  /* 0x000000f000e27202 */ /* 0x000fe20000000f00 */
[----:B------:R-:W-:-:S04]  /*48690*/  IMAD.MOV.U32 R227, RZ, RZ, R242 ;  /* 0x000000ffffe37224 */ /* 0x000fc800078e00f2 */
[----:B------:R-:W-:Y:S02]  /*486a0*/  LDS.128 R108, [R252] ;  /* 0x00000000fc6c7984 */ /* 0x000fe40000000c00 */
[----:B------:R-:W-:Y:S01]  /*486b0*/  BAR.SYNC.DEFER_BLOCKING 0x0 ;  /* 0x0000000000007b1d */ /* 0x000fe20000010000 */
        /* <DEDUP_REMOVED lines=8> */
[----:B-1----:R-:W-:Y:S01]  /*48740*/  MOV R222, R48 ;  /* 0x0000003000de7202 */ /* 0x002fe20000000f00 */
        /* <DEDUP_REMOVED lines=11> */
[----:B------:R-:W-:-:S02]  /*48800*/  IMAD.MOV.U32 R221, RZ, RZ, R82 ;  /* 0x000000ffffdd7224 */ /* 0x000fc400078e0052 */
[----:B------:R-:W-:-:S03]  /*48810*/  IMAD.MOV.U32 R223, RZ, RZ, R50 ;  /* 0x000000ffffdf7224 */ /* 0x000fc600078e0032 */
[----:B------:R-:W-:Y:S02]  /*48820*/  LDS.128 R228, [R252] ;  /* 0x00000000fce47984 */ /* 0x000fe40000000c00 */
[----:B------:R-:W-:Y:S06]  /*48830*/  BAR.SYNC.DEFER_BLOCKING 0x0 ;  /* 0x0000000000007b1d */ /* 0x000fec0000010000 */
[----:B------:R1:W-:Y:S04]  /*48840*/  STSM.16.M88.4 [R0], R220 ;  /* 0x000000dc00007844 */ /* 0x0003e80000000200 */
[----:B-1----:R-:W3:Y:S04]  /*48850*/  LDL.LU R220, [R1+0x64] ;  /* 0x0000640001dc7983 */ /* 0x002ee80000300800 */
[----:B------:R-:W3:Y:S01]  /*48860*/  LDL.LU R221, [R1+0x6c] ;  /* 0x00006c0001dd7983 */ /* 0x000ee20000300800 */
[----:B------:R-:W-:-:S03]  /*48870*/  IMAD.MOV.U32 R222, RZ, RZ, R241 ;  /* 0x000000ffffde7224 */ /* 0x000fc600078e00f1 */
[----:B------:R-:W4:Y:S04]  /*48880*/  LDL.LU R240, [R1+0x70] ;  /* 0x0000700001f07983 */ /* 0x000f280000300800 */
[----:B------:R-:W4:Y:S01]  /*48890*/  LDL.LU R241, [R1+0x78] ;  /* 0x0000780001f17983 */ /* 0x000f220000300800 */
[----:B------:R-:W-:Y:S01]  /*488a0*/  IMAD.MOV.U32 R208, RZ, RZ, R209 ;  /* 0x000000ffffd07224 */ /* 0x000fe200078e00d1 */
[----:B------:R-:W-:Y:S01]  /*488b0*/  MOV R210, R177 ;  /* 0x000000b100d27202 */ /* 0x000fe20000000f00 */
[----:B------:R-:W-:Y:S02]  /*488c0*/  IMAD.MOV.U32 R209, RZ, RZ, R211 ;  /* 0x000000ffffd17224 */ /* 0x000fe400078e00d3 */
[----:B------:R-:W-:Y:S01]  /*488d0*/  IMAD.MOV.U32 R211, RZ, RZ, R179 ;  /* 0x000000ffffd37224 */ /* 0x000fe200078e00b3 */
[----:B------:R-:W-:Y:S01]  /*488e0*/  BAR.SYNC.DEFER_BLOCKING 0x0 ;  /* 0x0000000000007b1d */ /* 0x000fe20000010000 */
[----:B------:R-:W-:-:S05]  /*488f0*/  MOV R223, R243 ;  /* 0x000000f300df7202 */ /* 0x000fca0000000f00 */
        /* <DEDUP_REMOVED lines=9> */
[----:B------:R-:W-:-:S02]  /*48990*/  IMAD.MOV.U32 R82, RZ, RZ, R49 ;  /* 0x000000ffff527224 */ /* 0x000fc400078e0031 */
        /* <DEDUP_REMOVED lines=18> */
[----:B----4-:R1:W-:Y:S02]  /*48ac0*/  STSM.16.M88.4 [R0], R240 ;  /* 0x000000f000007844 */ /* 0x0103e40000000200 */
[----:B------:R-:W-:Y:S01]  /*48ad0*/  BAR.SYNC.DEFER_BLOCKING 0x0 ;  /* 0x0000000000007b1d */ /* 0x000fe20000010000 */
[----:B------:R-:W-:Y:S01]  /*48ae0*/  MOV R48, R212 ;  /* 0x000000d400307202 */ /* 0x000fe20000000f00 */
[----:B------:R-:W-:Y:S01]  /*48af0*/  IMAD.MOV.U32 R49, RZ, RZ, R214 ;  /* 0x000000ffff317224 */ /* 0x000fe200078e00d6 */
[----:B------:R-:W-:Y:S01]  /*48b00*/  MOV R51, R182 ;  /* 0x000000b600337202 */ /* 0x000fe20000000f00 */
[----:B------:R-:W-:Y:S01]  /*48b10*/  IMAD.MOV.U32 R50, RZ, RZ, R180 ;  /* 0x000000ffff327224 */ /* 0x000fe200078e00b4 */
[----:B------:R-:W-:Y:S01]  /*48b20*/  MOV R238, R116 ;  /* 0x0000007400ee7202 */ /* 0x000fe20000000f00 */
[----:B------:R-:W-:-:S02]  /*48b30*/  IMAD.MOV.U32 R236, RZ, RZ, R148 ;  /* 0x000000ffffec7224 */ /* 0x000fc400078e0094 */
[----:B------:R-:W-:Y:S02]  /*48b40*/  IMAD.MOV.U32 R237, RZ, RZ, R150 ;  /* 0x000000ffffed7224 */ /* 0x000fe400078e0096 */
[----:B------:R-:W-:Y:S01]  /*48b50*/  IMAD.MOV.U32 R239, RZ, RZ, R118 ;  /* 0x000000ffffef7224 */ /* 0x000fe200078e0076 */
[----:B------:R-:W-:Y:S01]  /*48b60*/  MOV R233, R86 ;  /* 0x0000005600e97202 */ /* 0x000fe20000000f00 */
[----:B------:R-:W-:Y:S01]  /*48b70*/  IMAD.MOV.U32 R232, RZ, RZ, R84 ;  /* 0x000000ffffe87224 */ /* 0x000fe200078e0054 */
[----:B-1----:R-:W1:Y:S01]  /*48b80*/  LDC R240, c[0x0][0x244] ;  /* 0x00009100fff07b82 */ /* 0x002e620000000800 */
[----:B------:R-:W3:Y:S07]  /*48b90*/  LDS.128 R80, [R252] ;  /* 0x00000000fc507984 */ /* 0x000eee0000000c00 */
[----:B------:R-:W-:Y:S06]  /*48ba0*/  BAR.SYNC.DEFER_BLOCKING 0x0 ;  /* 0x0000000000007b1d */ /* 0x000fec0000010000 */
[----:B------:R-:W-:Y:S02]  /*48bb0*/  STSM.16.M88.4 [R0], R48 ;  /* 0x0000003000007844 */ /* 0x000fe40000000200 */
[----:B------:R-:W-:Y:S06]  /*48bc0*/  BAR.SYNC.DEFER_BLOCKING 0x0 ;  /* 0x0000000000007b1d */ /* 0x000fec0000010000 */
[----:B------:R-:W4:Y:S02]  /*48bd0*/  LDS.128 R48, [R252] ;  /* 0x00000000fc307984 */ /* 0x000f240000000c00 */
[----:B------:R-:W-:Y:S06]  /*48be0*/  BAR.SYNC.DEFER_BLOCKING 0x0 ;  /* 0x0000000000007b1d */ /* 0x000fec0000010000 */
[----:B------:R-:W-:Y:S02]  /*48bf0*/  STSM.16.M88.4 [R0], R236 ;  /* 0x000000ec00007844 */ /* 0x000fe40000000200 */
[----:B------:R-:W-:Y:S01]  /*48c00*/  BAR.SYNC.DEFER_BLOCKING 0x0 ;  /* 0x0000000000007b1d */ /* 0x000fe20000010000 */
[----:B------:R-:W-:-:S02]  /*48c10*/  IMAD.MOV.U32 R234, RZ, RZ, R52 ;  /* 0x000000ffffea7224 */ /* 0x000fc400078e0034 */
[----:B------:R-:W-:-:S03]  /*48c20*/  IMAD.MOV.U32 R235, RZ, RZ, R54 ;  /* 0x000000ffffeb7224 */ /* 0x000fc600078e0036 */
[----:B------:R-:W4:Y:S02]  /*48c30*/  LDS.128 R236, [R252] ;  /* 0x00000000fcec7984 */ /* 0x000f240000000c00 */
[----:B------:R-:W-:Y:S06]  /*48c40*/  BAR.SYNC.DEFER_BLOCKING 0x0 ;  /* 0x0000000000007b1d */ /* 0x000fec0000010000 */
[----:B---3--:R3:W-:Y:S04]  /*48c50*/  STL [R1+0x1878], R83 ;  /* 0x0018785301007387 */ /* 0x0087e80000100800 */
[----:B---3--:R-:W1:Y:S04]  /*48c60*/  LDL.LU R83, [R1+0xd10] ;  /* 0x000d100001537983 */ /* 0x008e680000300800 */
[----:B------:R3:W-:Y:S04]  /*48c70*/  STSM.16.M88.4 [R0], R232 ;  /* 0x000000e800007844 */ /* 0x0007e80000000200 */
[----:B---3--:R-:W3:Y:S04]  /*48c80*/  LDL.LU R232, [R1+0x74] ;  /* 0x0000740001e87983 */ /* 0x008ee80000300800 */
[----:B------:R-:W3:Y:S01]  /*48c90*/  LDL.LU R233, [R1+0x7c] ;  /* 0x00007c0001e97983 */ /* 0x000ee20000300800 */
[----:B------:R-:W-:Y:S01]  /*48ca0*/  IMAD.MOV.U32 R212, RZ, RZ, R213 ;  /* 0x000000ffffd47224 */ /* 0x000fe200078e00d5 */
[----:B------:R-:W-:Y:S01]  /*48cb0*/  MOV R213, R215 ;  /* 0x000000d700d57202 */ /* 0x000fe20000000f00 */
[----:B------:R-:W-:Y:S01]  /*48cc0*/  IMAD.MOV.U32 R214, RZ, RZ, R181 ;  /* 0x000000ffffd67224 */ /* 0x000fe200078e00b5 */
[----:B------:R-:W-:Y:S01]  /*48cd0*/  MOV R234, R245 ;  /* 0x000000f500ea7202 */ /* 0x000fe20000000f00 */
[----:B------:R-:W-:Y:S01]  /*48ce0*/  IMAD.MOV.U32 R215, RZ, RZ, R183 ;  /* 0x000000ffffd77224 */ /* 0x000fe200078e00b7 */
[----:B------:R-:W-:Y:S01]  /*48cf0*/  BAR.SYNC.DEFER_BLOCKING 0x0 ;  /* 0x0000000000007b1d */ /* 0x000fe20000010000 */
[----:B------:R-:W-:-:S05]  /*48d00*/  IMAD.MOV.U32 R235, RZ, RZ, R247 ;  /* 0x000000ffffeb7224 */ /* 0x000fca00078e00f7 */
[----:B------:R-:W4:Y:S04]  /*48d10*/  LDL.LU R242, [R1+0xc0] ;  /* 0x0000c00001f27983 */ /* 0x000f280000300800 */
[----:B------:R-:W4:Y:S04]  /*48d20*/  LDL.LU R243, [R1+0xa0] ;  /* 0x0000a00001f37983 */ /* 0x000f280000300800 */
[----:B------:R-:W4:Y:S04]  /*48d30*/  LDL.LU R241, [R1+0x80] ;  /* 0x0000800001f17983 */ /* 0x000f280000300800 */
[----:B------:R-:W4:Y:S04]  /*48d40*/  LDL.LU R246, [R1+0x123c] ;  /* 0x00123c0001f67983 */ /* 0x000f280000300800 */
[----:B------:R-:W4:Y:S01]  /*48d50*/  LDS.128 R180, [R252] ;  /* 0x00000000fcb47984 */ /* 0x000f220000000c00 */
[----:B------:R-:W-:Y:S06]  /*48d60*/  BAR.SYNC.DEFER_BLOCKING 0x0 ;  /* 0x0000000000007b1d */ /* 0x000fec0000010000 */
[----:B------:R-:W4:Y:S04]  /*48d70*/  LDL.LU R244, [R1+0x1238] ;  /* 0x0012380001f47983 */ /* 0x000f280000300800 */
[----:B------:R-:W4:Y:S04]  /*48d80*/  LDL.LU R245, [R1+0x90] ;  /* 0x0000900001f57983 */ /* 0x000f280000300800 */
[----:B------:R-:W4:Y:S01]  /*48d90*/  LDL.LU R247, [R1+0x1240] ;  /* 0x0012400001f77983 */ /* 0x000f220000300800 */
[----:B------:R-:W-:-:S03]  /*48da0*/  MOV R148, R149 ;  /* 0x0000009500947202 */ /* 0x000fc60000000f00 */
[----:B---3--:R-:W-:Y:S01]  /*48db0*/  STSM.16.M88.4 [R0], R232 ;  /* 0x000000e800007844 */ /* 0x008fe20000000200 */
[----:B------:R-:W-:Y:S06]  /*48dc0*/  BAR.SYNC.DEFER_BLOCKING 0x0 ;  /* 0x0000000000007b1d */ /* 0x000fec0000010000 */
[----:B------:R-:W3:Y:S02]  /*48dd0*/  LDS.128 R232, [R252] ;  /* 0x00000000fce87984 */ /* 0x000ee40000000c00 */
[----:B------:R-:W-:Y:S06]  /*48de0*/  BAR.SYNC.DEFER_BLOCKING 0x0 ;  /* 0x0000000000007b1d */ /* 0x000fec0000010000 */
[----:B------:R2:W-:Y:S04]  /*48df0*/  STSM.16.M88.4 [R0], R212 ;  /* 0x000000d400007844 */ /* 0x0005e80000000200 */
[----:B--2---:R-:W2:Y:S01]  /*48e00*/  LDL.LU R215, [R1+0xd0] ;  /* 0x0000d00001d77983 */ /* 0x004ea20000300800 */
[----:B------:R-:W-:Y:S01]  /*48e10*/  IMAD.MOV.U32 R149, RZ, RZ, R151 ;  /* 0x000000ffff957224 */ /* 0x000fe200078e0097 */
[----:B------:R-:W-:Y:S01]  /*48e20*/  MOV R151, R119 ;  /* 0x0000007700977202 */ /* 0x000fe20000000f00 */
[----:B------:R-:W-:Y:S01]  /*48e30*/  IMAD.MOV.U32 R150, RZ, RZ, R117 ;  /* 0x000000ffff967224 */ /* 0x000fe200078e0075 */
[----:B------:R-:W-:Y:S01]  /*48e40*/  BAR.SYNC.DEFER_BLOCKING 0x0 ;  /* 0x0000000000007b1d */ /* 0x000fe20000010000 */
[----:B------:R-:W-:Y:S01]  /*48e50*/  MOV R84, R85 ;  /* 0x0000005500547202 */ /* 0x000fe20000000f00 */
[----:B------:R-:W-:-:S02]  /*48e60*/  IMAD.MOV.U32 R86, RZ, RZ, R53 ;  /* 0x000000ffff567224 */ /* 0x000fc400078e0035 */
[----:B-1----:R-:W-:Y:S01]  /*48e70*/  IMAD R3, R83, R240, RZ ;  /* 0x000000f053037224 */ /* 0x002fe200078e02ff */
[C---:B------:R-:W-:Y:S01]  /*48e80*/  ISETP.GE.AND P3, PT, R8.reuse, R23, PT ;  /* 0x000000170800720c */ /* 0x040fe20003f66270 */
[----:B------:R-:W-:Y:S01]  /*48e90*/  IMAD R214, R8, UR28, RZ ;  /* 0x0000001c08d67c24 */ /* 0x000fe2000f8e02ff */
[----:B------:R-:W3:Y:S04]  /*48ea0*/  LDL.LU R213, [R1+0xb0] ;  /* 0x0000b00001d57983 */ /* 0x000ee80000300800 */
[----:B------:R-:W1:Y:S01]  /*48eb0*/  LDS.128 R116, [R252] ;  /* 0x00000000fc747984 */ /* 0x000e620000000c00 */
[----:B------:R-:W-:Y:S01]  /*48ec0*/  BAR.SYNC.DEFER_BLOCKING 0x0 ;  /* 0x0000000000007b1d */ /* 0x000fe20000010000 */
[----:B------:R-:W-:-:S05]  /*48ed0*/  IMAD.MOV.U32 R85, RZ, RZ, R87 ;  /* 0x000000ffff557224 */ /* 0x000fca00078e0057 */
[----:B------:R4:W-:Y:S01]  /*48ee0*/  STSM.16.M88.4 [R0], R148 ;  /* 0x0000009400007844 */ /* 0x0009e20000000200 */
[----:B------:R-:W-:Y:S01]  /*48ef0*/  MOV R87, R55 ;  /* 0x0000003700577202 */ /* 0x000fe20000000f00 */
[----:B------:R-:W-:Y:S06]  /*48f00*/  BAR.SYNC.DEFER_BLOCKING 0x0 ;  /* 0x0000000000007b1d */ /* 0x000fec0000010000 */
[----:B------:R-:W1:Y:S02]  /*48f10*/  LDS.128 R52, [R252] ;  /* 0x00000000fc347984 */ /* 0x000e640000000c00 */
[----:B------:R-:W-:Y:S01]  /*48f20*/  BAR.SYNC.DEFER_BLOCKING 0x0 ;  /* 0x0000000000007b1d */ /* 0x000fe20000010000 */
[----:B------:R-:W-:Y:S01]  /*48f30*/  IMAD R11, R240, 0x80, R3 ;  /* 0x00000080f00b7824 */ /* 0x000fe200078e0203 */
[----:B------:R-:W-:-:S02]  /*48f40*/  LEA R2, P5, R3, UR6, 0x2 ;  /* 0x0000000603027c11 */ /* 0x000fc4000f8a10ff */
[----:B----4-:R-:W-:Y:S02]  /*48f50*/  ISETP.LT.AND P6, PT, R247, UR4, !P3 ;  /* 0x00000004f7007c0c */ /* 0x010fe4000dfc1270 */
[----:B------:R-:W-:Y:S01]  /*48f60*/  LEA R10, P4, R11, UR6, 0x2 ;  /* 0x000000060b0a7c11 */ /* 0x000fe2000f8810ff */
[----:B------:R-:W-:Y:S01]  /*48f70*/  IMAD R9, R240, 0x80, R11 ;  /* 0x00000080f0097824 */ /* 0x000fe200078e020b */
[----:B------:R-:W-:Y:S01]  /*48f80*/  LEA.HI.X.SX32 R3, R3, UR7, 0x2, P5 ;  /* 0x0000000703037c11 */ /* 0x000fe2000a8f16ff */
[----:B------:R-:W-:Y:S01]  /*48f90*/  ULDC UR4, c[0x0][0x228] ;  /* 0x00008a0000047ab9 */ /* 0x000fe20000000800 */
[----:B------:R-:W-:Y:S01]  /*48fa0*/  STSM.16.M88.4 [R0], R84 ;  /* 0x0000005400007844 */ /* 0x000fe20000000200 */
[----:B------:R-:W-:Y:S01]  /*48fb0*/  LEA.HI.X.SX32 R11, R11, UR7, 0x2, P4 ;  /* 0x000000070b0b7c11 */ /* 0x000fe2000a0f16ff */
[C---:B------:R-:W-:Y:S01]  /*48fc0*/  IMAD.WIDE R150, R214.reuse, 0x4, R2 ;  /* 0x00000004d6967825 */ /* 0x040fe200078e0202 */
[----:B------:R-:W-:Y:S03]  /*48fd0*/  BAR.SYNC.DEFER_BLOCKING 0x0 ;  /* 0x0000000000007b1d */ /* 0x000fe60000010000 */
[----:B------:R-:W-:-:S03]  /*48fe0*/  IMAD.WIDE R148, R214, 0x4, R10 ;  /* 0x00000004d6947825 */ /* 0x000fc600078e020a */
[----:B--2---:R-:W-:Y:S04]  /*48ff0*/  @P0 STG.E desc[UR8][R150.64], R215 ;  /* 0x000000d796000986 */ /* 0x004fe8000c101908 */
[----:B------:R2:W-:Y:S04]  /*49000*/  @P6 STG.E desc[UR8][R148.64], R242 ;  /* 0x000000f294006986 */ /* 0x0005e8000c101908 */
[----:B--2---:R-:W2:Y:S01]  /*49010*/  LDL.LU R242, [R1] ;  /* 0x0000000001f27983 */ /* 0x004ea20000300800 */
[----:B------:R-:W-:Y:S01]  /*49020*/  IMAD R0, R240, 0x80, R9 ;  /* 0x00000080f0007824 */ /* 0x000fe200078e0209 */
[----:B------:R-:W-:-:S02]  /*49030*/  LEA R84, P4, R9, UR6, 0x2 ;  /* 0x0000000609547c11 */ /* 0x000fc4000f8810ff */
[----:B------:R-:W-:Y:S02]  /*49040*/  ISETP.LT.AND P0, PT, R246, UR26, !P3 ;  /* 0x0000001af6007c0c */ /* 0x000fe4000df01270 */
[C---:B------:R-:W-:Y:S02]  /*49050*/  LEA R86, P5, R0.reuse, UR6, 0x2 ;  /* 0x0000000600567c11 */ /* 0x040fe4000f8a10ff */
[----:B------:R-:W-:Y:S02]  /*49060*/  LEA.HI.X.SX32 R85, R9, UR7, 0x2, P4 ;  /* 0x0000000709557c11 */ /* 0x000fe4000a0f16ff */
[----:B------:R-:W-:Y:S02]  /*49070*/  LEA.HI.X.SX32 R87, R0, UR7, 0x2, P5 ;  /* 0x0000000700577c11 */ /* 0x000fe4000a8f16ff */
[----:B------:R-:W-:Y:S01]  /*49080*/  ISETP.LT.AND P3, PT, R244, UR24, !P3 ;  /* 0x00000018f4007c0c */ /* 0x000fe2000df61270 */
[----:B------:R-:W-:Y:S01]  /*49090*/  IMAD.WIDE R148, R214, 0x4, R84 ;  /* 0x00000004d6947825 */ /* 0x000fe200078e0254 */
[----:B------:R-:W-:Y:S01]  /*490a0*/  ISETP.LT.AND P5, PT, R83, UR22, !P2 ;  /* 0x0000001653007c0c */ /* 0x000fe2000d7a1270 */
[----:B------:R-:W-:Y:S01]  /*490b0*/  ULDC.64 UR6, c[0x0][0x228] ;  /* 0x00008a0000067ab9 */ /* 0x000fe20000000a00 */
[----:B------:R-:W-:-:S02]  /*490c0*/  ISETP.LT.AND P6, PT, R247, UR20, !P2 ;  /* 0x00000014f7007c0c */ /* 0x000fc4000d7c1270 */
[----:B------:R-:W-:Y:S02]  /*490d0*/  ISETP.LT.AND P4, PT, R246, UR18, !P2 ;  /* 0x00000012f6007c0c */ /* 0x000fe4000d781270 */
[C---:B------:R-:W-:Y:S01]  /*490e0*/  IADD3 R9, R214.reuse, UR28, RZ ;  /* 0x0000001cd6097c10 */ /* 0x040fe2000fffe0ff */
[----:B------:R-:W-:Y:S01]  /*490f0*/  IMAD.WIDE R214, R214, 0x4, R86 ;  /* 0x00000004d6d67825 */ /* 0x000fe200078e0256 */
[----:B---3--:R3:W-:Y:S01]  /*49100*/  @P0 STG.E desc[UR8][R148.64], R213 ;  /* 0x000000d594000986 */ /* 0x0087e2000c101908 */
[----:B------:R-:W-:Y:S02]  /*49110*/  ISETP.LT.AND P2, PT, R244, UR16, !P2 ;  /* 0x00000010f4007c0c */ /* 0x000fe4000d741270 */
[C---:B------:R-:W-:Y:S01]  /*49120*/  IMAD.WIDE R150, R9.reuse, 0x4, R10 ;  /* 0x0000000409967825 */ /* 0x040fe200078e020a */
[----:B------:R4:W-:Y:S03]  /*49130*/  @P3 STG.E desc[UR8][R214.64], R243 ;  /* 0x000000f3d6003986 */ /* 0x0009e6000c101908 */
[----:B---3--:R-:W-:-:S04]  /*49140*/  IMAD.WIDE R212, R9, 0x4, R2 ;  /* 0x0000000409d47825 */ /* 0x008fc800078e0202 */
[C---:B------:R-:W-:Y:S01]  /*49150*/  IMAD.WIDE R148, R9.reuse, 0x4, R84 ;  /* 0x0000000409947825 */ /* 0x040fe200078e0254 */
[----:B------:R3:W-:Y:S04]  /*49160*/  @P5 STG.E desc[UR8][R212.64], R245 ;  /* 0x000000f5d4005986 */ /* 0x0007e8000c101908 */
[----:B------:R1:W-:Y:S04]  /*49170*/  @P6 STG.E desc[UR8][R150.64], R241 ;  /* 0x000000f196006986 */ /* 0x0003e8000c101908 */
[----:B----4-:R-:W4:Y:S04]  /*49180*/  LDL.LU R243, [R1+0xc4] ;  /* 0x0000c40001f37983 */ /* 0x010f280000300800 */
[----:B------:R-:W4:Y:S04]  /*49190*/  LDL.LU R240, [R1+0xb4] ;  /* 0x0000b40001f07983 */ /* 0x000f280000300800 */
[----:B---3--:R-:W3:Y:S04]  /*491a0*/  LDL.LU R245, [R1+0xa4] ;  /* 0x0000a40001f57983 */ /* 0x008ee80000300800 */
[----:B-1----:R-:W3:Y:S04]  /*491b0*/  LDL.LU R241, [R1+0x94] ;  /* 0x0000940001f17983 */ /* 0x002ee80000300800 */
[----:B--2---:R1:W-:Y:S02]  /*491c0*/  @P4 STG.E desc[UR8][R148.64], R242 ;  /* 0x000000f294004986 */ /* 0x0043e4000c101908 */
[----:B-1----:R-:W-:-:S02]  /*491d0*/  IMAD.WIDE R148, R9, 0x4, R86 ;  /* 0x0000000409947825 */ /* 0x002fc400078e0256 */
[----:B------:R-:W2:Y:S04]  /*491e0*/  LDL.LU R242, [R1+0x84] ;  /* 0x0000840001f27983 */ /* 0x000ea80000300800 */
[----:B------:R1:W-:Y:S04]  /*491f0*/  @P2 STG.E desc[UR8][R148.64], R248 ;  /* 0x000000f894002986 */ /* 0x0003e8000c101908 */
[----:B-1----:R-:W4:Y:S01]  /*49200*/  LDL.LU R248, [R1+0xd4] ;  /* 0x0000d40001f87983 */ /* 0x002f220000300800 */
[----:B------:R-:W-:Y:S01]  /*49210*/  VIADD R0, R8, 0x3 ;  /* 0x0000000308007836 */ /* 0x000fe20000000000 */
[----:B------:R-:W-:Y:S01]  /*49220*/  ISETP.LT.AND P3, PT, R83, UR12, !P1 ;  /* 0x0000000c53007c0c */ /* 0x000fe2000cf61270 */
[----:B------:R-:W-:Y:S01]  /*49230*/  VIADD R9, R9, UR28 ;  /* 0x0000001c09097c36 */ /* 0x000fe20008000000 */
[----:B------:R-:W-:Y:S01]  /*49240*/  ISETP.LT.AND P4, PT, R247, UR10, !P1 ;  /* 0x0000000af7007c0c */ /* 0x000fe2000cf81270 */
[----:B------:R-:W-:Y:S01]  /*49250*/  ULDC UR10, c[0x0][0x228] ;  /* 0x00008a00000a7ab9 */ /* 0x000fe20000000800 */
[----:B------:R-:W-:Y:S01]  /*49260*/  ISETP.GE.AND P0, PT, R0, R23, PT ;  /* 0x000000170000720c */ /* 0x000fe20003f06270 */
[----:B------:R-:W-:Y:S01]  /*49270*/  VIADD R0, R8, 0x4 ;  /* 0x0000000408007836 */ /* 0x000fe20000000000 */
[----:B------:R-:W-:-:S02]  /*49280*/  ISETP.LT.AND P5, PT, R246, UR6, !P1 ;  /* 0x00000006f6007c0c */ /* 0x000fc4000cfa1270 */
[----:B------:R-:W-:Y:S01]  /*49290*/  ISETP.LT.AND P6, PT, R244, UR14, !P1 ;  /* 0x0000000ef4007c0c */ /* 0x000fe2000cfc1270 */
[----:B------:R-:W-:Y:S01]  /*492a0*/  IMAD.WIDE R148, R9, 0x4, R2 ;  /* 0x0000000409947825 */ /* 0x000fe200078e0202 */
[----:B------:R-:W-:Y:S01]  /*492b0*/  ISETP.LT.AND P2, PT, R83, UR30, !P0 ;  /* 0x0000001e53007c0c */ /* 0x000fe2000c741270 */
[----:B------:R-:W-:Y:S01]  /*492c0*/  ULDC UR6, c[0x0][0x228] ;  /* 0x00008a0000067ab9 */ /* 0x000fe20000000800 */
[----:B------:R-:W-:Y:S01]  /*492d0*/  ISETP.GE.AND P1, PT, R0, R23, PT ;  /* 0x000000170000720c */ /* 0x000fe20003f26270 */
[C---:B------:R-:W-:Y:S01]  /*492e0*/  IMAD.WIDE R214, R9.reuse, 0x4, R10 ;  /* 0x0000000409d67825 */ /* 0x040fe200078e020a */
[C---:B------:R-:W-:Y:S01]  /*492f0*/  IADD3 R0, R9.reuse, UR28, RZ ;  /* 0x0000001c09007c10 */ /* 0x040fe2000fffe0ff */
[----:B------:R-:W-:Y:S01]  /*49300*/  ULDC UR12, c[0x0][0x228] ;  /* 0x00008a00000c7ab9 */ /* 0x000fe20000000800 */
[----:B------:R-:W-:Y:S01]  /*49310*/  ULDC UR14, c[0x0][0x228] ;  /* 0x00008a00000e7ab9 */ /* 0x000fe20000000800 */
[----:B------:R-:W-:-:S04]  /*49320*/  IMAD.WIDE R212, R9, 0x4, R84 ;  /* 0x0000000409d47825 */ /* 0x000fc800078e0254 */
[----:B------:R-:W-:-:S04]  /*49330*/  IMAD.WIDE R150, R9, 0x4, R86 ;  /* 0x0000000409967825 */ /* 0x000fc800078e0256 */
[C---:B------:R-:W-:Y:S01]  /*49340*/  VIADD R9, R0.reuse, UR28 ;  /* 0x0000001c00097c36 */ /* 0x040fe20008000000 */
[----:B----4-:R1:W-:Y:S04]  /*49350*/  @P3 STG.E desc[UR8][R148.64], R248 ;  /* 0x000000f894003986 */ /* 0x0103e8000c101908 */
[----:B------:R4:W-:Y:S04]  /*49360*/  @P4 STG.E desc[UR8][R214.64], R243 ;  /* 0x000000f3d6004986 */ /* 0x0009e8000c101908 */
[----:B------:R2:W-:Y:S01]  /*49370*/  @P5 STG.E desc[UR8][R212.64], R240 ;  /* 0x000000f0d4005986 */ /* 0x0005e2000c101908 */
[----:B-1----:R-:W-:-:S03]  /*49380*/  IMAD.WIDE R148, R0, 0x4, R2 ;  /* 0x0000000400947825 */ /* 0x002fc600078e0202 */
[----:B---3--:R-:W-:Y:S04]  /*49390*/  @P6 STG.E desc[UR8][R150.64], R245 ;  /* 0x000000f596006986 */ /* 0x008fe8000c101908 */
[----:B----4-:R-:W3:Y:S01]  /*493a0*/  LDL.LU R243, [R1+0xd8] ;  /* 0x0000d80001f37983 */ /* 0x010ee20000300800 */
[----:B------:R-:W-:-:S03]  /*493b0*/  IMAD.WIDE R214, R0, 0x4, R84 ;  /* 0x0000000400d67825 */ /* 0x000fc600078e0254 */
[----:B------:R-:W4:Y:S01]  /*493c0*/  LDL.LU R248, [R1+0xc8] ;  /* 0x0000c80001f87983 */ /* 0x000f220000300800 */
[----:B--2---:R-:W-:-:S03]  /*493d0*/  IMAD.WIDE R212, R0, 0x4, R86 ;  /* 0x0000000400d47825 */ /* 0x004fc600078e0256 */
[----:B------:R1:W-:Y:S04]  /*493e0*/  @P2 STG.E desc[UR8][R148.64], R241 ;  /* 0x000000f194002986 */ /* 0x0003e8000c101908 */
[----:B------:R-:W2:Y:S01]  /*493f0*/  LDL.LU R240, [R1+0xb8] ;  /* 0x0000b80001f07983 */ /* 0x000ea20000300800 */
[----:B-1----:R-:W-:-:S03]  /*49400*/  IMAD.WIDE R148, R0, 0x4, R10 ;  /* 0x0000000400947825 */ /* 0x002fc600078e020a */
[----:B------:R-:W3:Y:S01]  /*49410*/  LDL.LU R0, [R1+0x4] ;  /* 0x0000040001007983 */ /* 0x000ee20000300800 */
[----:B------:R-:W-:Y:S01]  /*49420*/  ISETP.LT.AND P4, PT, R247, UR4, !P0 ;  /* 0x00000004f7007c0c */ /* 0x000fe2000c781270 */
[----:B------:R-:W-:Y:S01]  /*49430*/  ULDC UR4, c[0x0][0x228] ;  /* 0x00008a0000047ab9 */ /* 0x000fe20000000800 */
[----:B------:R-:W-:Y:S01]  /*49440*/  ISETP.LT.AND P3, PT, R246, UR6, !P0 ;  /* 0x00000006f6007c0c */ /* 0x000fe2000c761270 */
[----:B------:R-:W-:Y:S01]  /*49450*/  ULDC UR6, c[0x0][0x228] ;  /* 0x00008a0000067ab9 */ /* 0x000fe20000000800 */
[----:B------:R-:W2:Y:S01]  /*49460*/  LDL.LU R245, [R1+0xa8] ;  /* 0x0000a80001f57983 */ /* 0x000ea20000300800 */
[----:B------:R-:W-:Y:S01]  /*49470*/  ISETP.LT.AND P2, PT, R244, UR4, !P0 ;  /* 0x00000004f4007c0c */ /* 0x000fe2000c741270 */
[----:B------:R-:W-:Y:S01]  /*49480*/  VIADD R150, R8, 0x5 ;  /* 0x0000000508967836 */ /* 0x000fe20000000000 */
[----:B------:R-:W-:Y:S01]  /*49490*/  ISETP.LT.AND P6, PT, R83, UR6, !P1 ;  /* 0x0000000653007c0c */ /* 0x000fe2000cfc1270 */
[----:B------:R-:W2:Y:S01]  /*494a0*/  LDL.LU R241, [R1+0x98] ;  /* 0x0000980001f17983 */ /* 0x000ea20000300800 */
[----:B------:R-:W-:Y:S01]  /*494b0*/  ULDC UR4, c[0x0][0x228] ;  /* 0x00008a0000047ab9 */ /* 0x000fe20000000800 */
[----:B------:R-:W-:Y:S01]  /*494c0*/  ULDC UR6, c[0x0][0x228] ;  /* 0x00008a0000067ab9 */ /* 0x000fe20000000800 */
[----:B------:R-:W-:Y:S01]  /*494d0*/  ISETP.GE.AND P0, PT, R150, R23, PT ;  /* 0x000000179600720c */ /* 0x000fe20003f06270 */
[----:B------:R-:W-:Y:S01]  /*494e0*/  IMAD.WIDE R150, R9, 0x4, R2 ;  /* 0x0000000409967825 */ /* 0x000fe200078e0202 */
[----:B------:R1:W-:Y:S04]  /*494f0*/  @P4 STG.E desc[UR8][R148.64], R242 ;  /* 0x000000f294004986 */ /* 0x0003e8000c101908 */
[----:B-1----:R-:W2:Y:S01]  /*49500*/  LDL.LU R242, [R1+0x88] ;  /* 0x0000880001f27983 */ /* 0x002ea20000300800 */
[----:B------:R-:W-:Y:S01]  /*49510*/  ISETP.LT.AND P5, PT, R247, UR4, !P1 ;  /* 0x00000004f7007c0c */ /* 0x000fe2000cfa1270 */
[----:B------:R-:W-:-:S02]  /*49520*/  ULDC UR4, c[0x0][0x228] ;  /* 0x00008a0000047ab9 */ /* 0x000fc40000000800 */
[----:B---3--:R-:W-:Y:S04]  /*49530*/  @P3 STG.E desc[UR8][R214.64], R0 ;  /* 0x00000000d6003986 */ /* 0x008fe8000c101908 */
[----:B------:R-:W-:Y:S04]  /*49540*/  @P2 STG.E desc[UR8][R212.64], R249 ;  /* 0x000000f9d4002986 */ /* 0x000fe8000c101908 */
[----:B------:R1:W-:Y:S04]  /*49550*/  @P6 STG.E desc[UR8][R150.64], R243 ;  /* 0x000000f396006986 */ /* 0x0003e8000c101908 */
[----:B-1----:R-:W3:Y:S01]  /*49560*/  LDL.LU R243, [R1+0x8] ;  /* 0x0000080001f37983 */ /* 0x002ee20000300800 */
[----:B------:R-:W-:Y:S01]  /*49570*/  ISETP.LT.AND P3, PT, R246, UR4, !P1 ;  /* 0x00000004f6007c0c */ /* 0x000fe2000cf61270 */
[----:B------:R-:W-:Y:S01]  /*49580*/  ULDC UR4, c[0x0][0x228] ;  /* 0x00008a0000047ab9 */ /* 0x000fe20000000800 */
[----:B------:R-:W-:Y:S01]  /*49590*/  IMAD.WIDE R148, R9, 0x4, R10 ;  /* 0x0000000409947825 */ /* 0x000fe200078e020a */
[----:B------:R-:W-:Y:S01]  /*495a0*/  ISETP.LT.AND P1, PT, R244, UR4, !P1 ;  /* 0x00000004f4007c0c */ /* 0x000fe2000cf21270 */
[----:B------:R-:W3:Y:S01]  /*495b0*/  LDL.LU R249, [R1+0xdc] ;  /* 0x0000dc0001f97983 */ /* 0x000ee20000300800 */
[----:B------:R-:W-:Y:S01]  /*495c0*/  ISETP.LT.AND P4, PT, R83, UR6, !P0 ;  /* 0x0000000653007c0c */ /* 0x000fe2000c781270 */
[C---:B------:R-:W-:Y:S01]  /*495d0*/  IMAD.WIDE R214, R9.reuse, 0x4, R86 ;  /* 0x0000000409d67825 */ /* 0x040fe200078e0256 */
[----:B------:R-:W-:Y:S01]  /*495e0*/  ISETP.LT.AND P6, PT, R246, UR12, !P0 ;  /* 0x0000000cf6007c0c */ /* 0x000fe2000c7c1270 */
[----:B----4-:R1:W-:Y:S02]  /*495f0*/  @P5 STG.E desc[UR8][R148.64], R248 ;  /* 0x000000f894005986 */ /* 0x0103e4000c101908 */
[----:B------:R-:W-:Y:S01]  /*49600*/  VIADD R0, R9, UR28 ;  /* 0x0000001c09007c36 */ /* 0x000fe20008000000 */
[----:B------:R-:W-:Y:S01]  /*49610*/  ISETP.LT.AND P5, PT, R247, UR10, !P0 ;  /* 0x0000000af7007c0c */ /* 0x000fe2000c7a1270 */
[----:B------:R-:W-:Y:S01]  /*49620*/  ULDC UR4, c[0x0][0x228] ;  /* 0x00008a0000047ab9 */ /* 0x000fe20000000800 */
[----:B------:R-:W-:Y:S01]  /*49630*/  IADD3 R150, R8, 0x6, RZ ;  /* 0x0000000608967810 */ /* 0x000fe20007ffe0ff */
[----:B------:R-:W-:Y:S01]  /*49640*/  ULDC UR6, c[0x0][0x228] ;  /* 0x00008a0000067ab9 */ /* 0x000fe20000000800 */
[----:B------:R-:W-:Y:S01]  /*49650*/  ULDC UR12, c[0x0][0x228] ;  /* 0x00008a00000c7ab9 */ /* 0x000fe20000000800 */
[----:B-1----:R-:W-:Y:S01]  /*49660*/  IMAD.WIDE R148, R9, 0x4, R84 ;  /* 0x0000000409947825 */ /* 0x002fe200078e0254 */
[----:B------:R-:W4:Y:S01]  /*49670*/  LDL.LU R248, [R1+0xcc] ;  /* 0x0000cc0001f87983 */ /* 0x000f220000300800 */
[----:B------:R-:W-:-:S03]  /*49680*/  ULDC UR10, c[0x0][0x228] ;  /* 0x00008a00000a7ab9 */ /* 0x000fc60000000800 */
[----:B--2---:R1:W-:Y:S04]  /*49690*/  @P3 STG.E desc[UR8][R148.64], R240 ;  /* 0x000000f094003986 */ /* 0x0043e8000c101908 */
[----:B------:R2:W-:Y:S01]  /*496a0*/  @P1 STG.E desc[UR8][R214.64], R245 ;  /* 0x000000f5d6001986 */ /* 0x0005e2000c101908 */
[----:B------:R-:W-:-:S03]  /*496b0*/  IMAD.WIDE R212, R0, 0x4, R2 ;  /* 0x0000000400d47825 */ /* 0x000fc600078e0202 */
[----:B-1----:R-:W4:Y:S04]  /*496c0*/  LDL.LU R240, [R1+0xbc] ;  /* 0x0000bc0001f07983 */ /* 0x002f280000300800 */
[----:B--2---:R-:W2:Y:S01]  /*496d0*/  LDL.LU R245, [R1+0xac] ;  /* 0x0000ac0001f57983 */ /* 0x004ea20000300800 */
[----:B------:R-:W-:Y:S01]  /*496e0*/  VIADD R148, R8, 0x7 ;  /* 0x0000000708947836 */ /* 0x000fe20000000000 */
[-C--:B------:R-:W-:Y:S01]  /*496f0*/  ISETP.GE.AND P2, PT, R150, R23.reuse, PT ;  /* 0x000000179600720c */ /* 0x080fe20003f46270 */
[----:B------:R-:W-:Y:S01]  /*49700*/  IMAD.WIDE R150, R0, 0x4, R10 ;  /* 0x0000000400967825 */ /* 0x000fe200078e020a */
[----:B------:R1:W-:Y:S02]  /*49710*/  @P4 STG.E desc[UR8][R212.64], R241 ;  /* 0x000000f1d4004986 */ /* 0x0003e4000c101908 */
[----:B------:R-:W-:Y:S01]  /*49720*/  ISETP.GE.AND P3, PT, R148, R23, PT ;  /* 0x000000179400720c */ /* 0x000fe20003f66270 */
[----:B------:R-:W-:Y:S01]  /*49730*/  IMAD.WIDE R148, R0, 0x4, R84 ;  /* 0x0000000400947825 */ /* 0x000fe200078e0254 */
[----:B------:R1:W-:Y:S04]  /*49740*/  @P5 STG.E desc[UR8][R150.64], R242 ;  /* 0x000000f296005986 */ /* 0x0003e8000c101908 */
[----:B-1----:R-:W2:Y:S04]  /*49750*/  LDL.LU R241, [R1+0x9c] ;  /* 0x00009c0001f17983 */ /* 0x002ea80000300800 */
[----:B------:R-:W2:Y:S04]  /*49760*/  LDL.LU R242, [R1+0x8c] ;  /* 0x00008c0001f27983 */ /* 0x000ea80000300800 */
[----:B---3--:R1:W-:Y:S04]  /*49770*/  @P6 STG.E desc[UR8][R148.64], R243 ;  /* 0x000000f394006986 */ /* 0x0083e8000c101908 */
[----:B-1----:R-:W3:Y:S01]  /*49780*/  LDL.LU R243, [R1+0xc] ;  /* 0x00000c0001f37983 */ /* 0x002ee20000300800 */
[----:B------:R-:W-:Y:S01]  /*49790*/  ISETP.LT.AND P1, PT, R244, UR4, !P0 ;  /* 0x00000004f4007c0c */ /* 0x000fe2000c721270 */
[----:B------:R-:W-:Y:S01]  /*497a0*/  ULDC UR4, c[0x0][0x228] ;  /* 0x00008a0000047ab9 */ /* 0x000fe20000000800 */
[----:B------:R-:W-:Y:S01]  /*497b0*/  ISETP.LT.AND P4, PT, R247, UR6, !P2 ;  /* 0x00000006f7007c0c */ /* 0x000fe2000d781270 */
[----:B------:R-:W-:Y:S01]  /*497c0*/  IMAD.WIDE R148, R0, 0x4, R86 ;  /* 0x0000000400947825 */ /* 0x000fe200078e0256 */
[C---:B------:R-:W-:Y:S01]  /*497d0*/  ISETP.LT.AND P0, PT, R83.reuse, UR4, !P2 ;  /* 0x0000000453007c0c */ /* 0x040fe2000d701270 */
[----:B------:R-:W-:Y:S01]  /*497e0*/  ULDC UR4, c[0x0][0x228] ;  /* 0x00008a0000047ab9 */ /* 0x000fe20000000800 */
[----:B------:R-:W-:Y:S01]  /*497f0*/  ISETP.LT.AND P5, PT, R246, UR10, !P2 ;  /* 0x0000000af6007c0c */ /* 0x000fe2000d7a1270 */
[----:B------:R-:W-:Y:S01]  /*49800*/  VIADD R150, R0, UR28 ;  /* 0x0000001c00967c36 */ /* 0x000fe20008000000 */
[----:B------:R-:W-:Y:S01]  /*49810*/  ISETP.LT.AND P2, PT, R244, UR12, !P2 ;  /* 0x0000000cf4007c0c */ /* 0x000fe2000d741270 */
[----:B------:R-:W-:Y:S01]  /*49820*/  ULDC UR6, c[0x0][0x228] ;  /* 0x00008a0000067ab9 */ /* 0x000fe20000000800 */
[----:B------:R-:W-:Y:S01]  /*49830*/  ISETP.LT.AND P6, PT, R83, UR14, !P3 ;  /* 0x0000000e53007c0c */ /* 0x000fe2000dfc1270 */
[----:B------:R-:W-:Y:S01]  /*49840*/  IMAD.WIDE R214, R150, 0x4, R10 ;  /* 0x0000000496d67825 */ /* 0x000fe200078e020a */
[----:B------:R-:W-:Y:S01]  /*49850*/  IADD3 R9, R8, 0x8, RZ ;  /* 0x0000000808097810 */ /* 0x000fe20007ffe0ff */
[----:B------:R1:W-:Y:S01]  /*49860*/  @P1 STG.E desc[UR8][R148.64], R250 ;  /* 0x000000fa94001986 */ /* 0x0003e2000c101908 */
[----:B------:R-:W-:Y:S01]  /*49870*/  ULDC UR10, c[0x0][0x228] ;  /* 0x00008a00000a7ab9 */ /* 0x000fe20000000800 */
[C---:B------:R-:W-:Y:S01]  /*49880*/  VIADD R0, R150.reuse, UR28 ;  /* 0x0000001c96007c36 */ /* 0x040fe20008000000 */
[----:B------:R-:W-:Y:S01]  /*49890*/  ULDC UR12, c[0x0][0x228] ;  /* 0x00008a00000c7ab9 */ /* 0x000fe20000000800 */
[----:B------:R-:W-:Y:S01]  /*498a0*/  IMAD.WIDE R212, R150, 0x4, R84 ;  /* 0x0000000496d47825 */ /* 0x000fe200078e0254 */
[----:B------:R-:W-:-:S03]  /*498b0*/  ULDC UR14, c[0x0][0x228] ;  /* 0x00008a00000e7ab9 */ /* 0x000fc60000000800 */
[----:B-1----:R-:W-:-:S04]  /*498c0*/  IMAD.WIDE R148, R150, 0x4, R2 ;  /* 0x0000000496947825 */ /* 0x002fc800078e0202 */
[----:B------:R-:W-:Y:S01]  /*498d0*/  IMAD.WIDE R150, R150, 0x4, R86 ;  /* 0x0000000496967825 */ /* 0x000fe200078e0256 */
[----:B------:R1:W-:Y:S04]  /*498e0*/  @P0 STG.E desc[UR8][R148.64], R249 ;  /* 0x000000f994000986 */ /* 0x0003e8000c101908 */
[----:B----4-:R-:W-:Y:S04]  /*498f0*/  @P4 STG.E desc[UR8][R214.64], R248 ;  /* 0x000000f8d6004986 */ /* 0x010fe8000c101908 */
[----:B------:R-:W-:Y:S01]  /*49900*/  @P5 STG.E desc[UR8][R212.64], R240 ;  /* 0x000000f0d4005986 */ /* 0x000fe2000c101908 */
[----:B------:R-:W-:Y:S01]  /*49910*/  ISETP.LT.AND P4, PT, R246, UR6, !P3 ;  /* 0x00000006f6007c0c */ /* 0x000fe2000df81270 */
[----:B------:R-:W-:-:S02]  /*49920*/  ULDC UR6, c[0x0][0x228] ;  /* 0x00008a0000067ab9 */ /* 0x000fc40000000800 */
[----:B--2---:R2:W-:Y:S01]  /*49930*/  @P2 STG.E desc[UR8][R150.64], R245 ;  /* 0x000000f596002986 */ /* 0x0045e2000c101908 */
[----:B------:R-:W-:Y:S01]  /*49940*/  ISETP.LT.AND P2, PT, R247, UR4, !P3 ;  /* 0x00000004f7007c0c */ /* 0x000fe2000df41270 */
[----:B------:R-:W-:Y:S01]  /*49950*/  ULDC UR4, c[0x0][0x228] ;  /* 0x00008a0000047ab9 */ /* 0x000fe20000000800 */
[----:B-1----:R-:W-:Y:S01]  /*49960*/  IMAD.WIDE R148, R0, 0x4, R2 ;  /* 0x0000000400947825 */ /* 0x002fe200078e0202 */
[----:B------:R-:W-:Y:S01]  /*49970*/  ISETP.LT.AND P3, PT, R244, UR4, !P3 ;  /* 0x00000004f4007c0c */ /* 0x000fe2000df61270 */
[----:B------:R-:W-:Y:S01]  /*49980*/  ULDC UR4, c[0x0][0x228] ;  /* 0x00008a0000047ab9 */ /* 0x000fe20000000800 */
[----:B------:R-:W-:Y:S02]  /*49990*/  ISETP.GE.AND P1, PT, R9, R23, PT ;  /* 0x000000170900720c */ /* 0x000fe40003f26270 */
[----:B------:R1:W-:Y:S02]  /*499a0*/  @P6 STG.E desc[UR8][R148.64], R241 ;  /* 0x000000f194006986 */ /* 0x0003e4000c101908 */
[----:B------:R-:W-:Y:S01]  /*499b0*/  ISETP.LT.AND P6, PT, R83, UR6, !P1 ;  /* 0x0000000653007c0c */ /* 0x000fe2000cfc1270 */
[----:B--2---:R-:W-:Y:S01]  /*499c0*/  IMAD.WIDE R150, R0, 0x4, R10 ;  /* 0x0000000400967825 */ /* 0x004fe200078e020a */
[----:B------:R-:W-:Y:S01]  /*499d0*/  ISETP.LT.AND P5, PT, R247, UR4, !P1 ;  /* 0x00000004f7007c0c */ /* 0x000fe2000cfa1270 */
[----:B------:R-:W-:Y:S01]  /*499e0*/  ULDC UR4, c[0x0][0x228] ;  /* 0x00008a0000047ab9 */ /* 0x000fe20000000800 */
[----:B------:R-:W-:Y:S01]  /*499f0*/  IADD3 R240, R8, 0x9, RZ ;  /* 0x0000000908f07810 */ /* 0x000fe20007ffe0ff */
[----:B------:R-:W-:-:S04]  /*49a00*/  IMAD.WIDE R212, R0, 0x4, R86 ;  /* 0x0000000400d47825 */ /* 0x000fc800078e0256 */
[C---:B-1----:R-:W-:Y:S01]  /*49a10*/  IMAD.WIDE R148, R0.reuse, 0x4, R84 ;  /* 0x0000000400947825 */ /* 0x042fe200078e0254 */
[----:B------:R1:W-:Y:S03]  /*49a20*/  @P2 STG.E desc[UR8][R150.64], R242 ;  /* 0x000000f296002986 */ /* 0x0003e6000c101908 */
[----:B------:R-:W-:Y:S01]  /*49a30*/  VIADD R9, R0, UR28 ;  /* 0x0000001c00097c36 */ /* 0x000fe20008000000 */
[----:B------:R-:W-:Y:S01]  /*49a40*/  ISETP.GE.AND P0, PT, R240, R23, PT ;  /* 0x00000017f000720c */ /* 0x000fe20003f06270 */
[----:B------:R-:W-:Y:S02]  /*49a50*/  ULDC UR6, c[0x0][0x228] ;  /* 0x00008a0000067ab9 */ /* 0x000fe40000000800 */
[----:B------:R-:W-:-:S04]  /*49a60*/  IMAD.WIDE R214, R9, 0x4, R10 ;  /* 0x0000000409d67825 */ /* 0x000fc800078e020a */
[C---:B-1----:R-:W-:Y:S01]  /*49a70*/  IMAD.WIDE R150, R9.reuse, 0x4, R2 ;  /* 0x0000000409967825 */ /* 0x042fe200078e0202 */
[----:B------:R-:W-:-:S03]  /*49a80*/  IADD3 R245, R9, UR28, RZ ;  /* 0x0000001c09f57c10 */ /* 0x000fc6000fffe0ff */
[----:B------:R-:W-:Y:S02]  /*49a90*/  VIADD R0, R8, 0xa ;  /* 0x0000000a08007836 */ /* 0x000fe40000000000 */
[----:B------:R-:W-:-:S03]  /*49aa0*/  IMAD.WIDE R240, R9, 0x4, R84 ;  /* 0x0000000409f07825 */ /* 0x000fc600078e0254 */
[-C--:B------:R-:W-:Y:S01]  /*49ab0*/  ISETP.GE.AND P2, PT, R0, R23.reuse, PT ;  /* 0x000000170000720c */ /* 0x080fe20003f46270 */
[----:B------:R-:W-:Y:S01]  /*49ac0*/  VIADD R0, R8, 0xb ;  /* 0x0000000b08007836 */ /* 0x000fe20000000000 */
[----:B---3--:R1:W-:Y:S04]  /*49ad0*/  @P4 STG.E desc[UR8][R148.64], R243 ;  /* 0x000000f394004986 */ /* 0x0083e8000c101908 */
[----:B------:R-:W-:Y:S01]  /*49ae0*/  @P3 STG.E desc[UR8][R212.64], R251 ;  /* 0x000000fbd4003986 */ /* 0x000fe2000c101908 */
[----:B------:R-:W-:Y:S01]  /*49af0*/  ISETP.LT.AND P3, PT, R246, UR4, !P1 ;  /* 0x00000004f6007c0c */ /* 0x000fe2000cf61270 */
[----:B------:R-:W-:Y:S01]  /*49b00*/  ULDC UR4, c[0x0][0x228] ;  /* 0x00008a0000047ab9 */ /* 0x000fe20000000800 */
[----:B------:R-:W-:Y:S01]  /*49b10*/  ISETP.LT.AND P4, PT, R83, UR6, !P0 ;  /* 0x0000000653007c0c */ /* 0x000fe2000c781270 */
[----:B------:R2:W-:Y:S01]  /*49b20*/  @P6 STG.E desc[UR8][R150.64], R16 ;  /* 0x0000001096006986 */ /* 0x0005e2000c101908 */
[----:B------:R-:W-:Y:S01]  /*49b30*/  ISETP.LT.AND P1, PT, R244, UR4, !P1 ;  /* 0x00000004f4007c0c */ /* 0x000fe2000cf21270 */
[----:B------:R-:W-:Y:S01]  /*49b40*/  ULDC UR4, c[0x0][0x228] ;  /* 0x00008a0000047ab9 */ /* 0x000fe20000000800 */
[----:B------:R-:W-:Y:S01]  /*49b50*/  ULDC UR6, c[0x0][0x228] ;  /* 0x00008a0000067ab9 */ /* 0x000fe20000000800 */
[----:B------:R3:W-:Y:S01]  /*49b60*/  @P5 STG.E desc[UR8][R214.64], R12 ;  /* 0x0000000cd6005986 */ /* 0x0007e2000c101908 */
[----:B------:R-:W-:Y:S01]  /*49b70*/  ISETP.LT.AND P5, PT, R247, UR10, !P0 ;  /* 0x0000000af7007c0c */ /* 0x000fe2000c7a1270 */
[----:B-1----:R-:W-:Y:S01]  /*49b80*/  IMAD.WIDE R148, R9, 0x4, R86 ;  /* 0x0000000409947825 */ /* 0x002fe200078e0256 */
[----:B------:R-:W-:Y:S01]  /*49b90*/  ISETP.LT.AND P6, PT, R246, UR12, !P0 ;  /* 0x0000000cf6007c0c */ /* 0x000fe2000c7c1270 */
[----:B------:R-:W-:Y:S01]  /*49ba0*/  ULDC UR10, c[0x0][0x228] ;  /* 0x00008a00000a7ab9 */ /* 0x000fe20000000800 */
[----:B------:R-:W-:Y:S01]  /*49bb0*/  ISETP.LT.AND P0, PT, R244, UR4, !P0 ;  /* 0x00000004f4007c0c */ /* 0x000fe2000c701270 */
[C---:B--2---:R-:W-:Y:S01]  /*49bc0*/  IMAD.WIDE R150, R245.reuse, 0x4, R2 ;  /* 0x00000004f5967825 */ /* 0x044fe200078e0202 */
[----:B------:R-:W-:Y:S01]  /*49bd0*/  @P3 STG.E desc[UR8][R240.64], R4 ;  /* 0x00000004f0003986 */ /* 0x000fe2000c101908 */
[----:B------:R-:W-:Y:S01]  /*49be0*/  ULDC UR4, c[0x0][0x228] ;  /* 0x00008a0000047ab9 */ /* 0x000fe20000000800 */
[----:B------:R-:W-:Y:S01]  /*49bf0*/  ULDC UR12, c[0x0][0x228] ;  /* 0x00008a00000c7ab9 */ /* 0x000fe20000000800 */
[----:B------:R-:W-:Y:S01]  /*49c00*/  IMAD.WIDE R212, R245, 0x4, R10 ;  /* 0x00000004f5d47825 */ /* 0x000fe200078e020a */
[----:B------:R1:W-:Y:S01]  /*49c10*/  @P1 STG.E desc[UR8][R148.64], R24 ;  /* 0x0000001894001986 */ /* 0x0003e2000c101908 */
[----:B------:R-:W-:Y:S01]  /*49c20*/  ISETP.LT.AND P1, PT, R83, UR4, !P2 ;  /* 0x0000000453007c0c */ /* 0x000fe2000d721270 */
[----:B------:R-:W-:Y:S01]  /*49c30*/  ULDC UR4, c[0x0][0x228] ;  /* 0x00008a0000047ab9 */ /* 0x000fe20000000800 */
[----:B---3--:R-:W-:Y:S01]  /*49c40*/  IMAD.WIDE R214, R245, 0x4, R84 ;  /* 0x00000004f5d67825 */ /* 0x008fe200078e0254 */
[----:B------:R-:W-:Y:S01]  /*49c50*/  @P4 STG.E desc[UR8][R150.64], R20 ;  /* 0x0000001496004986 */ /* 0x000fe2000c101908 */
[----:B------:R-:W-:Y:S01]  /*49c60*/  ISETP.LT.AND P4, PT, R247, UR6, !P2 ;  /* 0x00000006f7007c0c */ /* 0x000fe2000d781270 */
[----:B------:R-:W-:Y:S01]  /*49c70*/  ULDC UR6, c[0x0][0x228] ;  /* 0x00008a0000067ab9 */ /* 0x000fe20000000800 */
[----:B------:R-:W-:Y:S01]  /*49c80*/  ISETP.GE.AND P3, PT, R0, R23, PT ;  /* 0x000000170000720c */ /* 0x000fe20003f66270 */
[----:B------:R2:W-:Y:S01]  /*49c90*/  @P5 STG.E desc[UR8][R212.64], R120 ;  /* 0x00000078d4005986 */ /* 0x0005e2000c101908 */
[----:B------:R-:W-:-:S02]  /*49ca0*/  ISETP.LT.AND P5, PT, R246, UR10, !P2 ;  /* 0x0000000af6007c0c */ /* 0x000fc4000d7a1270 */
[C---:B-1----:R-:W-:Y:S01]  /*49cb0*/  IADD3 R149, R245.reuse, UR28, RZ ;  /* 0x0000001cf5957c10 */ /* 0x042fe2000fffe0ff */
[----:B------:R1:W-:Y:S01]  /*49cc0*/  @P6 STG.E desc[UR8][R214.64], R92 ;  /* 0x0000005cd6006986 */ /* 0x0003e2000c101908 */
[----:B------:R-:W-:Y:S01]  /*49cd0*/  ISETP.LT.AND P2, PT, R244, UR12, !P2 ;  /* 0x0000000cf4007c0c */ /* 0x000fe2000d741270 */
[----:B------:R-:W-:Y:S01]  /*49ce0*/  IMAD.WIDE R242, R245, 0x4, R86 ;  /* 0x00000004f5f27825 */ /* 0x000fe200078e0256 */
[----:B------:R-:W-:Y:S01]  /*49cf0*/  ISETP.LT.AND P6, PT, R83, UR14, !P3 ;  /* 0x0000000e53007c0c */ /* 0x000fe2000dfc1270 */
[----:B------:R-:W-:Y:S01]  /*49d00*/  ULDC UR10, c[0x0][0x228] ;  /* 0x00008a00000a7ab9 */ /* 0x000fe20000000800 */
[----:B------:R-:W-:Y:S01]  /*49d10*/  ULDC UR12, c[0x0][0x228] ;  /* 0x00008a00000c7ab9 */ /* 0x000fe20000000800 */
[C---:B------:R-:W-:Y:S02]  /*49d20*/  VIADD R9, R149.reuse, UR28 ;  /* 0x0000001c95097c36 */ /* 0x040fe40008000000 */
[----:B--2---:R-:W-:-:S04]  /*49d30*/  IMAD.WIDE R212, R149, 0x4, R10 ;  /* 0x0000000495d47825 */ /* 0x004fc800078e020a */
[C---:B-1----:R-:W-:Y:S01]  /*49d40*/  IMAD.WIDE R214, R149.reuse, 0x4, R2 ;  /* 0x0000000495d67825 */ /* 0x042fe200078e0202 */
[----:B------:R-:W-:Y:S01]  /*49d50*/  @P0 STG.E desc[UR8][R242.64], R88 ;  /* 0x00000058f2000986 */ /* 0x000fe2000c101908 */
[----:B------:R-:W-:Y:S02]  /*49d60*/  ULDC UR14, c[0x0][0x228] ;  /* 0x00008a00000e7ab9 */ /* 0x000fe40000000800 */
[----:B------:R-:W-:Y:S01]  /*49d70*/  VIADD R0, R8, 0xc ;  /* 0x0000000c08007836 */ /* 0x000fe20000000000 */
[----:B------:R-:W-:Y:S01]  /*49d80*/  @P1 STG.E desc[UR8][R214.64], R17 ;  /* 0x00000011d6001986 */ /* 0x000fe2000c101908 */
[C---:B------:R-:W-:Y:S01]  /*49d90*/  IMAD.WIDE R150, R149.reuse, 0x4, R84 ;  /* 0x0000000495967825 */ /* 0x040fe200078e0254 */
[----:B------:R-:W-:Y:S01]  /*49da0*/  ISETP.LT.AND P1, PT, R246, UR6, !P3 ;  /* 0x00000006f6007c0c */ /* 0x000fe2000df21270 */
[----:B------:R-:W-:Y:S01]  /*49db0*/  ULDC UR6, c[0x0][0x228] ;  /* 0x00008a0000067ab9 */ /* 0x000fe20000000800 */
[----:B------:R1:W-:Y:S01]  /*49dc0*/  @P4 STG.E desc[UR8][R212.64], R13 ;  /* 0x0000000dd4004986 */ /* 0x0003e2000c101908 */
[----:B------:R-:W-:Y:S01]  /*49dd0*/  IMAD.WIDE R148, R149, 0x4, R86 ;  /* 0x0000000495947825 */ /* 0x000fe200078e0256 */
[----:B------:R-:W-:Y:S01]  /*49de0*/  ISETP.LT.AND P4, PT, R247, UR4, !P3 ;  /* 0x00000004f7007c0c */ /* 0x000fe2000df81270 */
[----:B------:R-:W-:-:S02]  /*49df0*/  ULDC UR4, c[0x0][0x228] ;  /* 0x00008a0000047ab9 */ /* 0x000fc40000000800 */
[----:B------:R-:W-:Y:S01]  /*49e00*/  IMAD.WIDE R240, R9, 0x4, R2 ;  /* 0x0000000409f07825 */ /* 0x000fe200078e0202 */
[----:B------:R-:W-:Y:S01]  /*49e10*/  ISETP.GE.AND P0, PT, R0, R23, PT ;  /* 0x000000170000720c */ /* 0x000fe20003f06270 */
[----:B------:R2:W-:Y:S01]  /*49e20*/  @P5 STG.E desc[UR8][R150.64], R5 ;  /* 0x0000000596005986 */ /* 0x0005e2000c101908 */
[----:B------:R-:W-:Y:S01]  /*49e30*/  ISETP.LT.AND P3, PT, R244, UR4, !P3 ;  /* 0x00000004f4007c0c */ /* 0x000fe2000df61270 */
[----:B------:R-:W-:Y:S02]  /*49e40*/  ULDC UR4, c[0x0][0x228] ;  /* 0x00008a0000047ab9 */ /* 0x000fe40000000800 */
[----:B------:R3:W-:Y:S01]  /*49e50*/  @P2 STG.E desc[UR8][R148.64], R25 ;  /* 0x0000001994002986 */ /* 0x0007e2000c101908 */
[----:B------:R-:W-:Y:S01]  /*49e60*/  ISETP.LT.AND P5, PT, R247, UR4, !P0 ;  /* 0x00000004f7007c0c */ /* 0x000fe2000c7a1270 */
[----:B-1----:R-:W-:Y:S01]  /*49e70*/  IMAD.WIDE R12, R9, 0x4, R84 ;  /* 0x00000004090c7825 */ /* 0x002fe200078e0254 */
[----:B------:R-:W-:Y:S01]  /*49e80*/  ULDC UR4, c[0x0][0x228] ;  /* 0x00008a0000047ab9 */ /* 0x000fe20000000800 */
[----:B------:R1:W-:Y:S01]  /*49e90*/  @P6 STG.E desc[UR8][R240.64], R21 ;  /* 0x00000015f0006986 */ /* 0x0003e2000c101908 */
[----:B------:R-:W-:Y:S01]  /*49ea0*/  ISETP.LT.AND P6, PT, R83, UR6, !P0 ;  /* 0x0000000653007c0c */ /* 0x000fe2000c7c1270 */
[----:B------:R-:W-:Y:S01]  /*49eb0*/  VIADD R0, R8, 0xd ;  /* 0x0000000d08007836 */ /* 0x000fe20000000000 */
[----:B------:R-:W-:Y:S01]  /*49ec0*/  ULDC UR6, c[0x0][0x228] ;  /* 0x00008a0000067ab9 */ /* 0x000fe20000000800 */
[C---:B--2---:R-:W-:Y:S01]  /*49ed0*/  IMAD.WIDE R4, R9.reuse, 0x4, R10 ;  /* 0x0000000409047825 */ /* 0x044fe200078e020a */
[----:B---3--:R-:W-:-:S03]  /*49ee0*/  IADD3 R149, R9, UR28, RZ ;  /* 0x0000001c09957c10 */ /* 0x008fc6000fffe0ff */
[----:B------:R-:W-:Y:S01]  /*49ef0*/  IMAD.WIDE R16, R9, 0x4, R86 ;  /* 0x0000000409107825 */ /* 0x000fe200078e0256 */
[----:B------:R2:W-:Y:S01]  /*49f00*/  @P4 STG.E desc[UR8][R4.64], R121 ;  /* 0x0000007904004986 */ /* 0x0005e2000c101908 */
[-C--:B------:R-:W-:Y:S02]  /*49f10*/  ISETP.GE.AND P2, PT, R0, R23.reuse, PT ;  /* 0x000000170000720c */ /* 0x080fe40003f46270 */
[C---:B-1----:R-:W-:Y:S01]  /*49f20*/  IMAD.WIDE R20, R149.reuse, 0x4, R2 ;  /* 0x0000000495147825 */ /* 0x042fe200078e0202 */
[----:B------:R1:W-:Y:S01]  /*49f30*/  @P1 STG.E desc[UR8][R12.64], R93 ;  /* 0x0000005d0c001986 */ /* 0x0003e2000c101908 */
[----:B------:R-:W-:Y:S01]  /*49f40*/  ISETP.LT.AND P1, PT, R246, UR4, !P0 ;  /* 0x00000004f6007c0c */ /* 0x000fe2000c721270 */
[----:B------:R-:W-:Y:S01]  /*49f50*/  ULDC UR4, c[0x0][0x228] ;  /* 0x00008a0000047ab9 */ /* 0x000fe20000000800 */
[----:B------:R-:W-:Y:S01]  /*49f60*/  IMAD.WIDE R24, R149, 0x4, R10 ;  /* 0x0000000495187825 */ /* 0x000fe200078e020a */
[----:B------:R3:W-:Y:S01]  /*49f70*/  @P3 STG.E desc[UR8][R16.64], R89 ;  /* 0x0000005910003986 */ /* 0x0007e2000c101908 */
[----:B------:R-:W-:Y:S01]  /*49f80*/  ISETP.LT.AND P0, PT, R244, UR4, !P0 ;  /* 0x00000004f4007c0c */ /* 0x000fe2000c701270 */
[----:B------:R-:W-:Y:S01]  /*49f90*/  ULDC UR4, c[0x0][0x228] ;  /* 0x00008a0000047ab9 */ /* 0x000fe20000000800 */
[----:B------:R-:W-:Y:S01]  /*49fa0*/  ISETP.LT.AND P3, PT, R83, UR6, !P2 ;  /* 0x0000000653007c0c */ /* 0x000fe2000d761270 */
[----:B------:R4:W-:Y:S01]  /*49fb0*/  @P6 STG.E desc[UR8][R20.64], R18 ;  /* 0x0000001214006986 */ /* 0x0009e2000c101908 */
[----:B------:R-:W-:Y:S01]  /*49fc0*/  VIADD R0, R8, 0xe ;  /* 0x0000000e08007836 */ /* 0x000fe20000000000 */
[----:B------:R-:W-:Y:S01]  /*49fd0*/  ISETP.LT.AND P6, PT, R246, UR12, !P2 ;  /* 0x0000000cf6007c0c */ /* 0x000fe2000d7c1270 */
[----:B------:R-:W-:Y:S01]  /*49fe0*/  VIADD R9, R149, UR28 ;  /* 0x0000001c95097c36 */ /* 0x000fe20008000000 */
[----:B------:R4:W-:Y:S01]  /*49ff0*/  @P5 STG.E desc[UR8][R24.64], R14 ;  /* 0x0000000e18005986 */ /* 0x0009e2000c101908 */
[----:B------:R-:W-:Y:S01]  /*4a000*/  ISETP.LT.AND P5, PT, R247, UR10, !P2 ;  /* 0x0000000af7007c0c */ /* 0x000fe2000d7a1270 */
[C---:B--2---:R-:W-:Y:S01]  /*4a010*/  IMAD.WIDE R4, R149.reuse, 0x4, R84 ;  /* 0x0000000495047825 */ /* 0x044fe200078e0254 */
[----:B------:R-:W-:Y:S01]  /*4a020*/  ISETP.LT.AND P2, PT, R244, UR4, !P2 ;  /* 0x00000004f4007c0c */ /* 0x000fe2000d741270 */
[----:B------:R-:W-:Y:S01]  /*4a030*/  ULDC UR4, c[0x0][0x228] ;  /* 0x00008a0000047ab9 */ /* 0x000fe20000000800 */
[-C--:B------:R-:W-:Y:S01]  /*4a040*/  ISETP.GE.AND P4, PT, R0, R23.reuse, PT ;  /* 0x000000170000720c */ /* 0x080fe20003f86270 */
[----:B-1----:R-:W-:Y:S01]  /*4a050*/  IMAD.WIDE R12, R149, 0x4, R86 ;  /* 0x00000004950c7825 */ /* 0x002fe200078e0256 */
[----:B------:R-:W-:Y:S01]  /*4a060*/  IADD3 R0, R8, 0xf, RZ ;  /* 0x0000000f08007810 */ /* 0x000fe20007ffe0ff */
[----:B------:R1:W-:Y:S01]  /*4a070*/  @P1 STG.E desc[UR8][R4.64], R6 ;  /* 0x0000000604001986 */ /* 0x0003e2000c101908 */
[----:B------:R-:W-:Y:S01]  /*4a080*/  ULDC UR6, c[0x0][0x228] ;  /* 0x00008a0000067ab9 */ /* 0x000fe20000000800 */
[----:B---3--:R-:W-:Y:S01]  /*4a090*/  IMAD.WIDE R16, R9, 0x4, R2 ;  /* 0x0000000409107825 */ /* 0x008fe200078e0202 */
[----:B------:R-:W-:Y:S01]  /*4a0a0*/  ISETP.GE.AND P1, PT, R0, R23, PT ;  /* 0x000000170000720c */ /* 0x000fe20003f26270 */
[----:B------:R-:W-:-:S02]  /*4a0b0*/  ULDC UR12, c[0x0][0x228] ;  /* 0x00008a00000c7ab9 */ /* 0x000fc40000000800 */
[C---:B----4-:R-:W-:Y:S01]  /*4a0c0*/  IMAD.WIDE R20, R9.reuse, 0x4, R10 ;  /* 0x0000000409147825 */ /* 0x050fe200078e020a */
[----:B------:R2:W-:Y:S01]  /*4a0d0*/  @P0 STG.E desc[UR8][R12.64], R26 ;  /* 0x0000001a0c000986 */ /* 0x0005e2000c101908 */
[----:B------:R-:W-:Y:S02]  /*4a0e0*/  ULDC UR10, c[0x0][0x228] ;  /* 0x00008a00000a7ab9 */ /* 0x000fe40000000800 */
[C---:B------:R-:W-:Y:S01]  /*4a0f0*/  IMAD.WIDE R24, R9.reuse, 0x4, R84 ;  /* 0x0000000409187825 */ /* 0x040fe200078e0254 */
[----:B------:R3:W-:Y:S03]  /*4a100*/  @P3 STG.E desc[UR8][R16.64], R22 ;  /* 0x0000001610003986 */ /* 0x0007e6000c101908 */
[----:B-1----:R-:W-:Y:S01]  /*4a110*/  IMAD.WIDE R4, R9, 0x4, R86 ;  /* 0x0000000409047825 */ /* 0x002fe200078e0256 */
[----:B------:R1:W-:Y:S03]  /*4a120*/  @P5 STG.E desc[UR8][R20.64], R122 ;  /* 0x0000007a14005986 */ /* 0x0003e6000c101908 */
[----:B------:R-:W-:-:S02]  /*4a130*/  VIADD R0, R8, 0x10 ;  /* 0x0000001008007836 */ /* 0x000fc40000000000 */
[----:B------:R-:W-:Y:S01]  /*4a140*/  VIADD R6, R8, 0x11 ;  /* 0x0000001108067836 */ /* 0x000fe20000000000 */
[----:B------:R4:W-:Y:S02]  /*4a150*/  @P6 STG.E desc[UR8][R24.64], R94 ;  /* 0x0000005e18006986 */ /* 0x0009e4000c101908 */
[-C--:B------:R-:W-:Y:S02]  /*4a160*/  ISETP.GE.AND P3, PT, R0, R23.reuse, PT ;  /* 0x000000170000720c */ /* 0x080fe40003f66270 */
[----:B------:R4:W-:Y:S01]  /*4a170*/  @P2 STG.E desc[UR8][R4.64], R90 ;  /* 0x0000005a04002986 */ /* 0x0009e2000c101908 */
[----:B------:R-:W-:-:S03]  /*4a180*/  ISETP.GE.AND P2, PT, R6, R23, PT ;  /* 0x000000170600720c */ /* 0x000fc60003f46270 */
[----:B------:R-:W4:Y:S01]  /*4a190*/  LDL.LU R23, [R1+0x187c] ;  /* 0x00187c0001177983 */ /* 0x000f220000300800 */
[----:B------:R-:W-:Y:S01]  /*4a1a0*/  ISETP.LT.AND P0, PT, R83, UR4, !P4 ;  /* 0x0000000453007c0c */ /* 0x000fe2000e701270 */
[----:B------:R-:W-:Y:S01]  /*4a1b0*/  ULDC UR4, c[0x0][0x228] ;  /* 0x00008a0000047ab9 */ /* 0x000fe20000000800 */
[----:B------:R-:W-:Y:S01]  /*4a1c0*/  ISETP.LT.AND P6, PT, R247, UR6, !P4 ;  /* 0x00000006f7007c0c */ /* 0x000fe2000e7c1270 */
[----:B------:R-:W-:Y:S01]  /*4a1d0*/  ULDC UR6, c[0x0][0x228] ;  /* 0x00008a0000067ab9 */ /* 0x000fe20000000800 */
[----:B------:R-:W-:Y:S01]  /*4a1e0*/  ISETP.LT.AND P5, PT, R246, UR4, !P4 ;  /* 0x00000004f6007c0c */ /* 0x000fe2000e7a1270 */
[----:B------:R-:W-:Y:S01]  /*4a1f0*/  ULDC UR4, c[0x0][0x228] ;  /* 0x00008a0000047ab9 */ /* 0x000fe20000000800 */
[----:B------:R-:W-:Y:S02]  /*4a200*/  IADD3 R89, R9, UR28, RZ ;  /* 0x0000001c09597c10 */ /* 0x000fe4000fffe0ff */
[----:B------:R-:W-:Y:S01]  /*4a210*/  ISETP.LT.AND P4, PT, R244, UR10, !P4 ;  /* 0x0000000af4007c0c */ /* 0x000fe2000e781270 */
[----:B------:R-:W-:-:S02]  /*4a220*/  ULDC UR10, c[0x0][0x228] ;  /* 0x00008a00000a7ab9 */ /* 0x000fc40000000800 */
[----:B--2---:R-:W-:-:S04]  /*4a230*/  IMAD.WIDE R12, R89, 0x4, R2 ;  /* 0x00000004590c7825 */ /* 0x004fc800078e0202 */
[C---:B---3--:R-:W-:Y:S01]  /*4a240*/  IMAD.WIDE R16, R89.reuse, 0x4, R10 ;  /* 0x0000000459107825 */ /* 0x048fe200078e020a */
[----:B------:R-:W-:Y:S03]  /*4a250*/  @P0 STG.E desc[UR8][R12.64], R19 ;  /* 0x000000130c000986 */ /* 0x000fe6000c101908 */
[C---:B-1----:R-:W-:Y:S01]  /*4a260*/  IMAD.WIDE R20, R89.reuse, 0x4, R84 ;  /* 0x0000000459147825 */ /* 0x042fe200078e0254 */
[----:B------:R-:W-:Y:S03]  /*4a270*/  @P6 STG.E desc[UR8][R16.64], R15 ;  /* 0x0000000f10006986 */ /* 0x000fe6000c101908 */
[----:B----4-:R-:W-:Y:S01]  /*4a280*/  IMAD.WIDE R24, R89, 0x4, R86 ;  /* 0x0000000459187825 */ /* 0x010fe200078e0256 */
[----:B------:R-:W-:Y:S01]  /*4a290*/  ISETP.LT.AND P0, PT, R83, UR4, !P1 ;  /* 0x0000000453007c0c */ /* 0x000fe2000cf01270 */
[----:B------:R1:W-:Y:S01]  /*4a2a0*/  @P5 STG.E desc[UR8][R20.64], R7 ;  /* 0x0000000714005986 */ /* 0x0003e2000c101908 */
[----:B------:R-:W-:Y:S01]  /*4a2b0*/  ULDC UR4, c[0x0][0x228] ;  /* 0x00008a0000047ab9 */ /* 0x000fe20000000800 */
[----:B------:R-:W-:Y:S01]  /*4a2c0*/  ISETP.LT.AND P5, PT, R246, UR6, !P1 ;  /* 0x00000006f6007c0c */ /* 0x000fe2000cfa1270 */
[----:B------:R-:W-:Y:S01]  /*4a2d0*/  VIADD R89, R89, UR28 ;  /* 0x0000001c59597c36 */ /* 0x000fe20008000000 */
[----:B------:R-:W-:Y:S01]  /*4a2e0*/  @P4 STG.E desc[UR8][R24.64], R27 ;  /* 0x0000001b18004986 */ /* 0x000fe2000c101908 */
[----:B------:R-:W-:Y:S01]  /*4a2f0*/  ISETP.LT.AND P4, PT, R247, UR4, !P1 ;  /* 0x00000004f7007c0c */ /* 0x000fe2000cf81270 */
[----:B------:R-:W-:Y:S01]  /*4a300*/  VIADD R0, R8, 0x12 ;  /* 0x0000001208007836 */ /* 0x000fe20000000000 */
[----:B------:R-:W-:Y:S01]  /*4a310*/  ISETP.LT.AND P1, PT, R244, UR10, !P1 ;  /* 0x0000000af4007c0c */ /* 0x000fe2000cf21270 */
[----:B------:R-:W-:Y:S01]  /*4a320*/  IMAD.WIDE R4, R89, 0x4, R2 ;  /* 0x0000000459047825 */ /* 0x000fe200078e0202 */
[----:B------:R-:W-:Y:S01]  /*4a330*/  ULDC UR4, c[0x0][0x22c] ;  /* 0x00008b0000047ab9 */ /* 0x000fe20000000800 */
[----:B------:R-:W-:Y:S01]  /*4a340*/  ISETP.LT.AND P6, PT, R83, UR12, !P3 ;  /* 0x0000000c53007c0c */ /* 0x000fe2000dfc1270 */
[----:B------:R-:W-:Y:S01]  /*4a350*/  ULDC UR6, c[0x0][0x228] ;  /* 0x00008a0000067ab9 */ /* 0x000fe20000000800 */
[----:B-1----:R-:W-:-:S04]  /*4a360*/  IMAD.WIDE R6, R89, 0x4, R10 ;  /* 0x0000000459067825 */ /* 0x002fc800078e020a */
[----:B------:R-:W-:-:S04]  /*4a370*/  IMAD.WIDE R12, R89, 0x4, R84 ;  /* 0x00000004590c7825 */ /* 0x000fc800078e0254 */
[C---:B------:R-:W-:Y:S01]  /*4a380*/  IMAD.WIDE R14, R89.reuse, 0x4, R86 ;  /* 0x00000004590e7825 */ /* 0x040fe200078e0256 */
[----:B------:R-:W-:Y:S01]  /*4a390*/  IADD3 R9, R89, UR28, RZ ;  /* 0x0000001c59097c10 */ /* 0x000fe2000fffe0ff */
[----:B------:R-:W-:Y:S01]  /*4a3a0*/  ULDC UR10, c[0x0][0x228] ;  /* 0x00008a00000a7ab9 */ /* 0x000fe20000000800 */
[----:B------:R-:W-:-:S03]  /*4a3b0*/  ULDC UR12, c[0x0][0x228] ;  /* 0x00008a00000c7ab9 */ /* 0x000fc60000000800 */
[----:B------:R-:W-:-:S04]  /*4a3c0*/  IMAD.WIDE R16, R9, 0x4, R2 ;  /* 0x0000000409107825 */ /* 0x000fc800078e0202 */
[----:B------:R-:W-:Y:S01]  /*4a3d0*/  VIADD R19, R9, UR28 ;  /* 0x0000001c09137c36 */ /* 0x000fe20008000000 */
[----:B------:R1:W-:Y:S01]  /*4a3e0*/  @P0 STG.E desc[UR8][R4.64], R23 ;  /* 0x0000001704000986 */ /* 0x0003e2000c101908 */
[----:B------:R-:W-:Y:S01]  /*4a3f0*/  ISETP.GE.AND P0, PT, R0, UR4, PT ;  /* 0x0000000400007c0c */ /* 0x000fe2000bf06270 */
[----:B------:R-:W-:Y:S02]  /*4a400*/  ULDC UR4, c[0x0][0x228] ;  /* 0x00008a0000047ab9 */ /* 0x000fe40000000800 */
[----:B------:R2:W-:Y:S04]  /*4a410*/  @P4 STG.E desc[UR8][R6.64], R123 ;  /* 0x0000007b06004986 */ /* 0x0005e8000c101908 */
[----:B------:R3:W-:Y:S04]  /*4a420*/  @P5 STG.E desc[UR8][R12.64], R95 ;  /* 0x0000005f0c005986 */ /* 0x0007e8000c101908 */
[----:B------:R4:W-:Y:S01]  /*4a430*/  @P1 STG.E desc[UR8][R14.64], R91 ;  /* 0x0000005b0e001986 */ /* 0x0009e2000c101908 */
[----:B------:R-:W-:Y:S01]  /*4a440*/  ISETP.LT.AND P1, PT, R247, UR4, !P3 ;  /* 0x00000004f7007c0c */ /* 0x000fe2000df21270 */
[----:B------:R-:W-:-:S02]  /*4a450*/  ULDC UR4, c[0x0][0x228] ;  /* 0x00008a0000047ab9 */ /* 0x000fc40000000800 */
[----:B------:R-:W-:Y:S01]  /*4a460*/  ISETP.LT.AND P4, PT, R246, UR4, !P3 ;  /* 0x00000004f6007c0c */ /* 0x000fe2000df81270 */
[----:B-1----:R-:W-:Y:S01]  /*4a470*/  IMAD.WIDE R4, R9, 0x4, R10 ;  /* 0x0000000409047825 */ /* 0x002fe200078e020a */
[----:B------:R-:W-:-:S03]  /*4a480*/  ISETP.LT.AND P3, PT, R244, UR6, !P3 ;  /* 0x00000006f4007c0c */ /* 0x000fc6000df61270 */
[----:B------:R-:W-:Y:S01]  /*4a490*/  VIADD R0, R8, 0x13 ;  /* 0x0000001308007836 */ /* 0x000fe20000000000 */
[----:B------:R1:W-:Y:S01]  /*4a4a0*/  @P6 STG.E desc[UR8][R16.64], R60 ;  /* 0x0000003c10006986 */ /* 0x0003e2000c101908 */
[----:B--2---:R-:W-:Y:S01]  /*4a4b0*/  IMAD.WIDE R6, R9, 0x4, R84 ;  /* 0x0000000409067825 */ /* 0x004fe200078e0254 */
[----:B------:R-:W-:Y:S01]  /*4a4c0*/  ULDC UR4, c[0x0][0x22c] ;  /* 0x00008b0000047ab9 */ /* 0x000fe20000000800 */
[----:B------:R-:W-:Y:S01]  /*4a4d0*/  ISETP.LT.AND P5, PT, R83, UR10, !P2 ;  /* 0x0000000a53007c0c */ /* 0x000fe2000d7a1270 */
[----:B------:R2:W-:Y:S01]  /*4a4e0*/  @P1 STG.E desc[UR8][R4.64], R28 ;  /* 0x0000001c04001986 */ /* 0x0005e2000c101908 */
[----:B------:R-:W-:Y:S01]  /*4a4f0*/  ISETP.GE.AND P1, PT, R0, UR4, PT ;  /* 0x0000000400007c0c */ /* 0x000fe2000bf26270 */
[----:B---3--:R-:W-:Y:S01]  /*4a500*/  IMAD.WIDE R12, R9, 0x4, R86 ;  /* 0x00000004090c7825 */ /* 0x008fe200078e0256 */
[----:B------:R-:W-:Y:S01]  /*4a510*/  ISETP.LT.AND P6, PT, R247, UR12, !P2 ;  /* 0x0000000cf7007c0c */ /* 0x000fe2000d7c1270 */
[----:B------:R-:W-:Y:S01]  /*4a520*/  ULDC UR4, c[0x0][0x228] ;  /* 0x00008a0000047ab9 */ /* 0x000fe20000000800 */
[----:B------:R3:W-:Y:S01]  /*4a530*/  @P4 STG.E desc[UR8][R6.64], R56 ;  /* 0x0000003806004986 */ /* 0x0007e2000c101908 */
[----:B------:R-:W-:Y:S01]  /*4a540*/  ISETP.LT.AND P4, PT, R246, UR4, !P2 ;  /* 0x00000004f6007c0c */ /* 0x000fe2000d781270 */
[----:B------:R-:W-:Y:S01]  /*4a550*/  ULDC UR4, c[0x0][0x228] ;  /* 0x00008a0000047ab9 */ /* 0x000fe20000000800 */
[----:B------:R-:W-:Y:S01]  /*4a560*/  ULDC UR6, c[0x0][0x228] ;  /* 0x00008a0000067ab9 */ /* 0x000fe20000000800 */
[----:B------:R3:W-:Y:S01]  /*4a570*/  @P3 STG.E desc[UR8][R12.64], R152 ;  /* 0x000000980c003986 */ /* 0x0007e2000c101908 */
[----:B------:R-:W-:Y:S01]  /*4a580*/  ISETP.LT.AND P2, PT, R244, UR4, !P2 ;  /* 0x00000004f4007c0c */ /* 0x000fe2000d741270 */
[----:B----4-:R-:W-:Y:S01]  /*4a590*/  IMAD.WIDE R14, R19, 0x4, R2 ;  /* 0x00000004130e7825 */ /* 0x010fe200078e0202 */
[----:B------:R-:W-:Y:S01]  /*4a5a0*/  ISETP.LT.AND P3, PT, R83, UR6, !P0 ;  /* 0x0000000653007c0c */ /* 0x000fe2000c761270 */
[----:B------:R-:W-:Y:S01]  /*4a5b0*/  ULDC UR10, c[0x0][0x228] ;  /* 0x00008a00000a7ab9 */ /* 0x000fe20000000800 */
[C---:B------:R-:W-:Y:S01]  /*4a5c0*/  IADD3 R9, R19.reuse, UR28, RZ ;  /* 0x0000001c13097c10 */ /* 0x040fe2000fffe0ff */
[----:B-1----:R-:W-:Y:S01]  /*4a5d0*/  IMAD.WIDE R16, R19, 0x4, R10 ;  /* 0x0000000413107825 */ /* 0x002fe200078e020a */
[----:B------:R1:W-:Y:S01]  /*4a5e0*/  @P5 STG.E desc[UR8][R14.64], R124 ;  /* 0x0000007c0e005986 */ /* 0x0003e2000c101908 */
[----:B------:R-:W-:-:S02]  /*4a5f0*/  ULDC UR12, c[0x0][0x228] ;  /* 0x00008a00000c7ab9 */ /* 0x000fc40000000800 */
[----:B--2---:R-:W-:Y:S01]  /*4a600*/  IMAD.WIDE R4, R19, 0x4, R84 ;  /* 0x0000000413047825 */ /* 0x004fe200078e0254 */
[----:B------:R2:W-:Y:S01]  /*4a610*/  @P6 STG.E desc[UR8][R16.64], R160 ;  /* 0x000000a010006986 */ /* 0x0005e2000c101908 */
[----:B------:R-:W-:Y:S01]  /*4a620*/  ISETP.LT.AND P5, PT, R247, UR10, !P0 ;  /* 0x0000000af7007c0c */ /* 0x000fe2000c7a1270 */
[----:B------:R-:W-:Y:S01]  /*4a630*/  ULDC UR4, c[0x0][0x22c] ;  /* 0x00008b0000047ab9 */ /* 0x000fe20000000800 */
[----:B------:R-:W-:Y:S01]  /*4a640*/  VIADD R0, R8, 0x14 ;  /* 0x0000001408007836 */ /* 0x000fe20000000000 */
[----:B------:R-:W-:Y:S01]  /*4a650*/  ISETP.LT.AND P6, PT, R246, UR12, !P0 ;  /* 0x0000000cf6007c0c */ /* 0x000fe2000c7c1270 */
[----:B---3--:R-:W-:Y:S01]  /*4a660*/  IMAD.WIDE R6, R19, 0x4, R86 ;  /* 0x0000000413067825 */ /* 0x008fe200078e0256 */
[----:B------:R3:W-:Y:S01]  /*4a670*/  @P4 STG.E desc[UR8][R4.64], R128 ;  /* 0x0000008004004986 */ /* 0x0007e2000c101908 */
[----:B------:R-:W-:Y:S02]  /*4a680*/  ULDC UR6, c[0x0][0x228] ;  /* 0x00008a0000067ab9 */ /* 0x000fe40000000800 */
[C---:B------:R-:W-:Y:S01]  /*4a690*/  IMAD.WIDE R12, R9.reuse, 0x4, R2 ;  /* 0x00000004090c7825 */ /* 0x040fe200078e0202 */
[----:B------:R-:W-:Y:S01]  /*4a6a0*/  ISETP.GE.AND P4, PT, R0, UR4, PT ;  /* 0x0000000400007c0c */ /* 0x000fe2000bf86270 */
[----:B------:R-:W-:Y:S01]  /*4a6b0*/  @P2 STG.E desc[UR8][R6.64], R156 ;  /* 0x0000009c06002986 */ /* 0x000fe2000c101908 */
[----:B------:R-:W-:Y:S01]  /*4a6c0*/  ULDC UR4, c[0x0][0x228] ;  /* 0x00008a0000047ab9 */ /* 0x000fe20000000800 */
[C---:B-1----:R-:W-:Y:S01]  /*4a6d0*/  IMAD.WIDE R14, R9.reuse, 0x4, R10 ;  /* 0x00000004090e7825 */ /* 0x042fe200078e020a */
[----:B------:R-:W-:Y:S01]  /*4a6e0*/  ULDC UR10, c[0x0][0x228] ;  /* 0x00008a00000a7ab9 */ /* 0x000fe20000000800 */
[----:B------:R-:W-:Y:S01]  /*4a6f0*/  @P3 STG.E desc[UR8][R12.64], R61 ;  /* 0x0000003d0c003986 */ /* 0x000fe2000c101908 */
[----:B------:R-:W-:Y:S01]  /*4a700*/  ISETP.LT.AND P3, PT, R244, UR4, !P0 ;  /* 0x00000004f4007c0c */ /* 0x000fe2000c761270 */
[----:B--2---:R-:W-:Y:S01]  /*4a710*/  IMAD.WIDE R16, R9, 0x4, R84 ;  /* 0x0000000409107825 */ /* 0x004fe200078e0254 */
[----:B------:R-:W-:-:S03]  /*4a720*/  ULDC UR12, c[0x0][0x228] ;  /* 0x00008a00000c7ab9 */ /* 0x000fc60000000800 */
[----:B------:R-:W-:Y:S01]  /*4a730*/  VIADD R0, R8, 0x15 ;  /* 0x0000001508007836 */ /* 0x000fe20000000000 */
[----:B------:R-:W-:Y:S01]  /*4a740*/  @P5 STG.E desc[UR8][R14.64], R29 ;  /* 0x0000001d0e005986 */ /* 0x000fe2000c101908 */
[----:B------:R-:W-:Y:S01]  /*4a750*/  ULDC UR4, c[0x0][0x22c] ;  /* 0x00008b0000047ab9 */ /* 0x000fe20000000800 */
[----:B------:R-:W-:Y:S01]  /*4a760*/  ISETP.LT.AND P0, PT, R83, UR6, !P1 ;  /* 0x0000000653007c0c */ /* 0x000fe2000cf01270 */
[----:B---3--:R-:W-:Y:S01]  /*4a770*/  IMAD.WIDE R4, R9, 0x4, R86 ;  /* 0x0000000409047825 */ /* 0x008fe200078e0256 */
[----:B------:R1:W-:Y:S01]  /*4a780*/  @P6 STG.E desc[UR8][R16.64], R57 ;  /* 0x0000003910006986 */ /* 0x0003e2000c101908 */
[----:B------:R-:W-:Y:S01]  /*4a790*/  ISETP.LT.AND P5, PT, R247, UR10, !P1 ;  /* 0x0000000af7007c0c */ /* 0x000fe2000cfa1270 */
[----:B------:R-:W-:Y:S01]  /*4a7a0*/  ULDC UR6, c[0x0][0x228] ;  /* 0x00008a0000067ab9 */ /* 0x000fe20000000800 */
[----:B------:R-:W-:Y:S02]  /*4a7b0*/  ISETP.LT.AND P6, PT, R246, UR12, !P1 ;  /* 0x0000000cf6007c0c */ /* 0x000fe4000cfc1270 */
[----:B------:R-:W-:Y:S01]  /*4a7c0*/  ISETP.GE.AND P2, PT, R0, UR4, PT ;  /* 0x0000000400007c0c */ /* 0x000fe2000bf46270 */
[----:B------:R-:W-:Y:S01]  /*4a7d0*/  VIADD R0, R8, 0x16 ;  /* 0x0000001608007836 */ /* 0x000fe20000000000 */
[----:B------:R-:W-:Y:S01]  /*4a7e0*/  ULDC UR4, c[0x0][0x22c] ;  /* 0x00008b0000047ab9 */ /* 0x000fe20000000800 */
[----:B------:R2:W-:Y:S01]  /*4a7f0*/  @P3 STG.E desc[UR8][R4.64], R153 ;  /* 0x0000009904003986 */ /* 0x0005e2000c101908 */
[----:B------:R-:W-:Y:S01]  /*4a800*/  ULDC UR10, c[0x0][0x228] ;  /* 0x00008a00000a7ab9 */ /* 0x000fe20000000800 */
[----:B------:R-:W-:Y:S01]  /*4a810*/  ULDC UR12, c[0x0][0x228] ;  /* 0x00008a00000c7ab9 */ /* 0x000fe20000000800 */
[----:B-1----:R-:W-:-:S02]  /*4a820*/  IADD3 R17, R9, UR28, RZ ;  /* 0x0000001c09117c10 */ /* 0x002fc4000fffe0ff */
[----:B------:R-:W-:Y:S01]  /*4a830*/  ISETP.GE.AND P3, PT, R0, UR4, PT ;  /* 0x0000000400007c0c */ /* 0x000fe2000bf66270 */
[----:B------:R-:W-:Y:S02]  /*4a840*/  ULDC UR4, c[0x0][0x228] ;  /* 0x00008a0000047ab9 */ /* 0x000fe40000000800 */
[C---:B------:R-:W-:Y:S01]  /*4a850*/  IMAD.WIDE R6, R17.reuse, 0x4, R2 ;  /* 0x0000000411067825 */ /* 0x040fe200078e0202 */
[----:B------:R-:W-:Y:S01]  /*4a860*/  ISETP.LT.AND P1, PT, R244, UR4, !P1 ;  /* 0x00000004f4007c0c */ /* 0x000fe2000cf21270 */
[----:B------:R-:W-:Y:S02]  /*4a870*/  ULDC UR4, c[0x0][0x228] ;  /* 0x00008a0000047ab9 */ /* 0x000fe40000000800 */
[C---:B------:R-:W-:Y:S01]  /*4a880*/  IMAD.WIDE R12, R17.reuse, 0x4, R10 ;  /* 0x00000004110c7825 */ /* 0x040fe200078e020a */
[----:B------:R1:W-:Y:S03]  /*4a890*/  @P0 STG.E desc[UR8][R6.64], R125 ;  /* 0x0000007d06000986 */ /* 0x0003e6000c101908 */
[----:B------:R-:W-:Y:S01]  /*4a8a0*/  IMAD.WIDE R14, R17, 0x4, R84 ;  /* 0x00000004110e7825 */ /* 0x000fe200078e0254 */
[----:B------:R3:W-:Y:S01]  /*4a8b0*/  @P5 STG.E desc[UR8][R12.64], R161 ;  /* 0x000000a10c005986 */ /* 0x0007e2000c101908 */
[----:B------:R-:W-:Y:S01]  /*4a8c0*/  ISETP.LT.AND P0, PT, R83, UR4, !P4 ;  /* 0x0000000453007c0c */ /* 0x000fe2000e701270 */
[----:B------:R-:W-:-:S02]  /*4a8d0*/  ULDC UR4, c[0x0][0x228] ;  /* 0x00008a0000047ab9 */ /* 0x000fc40000000800 */
[----:B------:R4:W-:Y:S01]  /*4a8e0*/  @P6 STG.E desc[UR8][R14.64], R129 ;  /* 0x000000810e006986 */ /* 0x0009e2000c101908 */
[----:B------:R-:W-:Y:S02]  /*4a8f0*/  ISETP.LT.AND P6, PT, R247, UR6, !P4 ;  /* 0x00000006f7007c0c */ /* 0x000fe4000e7c1270 */
[C---:B------:R-:W-:Y:S01]  /*4a900*/  IADD3 R9, R17.reuse, UR28, RZ ;  /* 0x0000001c11097c10 */ /* 0x040fe2000fffe0ff */
[----:B--2---:R-:W-:Y:S01]  /*4a910*/  IMAD.WIDE R4, R17, 0x4, R86 ;  /* 0x0000000411047825 */ /* 0x004fe200078e0256 */
[----:B------:R-:W-:Y:S01]  /*4a920*/  ISETP.LT.AND P5, PT, R246, UR4, !P4 ;  /* 0x00000004f6007c0c */ /* 0x000fe2000e7a1270 */
[----:B------:R-:W-:Y:S01]  /*4a930*/  ULDC UR4, c[0x0][0x22c] ;  /* 0x00008b0000047ab9 */ /* 0x000fe20000000800 */
[----:B------:R-:W-:Y:S01]  /*4a940*/  ISETP.LT.AND P4, PT, R244, UR10, !P4 ;  /* 0x0000000af4007c0c */ /* 0x000fe2000e781270 */
[----:B------:R-:W-:Y:S01]  /*4a950*/  VIADD R0, R8, 0x17 ;  /* 0x0000001708007836 */ /* 0x000fe20000000000 */
[----:B------:R-:W-:Y:S01]  /*4a960*/  ULDC UR6, c[0x0][0x228] ;  /* 0x00008a0000067ab9 */ /* 0x000fe20000000800 */
[----:B-1----:R-:W-:Y:S01]  /*4a970*/  IMAD.WIDE R6, R9, 0x4, R2 ;  /* 0x0000000409067825 */ /* 0x002fe200078e0202 */
[----:B------:R1:W-:Y:S01]  /*4a980*/  @P1 STG.E desc[UR8][R4.64], R157 ;  /* 0x0000009d04001986 */ /* 0x0003e2000c101908 */
[----:B------:R-:W-:-:S02]  /*4a990*/  ULDC UR10, c[0x0][0x228] ;  /* 0x00008a00000a7ab9 */ /* 0x000fc40000000800 */
[C---:B---3--:R-:W-:Y:S01]  /*4a9a0*/  IMAD.WIDE R12, R9.reuse, 0x4, R10 ;  /* 0x00000004090c7825 */ /* 0x048fe200078e020a */
[----:B------:R-:W-:Y:S01]  /*4a9b0*/  ISETP.GE.AND P1, PT, R0, UR4, PT ;  /* 0x0000000400007c0c */ /* 0x000fe2000bf26270 */
[----:B------:R-:W-:Y:S02]  /*4a9c0*/  ULDC UR4, c[0x0][0x228] ;  /* 0x00008a0000047ab9 */ /* 0x000fe40000000800 */
[C---:B----4-:R-:W-:Y:S01]  /*4a9d0*/  IMAD.WIDE R14, R9.reuse, 0x4, R84 ;  /* 0x00000004090e7825 */ /* 0x050fe200078e0254 */
[----:B------:R2:W-:Y:S03]  /*4a9e0*/  @P0 STG.E desc[UR8][R6.64], R62 ;  /* 0x0000003e06000986 */ /* 0x0005e6000c101908 */
[----:B------:R-:W-:Y:S01]  /*4a9f0*/  IMAD.WIDE R16, R9, 0x4, R86 ;  /* 0x0000000409107825 */ /* 0x000fe200078e0256 */
[----:B------:R3:W-:Y:S01]  /*4aa00*/  @P6 STG.E desc[UR8][R12.64], R30 ;  /* 0x0000001e0c006986 */ /* 0x0007e2000c101908 */
[----:B------:R-:W-:Y:S01]  /*4aa10*/  ISETP.LT.AND P0, PT, R83, UR4, !P2 ;  /* 0x0000000453007c0c */ /* 0x000fe2000d701270 */
[----:B------:R-:W-:-:S02]  /*4aa20*/  ULDC UR4, c[0x0][0x228] ;  /* 0x00008a0000047ab9 */ /* 0x000fc40000000800 */
[----:B------:R4:W-:Y:S01]  /*4aa30*/  @P5 STG.E desc[UR8][R14.64], R58 ;  /* 0x0000003a0e005986 */ /* 0x0009e2000c101908 */
[----:B------:R-:W-:Y:S01]  /*4aa40*/  ISETP.LT.AND P5, PT, R246, UR6, !P2 ;  /* 0x00000006f6007c0c */ /* 0x000fe2000d7a1270 */
[----:B------:R-:W-:Y:S02]  /*4aa50*/  VIADD R9, R9, UR28 ;  /* 0x0000001c09097c36 */ /* 0x000fe40008000000 */
[----:B------:R-:W-:Y:S01]  /*4aa60*/  VIADD R0, R8, 0x18 ;  /* 0x0000001808007836 */ /* 0x000fe20000000000 */
[----:B------:R4:W-:Y:S01]  /*4aa70*/  @P4 STG.E desc[UR8][R16.64], R154 ;  /* 0x0000009a10004986 */ /* 0x0009e2000c101908 */
[----:B------:R-:W-:Y:S01]  /*4aa80*/  ISETP.LT.AND P4, PT, R247, UR4, !P2 ;  /* 0x00000004f7007c0c */ /* 0x000fe2000d781270 */
[----:B-1----:R-:W-:Y:S01]  /*4aa90*/  IMAD.WIDE R4, R9, 0x4, R2 ;  /* 0x0000000409047825 */ /* 0x002fe200078e0202 */
[----:B------:R-:W-:Y:S01]  /*4aaa0*/  ISETP.LT.AND P2, PT, R244, UR10, !P2 ;  /* 0x0000000af4007c0c */ /* 0x000fe2000d741270 */
[----:B------:R-:W-:Y:S01]  /*4aab0*/  ULDC UR4, c[0x0][0x22c] ;  /* 0x00008b0000047ab9 */ /* 0x000fe20000000800 */
[----:B------:R-:W-:Y:S01]  /*4aac0*/  ISETP.LT.AND P6, PT, R83, UR12, !P3 ;  /* 0x0000000c53007c0c */ /* 0x000fe2000dfc1270 */
[----:B--2---:R-:W-:Y:S01]  /*4aad0*/  IMAD.WIDE R6, R9, 0x4, R10 ;  /* 0x0000000409067825 */ /* 0x004fe200078e020a */
[----:B------:R1:W-:Y:S01]  /*4aae0*/  @P0 STG.E desc[UR8][R4.64], R126 ;  /* 0x0000007e04000986 */ /* 0x0003e2000c101908 */
[----:B------:R-:W-:-:S02]  /*4aaf0*/  ULDC UR6, c[0x0][0x228] ;  /* 0x00008a0000067ab9 */ /* 0x000fc40000000800 */
[C---:B---3--:R-:W-:Y:S01]  /*4ab00*/  IMAD.WIDE R12, R9.reuse, 0x4, R84 ;  /* 0x00000004090c7825 */ /* 0x048fe200078e0254 */
[----:B------:R-:W-:Y:S01]  /*4ab10*/  ISETP.GE.AND P0, PT, R0, UR4, PT ;  /* 0x0000000400007c0c */ /* 0x000fe2000bf06270 */
[----:B------:R-:W-:Y:S02]  /*4ab20*/  ULDC UR4, c[0x0][0x228] ;  /* 0x00008a0000047ab9 */ /* 0x000fe40000000800 */
[C---:B----4-:R-:W-:Y:S01]  /*4ab30*/  IMAD.WIDE R14, R9.reuse, 0x4, R86 ;  /* 0x00000004090e7825 */ /* 0x050fe200078e0256 */
[----:B------:R2:W-:Y:S01]  /*4ab40*/  @P4 STG.E desc[UR8][R6.64], R162 ;  /* 0x000000a206004986 */ /* 0x0005e2000c101908 */
[----:B------:R-:W-:Y:S01]  /*4ab50*/  IADD3 R19, R9, UR28, RZ ;  /* 0x0000001c09137c10 */ /* 0x000fe2000fffe0ff */
[----:B------:R-:W-:Y:S01]  /*4ab60*/  ULDC UR10, c[0x0][0x228] ;  /* 0x00008a00000a7ab9 */ /* 0x000fe20000000800 */
[----:B------:R-:W-:Y:S01]  /*4ab70*/  ULDC UR12, c[0x0][0x228] ;  /* 0x00008a00000c7ab9 */ /* 0x000fe20000000800 */
[----:B------:R3:W-:Y:S04]  /*4ab80*/  @P5 STG.E desc[UR8][R12.64], R130 ;  /* 0x000000820c005986 */ /* 0x0007e8000c101908 */
[----:B------:R4:W-:Y:S01]  /*4ab90*/  @P2 STG.E desc[UR8][R14.64], R158 ;  /* 0x0000009e0e002986 */ /* 0x0009e2000c101908 */
[----:B------:R-:W-:Y:S01]  /*4aba0*/  ISETP.LT.AND P2, PT, R247, UR4, !P3 ;  /* 0x00000004f7007c0c */ /* 0x000fe2000df41270 */
[----:B------:R-:W-:-:S02]  /*4abb0*/  ULDC UR4, c[0x0][0x228] ;  /* 0x00008a0000047ab9 */ /* 0x000fc40000000800 */
[----:B------:R-:W-:Y:S01]  /*4abc0*/  ISETP.LT.AND P4, PT, R246, UR4, !P3 ;  /* 0x00000004f6007c0c */ /* 0x000fe2000df81270 */
[C---:B------:R-:W-:Y:S01]  /*4abd0*/  IMAD.WIDE R16, R19.reuse, 0x4, R2 ;  /* 0x0000000413107825 */ /* 0x040fe200078e0202 */
[----:B------:R-:W-:Y:S01]  /*4abe0*/  ISETP.LT.AND P3, PT, R244, UR6, !P3 ;  /* 0x00000006f4007c0c */ /* 0x000fe2000df61270 */
[----:B------:R-:W-:Y:S02]  /*4abf0*/  ULDC UR4, c[0x0][0x22c] ;  /* 0x00008b0000047ab9 */ /* 0x000fe40000000800 */
[C---:B-1----:R-:W-:Y:S01]  /*4ac00*/  IMAD.WIDE R4, R19.reuse, 0x4, R10 ;  /* 0x0000000413047825 */ /* 0x042fe200078e020a */
[----:B------:R1:W-:Y:S03]  /*4ac10*/  @P6 STG.E desc[UR8][R16.64], R63 ;  /* 0x0000003f10006986 */ /* 0x0003e6000c101908 */
[----:B------:R-:W-:Y:S02]  /*4ac20*/  VIADD R0, R8, 0x19 ;  /* 0x0000001908007836 */ /* 0x000fe40000000000 */
[----:B--2---:R-:W-:Y:S01]  /*4ac30*/  IMAD.WIDE R6, R19, 0x4, R84 ;  /* 0x0000000413067825 */ /* 0x004fe200078e0254 */
[----:B------:R2:W-:Y:S01]  /*4ac40*/  @P2 STG.E desc[UR8][R4.64], R31 ;  /* 0x0000001f04002986 */ /* 0x0005e2000c101908 */
[----:B------:R-:W-:Y:S01]  /*4ac50*/  ISETP.LT.AND P5, PT, R83, UR10, !P1 ;  /* 0x0000000a53007c0c */ /* 0x000fe2000cfa1270 */
[----:B------:R-:W-:Y:S01]  /*4ac60*/  ULDC UR6, c[0x0][0x228] ;  /* 0x00008a0000067ab9 */ /* 0x000fe20000000800 */
[----:B------:R-:W-:Y:S01]  /*4ac70*/  ISETP.GE.AND P2, PT, R0, UR4, PT ;  /* 0x0000000400007c0c */ /* 0x000fe2000bf46270 */
[----:B---3--:R-:W-:Y:S01]  /*4ac80*/  IMAD.WIDE R12, R19, 0x4, R86 ;  /* 0x00000004130c7825 */ /* 0x008fe200078e0256 */
[----:B------:R-:W-:Y:S01]  /*4ac90*/  ISETP.LT.AND P6, PT, R247, UR12, !P1 ;  /* 0x0000000cf7007c0c */ /* 0x000fe2000cfc1270 */
[----:B------:R-:W-:Y:S01]  /*4aca0*/  ULDC UR4, c[0x0][0x228] ;  /* 0x00008a0000047ab9 */ /* 0x000fe20000000800 */
[----:B------:R3:W-:Y:S01]  /*4acb0*/  @P4 STG.E desc[UR8][R6.64], R59 ;  /* 0x0000003b06004986 */ /* 0x0007e2000c101908 */
[----:B------:R-:W-:Y:S01]  /*4acc0*/  ISETP.LT.AND P4, PT, R246, UR4, !P1 ;  /* 0x00000004f6007c0c */ /* 0x000fe2000cf81270 */
[----:B------:R-:W-:Y:S01]  /*4acd0*/  VIADD R9, R19, UR28 ;  /* 0x0000001c13097c36 */ /* 0x000fe20008000000 */
        /* <DEDUP_REMOVED lines=21> */
[----:B------:R4:W-:Y:S01]  /*4ae30*/  @P1 STG.E desc[UR8][R6.64], R159 ;  /* 0x0000009f06001986 */ /* 0x0009e2000c101908 */
[----:B------:R-:W-:Y:S01]  /*4ae40*/  ULDC UR4, c[0x0][0x228] ;  /* 0x00008a0000047ab9 */ /* 0x000fe20000000800 */
[C---:B-1----:R-:W-:Y:S01]  /*4ae50*/  IMAD.WIDE R14, R19.reuse, 0x4, R10 ;  /* 0x00000004130e7825 */ /* 0x042fe200078e020a */
[----:B------:R-:W-:Y:S01]  /*4ae60*/  ULDC UR10, c[0x0][0x228] ;  /* 0x00008a00000a7ab9 */ /* 0x000fe20000000800 */
[----:B------:R1:W-:Y:S01]  /*4ae70*/  @P3 STG.E desc[UR8][R12.64], R96 ;  /* 0x000000600c003986 */ /* 0x0003e2000c101908 */
[----:B------:R-:W-:Y:S01]  /*4ae80*/  ISETP.LT.AND P3, PT, R244, UR4, !P0 ;  /* 0x00000004f4007c0c */ /* 0x000fe2000c761270 */
[----:B--2---:R-:W-:Y:S01]  /*4ae90*/  IMAD.WIDE R16, R19, 0x4, R84 ;  /* 0x0000000413107825 */ /* 0x004fe200078e0254 */
[----:B------:R-:W-:-:S03]  /*4aea0*/  ULDC UR12, c[0x0][0x228] ;  /* 0x00008a00000c7ab9 */ /* 0x000fc60000000800 */
[----:B------:R-:W-:Y:S01]  /*4aeb0*/  VIADD R0, R8, 0x1b ;  /* 0x0000001b08007836 */ /* 0x000fe20000000000 */
[----:B------:R2:W-:Y:S01]  /*4aec0*/  @P5 STG.E desc[UR8][R14.64], R64 ;  /* 0x000000400e005986 */ /* 0x0005e2000c101908 */
[----:B------:R-:W-:Y:S01]  /*4aed0*/  ULDC UR4, c[0x0][0x22c] ;  /* 0x00008b0000047ab9 */ /* 0x000fe20000000800 */
[----:B------:R-:W-:Y:S01]  /*4aee0*/  ISETP.LT.AND P1, PT, R83, UR6, !P2 ;  /* 0x0000000653007c0c */ /* 0x000fe2000d721270 */
[----:B---3--:R-:W-:Y:S01]  /*4aef0*/  IMAD.WIDE R4, R19, 0x4, R86 ;  /* 0x0000000413047825 */ /* 0x008fe200078e0256 */
[----:B------:R-:W-:Y:S01]  /*4af00*/  @P6 STG.E desc[UR8][R16.64], R32 ;  /* 0x0000002010006986 */ /* 0x000fe2000c101908 */
[----:B------:R-:W-:Y:S01]  /*4af10*/  ISETP.LT.AND P5, PT, R247, UR10, !P2 ;  /* 0x0000000af7007c0c */ /* 0x000fe2000d7a1270 */
[----:B------:R-:W-:Y:S01]  /*4af20*/  ULDC UR6, c[0x0][0x228] ;  /* 0x00008a0000067ab9 */ /* 0x000fe20000000800 */
[----:B------:R-:W-:Y:S02]  /*4af30*/  ISETP.LT.AND P6, PT, R246, UR12, !P2 ;  /* 0x0000000cf6007c0c */ /* 0x000fe4000d7c1270 */
[----:B------:R-:W-:Y:S01]  /*4af40*/  ISETP.GE.AND P0, PT, R0, UR4, PT ;  /* 0x0000000400007c0c */ /* 0x000fe2000bf06270 */
[----:B------:R-:W-:Y:S01]  /*4af50*/  VIADD R0, R8, 0x1c ;  /* 0x0000001c08007836 */ /* 0x000fe20000000000 */
[----:B------:R-:W-:Y:S01]  /*4af60*/  IADD3 R9, R19, UR28, RZ ;  /* 0x0000001c13097c10 */ /* 0x000fe2000fffe0ff */
[----:B------:R-:W-:Y:S01]  /*4af70*/  ULDC UR4, c[0x0][0x22c] ;  /* 0x00008b0000047ab9 */ /* 0x000fe20000000800 */
[----:B------:R3:W-:Y:S01]  /*4af80*/  @P3 STG.E desc[UR8][R4.64], R164 ;  /* 0x000000a404003986 */ /* 0x0007e2000c101908 */
[----:B------:R-:W-:Y:S01]  /*4af90*/  ULDC UR10, c[0x0][0x228] ;  /* 0x00008a00000a7ab9 */ /* 0x000fe20000000800 */
[----:B------:R-:W-:Y:S01]  /*4afa0*/  ISETP.GE.AND P3, PT, R0, UR4, PT ;  /* 0x0000000400007c0c */ /* 0x000fe2000bf66270 */
[----:B----4-:R-:W-:Y:S01]  /*4afb0*/  IMAD.WIDE R6, R9, 0x4, R2 ;  /* 0x0000000409067825 */ /* 0x010fe200078e0202 */
[----:B------:R-:W-:Y:S01]  /*4afc0*/  ULDC UR4, c[0x0][0x228] ;  /* 0x00008a0000047ab9 */ /* 0x000fe20000000800 */
[----:B------:R-:W-:-:S02]  /*4afd0*/  ULDC UR12, c[0x0][0x228] ;  /* 0x00008a00000c7ab9 */ /* 0x000fc40000000800 */
[C---:B-1----:R-:W-:Y:S01]  /*4afe0*/  IMAD.WIDE R12, R9.reuse, 0x4, R10 ;  /* 0x00000004090c7825 */ /* 0x042fe200078e020a */
[----:B------:R-:W-:Y:S01]  /*4aff0*/  ISETP.LT.AND P2, PT, R244, UR4, !P2 ;  /* 0x00000004f4007c0c */ /* 0x000fe2000d741270 */
[----:B------:R-:W-:Y:S02]  /*4b000*/  ULDC UR4, c[0x0][0x228] ;  /* 0x00008a0000047ab9 */ /* 0x000fe40000000800 */
[----:B--2---:R-:W-:Y:S01]  /*4b010*/  IMAD.WIDE R14, R9, 0x4, R84 ;  /* 0x00000004090e7825 */ /* 0x004fe200078e0254 */
[----:B------:R1:W-:Y:S01]  /*4b020*/  @P1 STG.E desc[UR8][R6.64], R184 ;  /* 0x000000b806001986 */ /* 0x0003e2000c101908 */
[----:B------:R-:W-:Y:S01]  /*4b030*/  ISETP.LT.AND P1, PT, R83, UR4, !P4 ;  /* 0x0000000453007c0c */ /* 0x000fe2000e721270 */
[----:B------:R-:W-:Y:S02]  /*4b040*/  ULDC UR4, c[0x0][0x228] ;  /* 0x00008a0000047ab9 */ /* 0x000fe40000000800 */
[----:B------:R2:W-:Y:S01]  /*4b050*/  @P5 STG.E desc[UR8][R12.64], R192 ;  /* 0x000000c00c005986 */ /* 0x0005e2000c101908 */
[----:B------:R-:W-:-:S02]  /*4b060*/  ISETP.LT.AND P5, PT, R246, UR4, !P4 ;  /* 0x00000004f6007c0c */ /* 0x000fc4000e7a1270 */
[----:B------:R-:W-:Y:S01]  /*4b070*/  IADD3 R19, R9, UR28, RZ ;  /* 0x0000001c09137c10 */ /* 0x000fe2000fffe0ff */
[----:B------:R4:W-:Y:S01]  /*4b080*/  @P6 STG.E desc[UR8][R14.64], R188 ;  /* 0x000000bc0e006986 */ /* 0x0009e2000c101908 */
[----:B------:R-:W-:Y:S01]  /*4b090*/  ISETP.LT.AND P6, PT, R247, UR6, !P4 ;  /* 0x00000006f7007c0c */ /* 0x000fe2000e7c1270 */
[----:B---3--:R-:W-:Y:S01]  /*4b0a0*/  IMAD.WIDE R4, R9, 0x4, R86 ;  /* 0x0000000409047825 */ /* 0x008fe200078e0256 */
[----:B------:R-:W-:Y:S01]  /*4b0b0*/  ISETP.LT.AND P4, PT, R244, UR10, !P4 ;  /* 0x0000000af4007c0c */ /* 0x000fe2000e781270 */
[----:B------:R-:W-:Y:S01]  /*4b0c0*/  ULDC UR4, c[0x0][0x22c] ;  /* 0x00008b0000047ab9 */ /* 0x000fe20000000800 */
[----:B------:R-:W-:Y:S01]  /*4b0d0*/  ULDC UR6, c[0x0][0x228] ;  /* 0x00008a0000067ab9 */ /* 0x000fe20000000800 */
[----:B------:R-:W-:Y:S02]  /*4b0e0*/  VIADD R0, R8, 0x1d ;  /* 0x0000001d08007836 */ /* 0x000fe40000000000 */
[----:B-1----:R-:W-:Y:S01]  /*4b0f0*/  IMAD.WIDE R6, R19, 0x4, R2 ;  /* 0x0000000413067825 */ /* 0x002fe200078e0202 */
[----:B------:R1:W-:Y:S01]  /*4b100*/  @P2 STG.E desc[UR8][R4.64], R132 ;  /* 0x0000008404002986 */ /* 0x0003e2000c101908 */
[----:B------:R-:W-:-:S02]  /*4b110*/  ULDC UR10, c[0x0][0x228] ;  /* 0x00008a00000a7ab9 */ /* 0x000fc40000000800 */
[C---:B--2---:R-:W-:Y:S01]  /*4b120*/  IMAD.WIDE R12, R19.reuse, 0x4, R10 ;  /* 0x00000004130c7825 */ /* 0x044fe200078e020a */
        /* <DEDUP_REMOVED lines=34> */
[----:B------:R-:W-:Y:S01]  /*4b350*/  IMAD.WIDE R16, R9, 0x4, R2 ;  /* 0x0000000409107825 */ /* 0x000fe200078e0202 */
[----:B------:R-:W-:-:S03]  /*4b360*/  ULDC UR4, c[0x0][0x22c] ;  /* 0x00008b0000047ab9 */ /* 0x000fc60000000800 */
[C---:B-1----:R-:W-:Y:S01]  /*4b370*/  IMAD.WIDE R4, R9.reuse, 0x4, R10 ;  /* 0x0000000409047825 */ /* 0x042fe200078e020a */
[----:B------:R1:W-:Y:S03]  /*4b380*/  @P6 STG.E desc[UR8][R16.64], R98 ;  /* 0x0000006210006986 */ /* 0x0003e6000c101908 */
[----:B------:R-:W-:Y:S01]  /*4b390*/  VIADD R0, R8, 0x1f ;  /* 0x0000001f08007836 */ /* 0x000fe20000000000 */
[----:B------:R-:W-:Y:S01]  /*4b3a0*/  ISETP.LT.AND P3, PT, R244, UR6, !P3 ;  /* 0x00000006f4007c0c */ /* 0x000fe2000df61270 */
[----:B--2---:R-:W-:Y:S01]  /*4b3b0*/  IMAD.WIDE R6, R9, 0x4, R84 ;  /* 0x0000000409067825 */ /* 0x004fe200078e0254 */
[----:B------:R-:W-:Y:S01]  /*4b3c0*/  ISETP.LT.AND P5, PT, R83, UR10, !P2 ;  /* 0x0000000a53007c0c */ /* 0x000fe2000d7a1270 */
[----:B------:R2:W-:Y:S01]  /*4b3d0*/  @P0 STG.E desc[UR8][R4.64], R66 ;  /* 0x0000004204000986 */ /* 0x0005e2000c101908 */
[----:B------:R-:W-:Y:S01]  /*4b3e0*/  ISETP.LT.AND P6, PT, R247, UR12, !P2 ;  /* 0x0000000cf7007c0c */ /* 0x000fe2000d7c1270 */
[C---:B------:R-:W-:Y:S01]  /*4b3f0*/  VIADD R19, R9.reuse, UR28 ;  /* 0x0000001c09137c36 */ /* 0x040fe20008000000 */
[----:B------:R-:W-:Y:S01]  /*4b400*/  ISETP.GE.AND P0, PT, R0, UR4, PT ;  /* 0x0000000400007c0c */ /* 0x000fe2000bf06270 */
[----:B------:R-:W-:Y:S01]  /*4b410*/  ULDC UR4, c[0x0][0x228] ;  /* 0x00008a0000047ab9 */ /* 0x000fe20000000800 */
[----:B------:R2:W-:Y:S01]  /*4b420*/  @P4 STG.E desc[UR8][R6.64], R34 ;  /* 0x0000002206004986 */ /* 0x0005e2000c101908 */
[----:B------:R-:W-:Y:S01]  /*4b430*/  ISETP.LT.AND P4, PT, R246, UR4, !P2 ;  /* 0x00000004f6007c0c */ /* 0x000fe2000d781270 */
[----:B------:R-:W-:Y:S01]  /*4b440*/  ULDC UR4, c[0x0][0x228] ;  /* 0x00008a0000047ab9 */ /* 0x000fe20000000800 */
[----:B---3--:R-:W-:Y:S01]  /*4b450*/  IMAD.WIDE R12, R9, 0x4, R86 ;  /* 0x00000004090c7825 */ /* 0x008fe200078e0256 */
[----:B------:R-:W-:Y:S01]  /*4b460*/  ISETP.LT.AND P2, PT, R244, UR4, !P2 ;  /* 0x00000004f4007c0c */ /* 0x000fe2000d741270 */
[----:B------:R-:W-:Y:S01]  /*4b470*/  ULDC UR6, c[0x0][0x228] ;  /* 0x00008a0000067ab9 */ /* 0x000fe20000000800 */
[----:B------:R-:W-:Y:S01]  /*4b480*/  ULDC UR10, c[0x0][0x228] ;  /* 0x00008a00000a7ab9 */ /* 0x000fe20000000800 */
[----:B----4-:R-:W-:Y:S01]  /*4b490*/  IMAD.WIDE R14, R19, 0x4, R2 ;  /* 0x00000004130e7825 */ /* 0x010fe200078e0202 */
[----:B------:R3:W-:Y:S01]  /*4b4a0*/  @P3 STG.E desc[UR8][R12.64], R166 ;  /* 0x000000a60c003986 */ /* 0x0007e2000c101908 */
[----:B------:R-:W-:-:S02]  /*4b4b0*/  ULDC UR12, c[0x0][0x228] ;  /* 0x00008a00000c7ab9 */ /* 0x000fc40000000800 */
[----:B-1----:R-:W-:Y:S01]  /*4b4c0*/  IMAD.WIDE R16, R19, 0x4, R10 ;  /* 0x0000000413107825 */ /* 0x002fe200078e020a */
[----:B------:R1:W-:Y:S01]  /*4b4d0*/  @P5 STG.E desc[UR8][R14.64], R186 ;  /* 0x000000ba0e005986 */ /* 0x0003e2000c101908 */
[----:B------:R-:W-:Y:S01]  /*4b4e0*/  ISETP.LT.AND P3, PT, R83, UR6, !P1 ;  /* 0x0000000653007c0c */ /* 0x000fe2000cf61270 */
[----:B------:R-:W-:Y:S01]  /*4b4f0*/  ULDC UR4, c[0x0][0x22c] ;  /* 0x00008b0000047ab9 */ /* 0x000fe20000000800 */
[----:B--2---:R-:W-:Y:S01]  /*4b500*/  IMAD.WIDE R4, R19, 0x4, R84 ;  /* 0x0000000413047825 */ /* 0x004fe200078e0254 */
[----:B------:R2:W-:Y:S01]  /*4b510*/  @P6 STG.E desc[UR8][R16.64], R194 ;  /* 0x000000c210006986 */ /* 0x0005e2000c101908 */
[----:B------:R-:W-:Y:S01]  /*4b520*/  ISETP.LT.AND P5, PT, R247, UR10, !P1 ;  /* 0x0000000af7007c0c */ /* 0x000fe2000cfa1270 */
[----:B------:R-:W-:Y:S01]  /*4b530*/  ULDC UR6, c[0x0][0x228] ;  /* 0x00008a0000067ab9 */ /* 0x000fe20000000800 */
[----:B------:R-:W-:Y:S01]  /*4b540*/  VIADD R0, R8, 0x20 ;  /* 0x0000002008007836 */ /* 0x000fe20000000000 */
[----:B------:R-:W-:Y:S01]  /*4b550*/  ISETP.LT.AND P6, PT, R246, UR12, !P1 ;  /* 0x0000000cf6007c0c */ /* 0x000fe2000cfc1270 */
[C---:B------:R-:W-:Y:S01]  /*4b560*/  IMAD.WIDE R6, R19.reuse, 0x4, R86 ;  /* 0x0000000413067825 */ /* 0x040fe200078e0256 */
[----:B------:R-:W-:Y:S01]  /*4b570*/  IADD3 R9, R19, UR28, RZ ;  /* 0x0000001c13097c10 */ /* 0x000fe2000fffe0ff */
[----:B------:R4:W-:Y:S01]  /*4b580*/  @P4 STG.E desc[UR8][R4.64], R190 ;  /* 0x000000be04004986 */ /* 0x0009e2000c101908 */
[----:B------:R-:W-:Y:S01]  /*4b590*/  ISETP.GE.AND P4, PT, R0, UR4, PT ;  /* 0x0000000400007c0c */ /* 0x000fe2000bf86270 */
[----:B------:R-:W-:Y:S01]  /*4b5a0*/  ULDC UR4, c[0x0][0x228] ;  /* 0x00008a0000047ab9 */ /* 0x000fe20000000800 */
[----:B------:R-:W-:Y:S01]  /*4b5b0*/  ULDC UR10, c[0x0][0x228] ;  /* 0x00008a00000a7ab9 */ /* 0x000fe20000000800 */
[----:B------:R-:W-:Y:S01]  /*4b5c0*/  @P2 STG.E desc[UR8][R6.64], R134 ;  /* 0x0000008606002986 */ /* 0x000fe2000c101908 */
[C---:B---3--:R-:W-:Y:S01]  /*4b5d0*/  IMAD.WIDE R12, R9.reuse, 0x4, R2 ;  /* 0x00000004090c7825 */ /* 0x048fe200078e0202 */
[----:B------:R-:W-:Y:S01]  /*4b5e0*/  ISETP.LT.AND P2, PT, R244, UR4, !P1 ;  /* 0x00000004f4007c0c */ /* 0x000fe2000cf41270 */
[----:B------:R-:W-:Y:S01]  /*4b5f0*/  ULDC UR12, c[0x0][0x228] ;  /* 0x00008a00000c7ab9 */ /* 0x000fe20000000800 */
[----:B------:R-:W-:Y:S01]  /*4b600*/  ULDC UR4, c[0x0][0x22c] ;  /* 0x00008b0000047ab9 */ /* 0x000fe20000000800 */
[C---:B-1----:R-:W-:Y:S01]  /*4b610*/  IMAD.WIDE R14, R9.reuse, 0x4, R10 ;  /* 0x00000004090e7825 */ /* 0x042fe200078e020a */
[----:B------:R-:W-:Y:S03]  /*4b620*/  @P3 STG.E desc[UR8][R12.64], R99 ;  /* 0x000000630c003986 */ /* 0x000fe6000c101908 */
[----:B--2---:R-:W-:Y:S01]  /*4b630*/  IMAD.WIDE R16, R9, 0x4, R84 ;  /* 0x0000000409107825 */ /* 0x004fe200078e0254 */
[----:B------:R-:W-:Y:S03]  /*4b640*/  @P5 STG.E desc[UR8][R14.64], R67 ;  /* 0x000000430e005986 */ /* 0x000fe6000c101908 */
[----:B------:R-:W-:Y:S01]  /*4b650*/  VIADD R0, R8, 0x21 ;  /* 0x0000002108007836 */ /* 0x000fe20000000000 */
[----:B------:R-:W-:Y:S01]  /*4b660*/  ISETP.LT.AND P1, PT, R83, UR6, !P0 ;  /* 0x0000000653007c0c */ /* 0x000fe2000c721270 */
[----:B------:R1:W-:Y:S01]  /*4b670*/  @P6 STG.E desc[UR8][R16.64], R35 ;  /* 0x0000002310006986 */ /* 0x0003e2000c101908 */
[----:B------:R-:W-:Y:S01]  /*4b680*/  ISETP.LT.AND P5, PT, R247, UR10, !P0 ;  /* 0x0000000af7007c0c */ /* 0x000fe2000c7a1270 */
[C---:B----4-:R-:W-:Y:S01]  /*4b690*/  IMAD.WIDE R4, R9.reuse, 0x4, R86 ;  /* 0x0000000409047825 */ /* 0x050fe200078e0256 */
[----:B------:R-:W-:Y:S01]  /*4b6a0*/  ISETP.LT.AND P6, PT, R246, UR12, !P0 ;  /* 0x0000000cf6007c0c */ /* 0x000fe2000c7c1270 */
[----:B------:R-:W-:Y:S01]  /*4b6b0*/  ULDC UR6, c[0x0][0x228] ;  /* 0x00008a0000067ab9 */ /* 0x000fe20000000800 */
        /* <DEDUP_REMOVED lines=19> */
[----:B------:R-:W-:Y:S01]  /*4b7f0*/  ISETP.LT.AND P6, PT, R247, UR6, !P4 ;  /* 0x00000006f7007c0c */ /* 0x000fe2000e7c1270 */
[C---:B------:R-:W-:Y:S01]  /*4b800*/  VIADD R9, R17.reuse, UR28 ;  /* 0x0000001c11097c36 */ /* 0x040fe20008000000 */
[----:B------:R-:W-:Y:S01]  /*4b810*/  ISETP.LT.AND P5, PT, R246, UR4, !P4 ;  /* 0x00000004f6007c0c */ /* 0x000fe2000e7a1270 */
[----:B--2---:R-:W-:Y:S01]  /*4b820*/  IMAD.WIDE R4, R17, 0x4, R86 ;  /* 0x0000000411047825 */ /* 0x004fe200078e0256 */
[----:B------:R-:W-:Y:S01]  /*4b830*/  ISETP.LT.AND P4, PT, R244, UR10, !P4 ;  /* 0x0000000af4007c0c */ /* 0x000fe2000e781270 */
[----:B------:R-:W-:Y:S01]  /*4b840*/  ULDC UR4, c[0x0][0x22c] ;  /* 0x00008b0000047ab9 */ /* 0x000fe20000000800 */
[----:B------:R-:W-:Y:S01]  /*4b850*/  IADD3 R0, R8, 0x23, RZ ;  /* 0x0000002308007810 */ /* 0x000fe20007ffe0ff */
        /* <DEDUP_REMOVED lines=11> */
[----:B------:R-:W-:Y:S01]  /*4b910*/  ULDC UR4, c[0x0][0x228] ;  /* 0x00008a0000047ab9 */ /* 0x000fe20000000800 */
[----:B------:R-:W-:Y:S01]  /*4b920*/  ULDC UR10, c[0x0][0x228] ;  /* 0x00008a00000a7ab9 */ /* 0x000fe20000000800 */
[----:B------:R4:W-:Y:S01]  /*4b930*/  @P5 STG.E desc[UR8][R14.64], R36 ;  /* 0x000000240e005986 */ /* 0x0009e2000c101908 */
[----:B------:R-:W-:-:S03]  /*4b940*/  IADD3 R9, R9, UR28, RZ ;  /* 0x0000001c09097c10 */ /* 0x000fc6000fffe0ff */
[----:B------:R4:W-:Y:S01]  /*4b950*/  @P4 STG.E desc[UR8][R16.64], R168 ;  /* 0x000000a810004986 */ /* 0x0009e2000c101908 */
[----:B------:R-:W-:Y:S02]  /*4b960*/  ISETP.LT.AND P4, PT, R247, UR4, !P3 ;  /* 0x00000004f7007c0c */ /* 0x000fe4000df81270 */
[----:B------:R-:W-:Y:S01]  /*4b970*/  ISETP.LT.AND P5, PT, R246, UR6, !P3 ;  /* 0x00000006f6007c0c */ /* 0x000fe2000dfa1270 */
[C---:B-1----:R-:W-:Y:S01]  /*4b980*/  IMAD.WIDE R4, R9.reuse, 0x4, R2 ;  /* 0x0000000409047825 */ /* 0x042fe200078e0202 */
[----:B------:R-:W-:Y:S01]  /*4b990*/  ISETP.LT.AND P3, PT, R244, UR10, !P3 ;  /* 0x0000000af4007c0c */ /* 0x000fe2000df61270 */
[----:B------:R-:W-:Y:S02]  /*4b9a0*/  ULDC UR4, c[0x0][0x22c] ;  /* 0x00008b0000047ab9 */ /* 0x000fe40000000800 */
[----:B------:R-:W-:Y:S02]  /*4b9b0*/  VIADD R0, R8, 0x24 ;  /* 0x0000002408007836 */ /* 0x000fe40000000000 */
[----:B--2---:R-:W-:Y:S01]  /*4b9c0*/  IMAD.WIDE R6, R9, 0x4, R10 ;  /* 0x0000000409067825 */ /* 0x004fe200078e020a */
[----:B------:R1:W-:Y:S01]  /*4b9d0*/  @P1 STG.E desc[UR8][R4.64], R196 ;  /* 0x000000c404001986 */ /* 0x0003e2000c101908 */
[----:B------:R-:W-:Y:S01]  /*4b9e0*/  ISETP.LT.AND P6, PT, R83, UR12, !P2 ;  /* 0x0000000c53007c0c */ /* 0x000fe2000d7c1270 */
[----:B------:R-:W-:Y:S01]  /*4b9f0*/  ULDC UR6, c[0x0][0x228] ;  /* 0x00008a0000067ab9 */ /* 0x000fe20000000800 */
[----:B---3--:R-:W-:Y:S01]  /*4ba00*/  IMAD.WIDE R12, R9, 0x4, R84 ;  /* 0x00000004090c7825 */ /* 0x008fe200078e0254 */
[----:B------:R-:W-:Y:S01]  /*4ba10*/  ISETP.GE.AND P1, PT, R0, UR4, PT ;  /* 0x0000000400007c0c */ /* 0x000fe2000bf26270 */
[----:B------:R-:W-:-:S02]  /*4ba20*/  ULDC UR4, c[0x0][0x228] ;  /* 0x00008a0000047ab9 */ /* 0x000fc40000000800 */
[C---:B----4-:R-:W-:Y:S01]  /*4ba30*/  IMAD.WIDE R14, R9.reuse, 0x4, R86 ;  /* 0x00000004090e7825 */ /* 0x050fe200078e0256 */
[----:B------:R2:W-:Y:S01]  /*4ba40*/  @P4 STG.E desc[UR8][R6.64], R216 ;  /* 0x000000d806004986 */ /* 0x0005e2000c101908 */
[----:B------:R-:W-:Y:S01]  /*4ba50*/  IADD3 R19, R9, UR28, RZ ;  /* 0x0000001c09137c10 */ /* 0x000fe2000fffe0ff */
[----:B------:R-:W-:Y:S01]  /*4ba60*/  ULDC UR10, c[0x0][0x228] ;  /* 0x00008a00000a7ab9 */ /* 0x000fe20000000800 */
[----:B------:R-:W-:Y:S01]  /*4ba70*/  ISETP.LT.AND P4, PT, R247, UR4, !P2 ;  /* 0x00000004f7007c0c */ /* 0x000fe2000d781270 */
[----:B------:R3:W-:Y:S01]  /*4ba80*/  @P5 STG.E desc[UR8][R12.64], R136 ;  /* 0x000000880c005986 */ /* 0x0007e2000c101908 */
[----:B------:R-:W-:Y:S01]  /*4ba90*/  ULDC UR4, c[0x0][0x228] ;  /* 0x00008a0000047ab9 */ /* 0x000fe20000000800 */
[----:B------:R-:W-:Y:S02]  /*4baa0*/  ULDC UR12, c[0x0][0x228] ;  /* 0x00008a00000c7ab9 */ /* 0x000fe40000000800 */
[----:B------:R4:W-:Y:S01]  /*4bab0*/  @P3 STG.E desc[UR8][R14.64], R200 ;  /* 0x000000c80e003986 */ /* 0x0009e2000c101908 */
[----:B------:R-:W-:Y:S01]  /*4bac0*/  ISETP.LT.AND P3, PT, R246, UR4, !P2 ;  /* 0x00000004f6007c0c */ /* 0x000fe2000d761270 */
[----:B------:R-:W-:Y:S01]  /*4bad0*/  IMAD.WIDE R16, R19, 0x4, R2 ;  /* 0x0000000413107825 */ /* 0x000fe200078e0202 */
[----:B------:R-:W-:Y:S01]  /*4bae0*/  ISETP.LT.AND P2, PT, R244, UR6, !P2 ;  /* 0x00000006f4007c0c */ /* 0x000fe2000d741270 */
[----:B------:R-:W-:Y:S01]  /*4baf0*/  ULDC UR4, c[0x0][0x22c] ;  /* 0x00008b0000047ab9 */ /* 0x000fe20000000800 */
[----:B------:R-:W-:Y:S01]  /*4bb00*/  ISETP.LT.AND P5, PT, R83, UR10, !P0 ;  /* 0x0000000a53007c0c */ /* 0x000fe2000c7a1270 */
[----:B-1----:R-:W-:Y:S01]  /*4bb10*/  IMAD.WIDE R4, R19, 0x4, R10 ;  /* 0x0000000413047825 */ /* 0x002fe200078e020a */
[----:B------:R1:W-:Y:S01]  /*4bb20*/  @P6 STG.E desc[UR8][R16.64], R101 ;  /* 0x0000006510006986 */ /* 0x0003e2000c101908 */
[----:B------:R-:W-:Y:S01]  /*4bb30*/  ISETP.LT.AND P6, PT, R247, UR12, !P0 ;  /* 0x0000000cf7007c0c */ /* 0x000fe2000c7c1270 */
[----:B------:R-:W-:Y:S01]  /*4bb40*/  ULDC UR6, c[0x0][0x228] ;  /* 0x00008a0000067ab9 */ /* 0x000fe20000000800 */
[----:B------:R-:W-:-:S02]  /*4bb50*/  VIADD R0, R8, 0x25 ;  /* 0x0000002508007836 */ /* 0x000fc40000000000 */
[C---:B--2---:R-:W-:Y:S01]  /*4bb60*/  IMAD.WIDE R6, R19.reuse, 0x4, R84 ;  /* 0x0000000413067825 */ /* 0x044fe200078e0254 */
[C---:B------:R-:W-:Y:S01]  /*4bb70*/  IADD3 R9, R19.reuse, UR28, RZ ;  /* 0x0000001c13097c10 */ /* 0x040fe2000fffe0ff */
[----:B------:R2:W-:Y:S02]  /*4bb80*/  @P4 STG.E desc[UR8][R4.64], R69 ;  /* 0x0000004504004986 */ /* 0x0005e4000c101908 */
[----:B---3--:R-:W-:Y:S01]  /*4bb90*/  IMAD.WIDE R12, R19, 0x4, R86 ;  /* 0x00000004130c7825 */ /* 0x008fe200078e0256 */
[----:B------:R-:W-:Y:S01]  /*4bba0*/  ISETP.GE.AND P4, PT, R0, UR4, PT ;  /* 0x0000000400007c0c */ /* 0x000fe2000bf86270 */
[----:B------:R3:W-:Y:S01]  /*4bbb0*/  @P3 STG.E desc[UR8][R6.64], R37 ;  /* 0x0000002506003986 */ /* 0x0007e2000c101908 */
[----:B------:R-:W-:Y:S01]  /*4bbc0*/  ULDC UR4, c[0x0][0x228] ;  /* 0x00008a0000047ab9 */ /* 0x000fe20000000800 */
[C---:B----4-:R-:W-:Y:S01]  /*4bbd0*/  IMAD.WIDE R14, R9.reuse, 0x4, R2 ;  /* 0x00000004090e7825 */ /* 0x050fe200078e0202 */
[----:B------:R-:W-:Y:S01]  /*4bbe0*/  ULDC UR10, c[0x0][0x228] ;  /* 0x00008a00000a7ab9 */ /* 0x000fe20000000800 */
[----:B------:R4:W-:Y:S01]  /*4bbf0*/  @P2 STG.E desc[UR8][R12.64], R169 ;  /* 0x000000a90c002986 */ /* 0x0009e2000c101908 */
[----:B------:R-:W-:Y:S01]  /*4bc00*/  ISETP.LT.AND P2, PT, R246, UR4, !P0 ;  /* 0x00000004f6007c0c */ /* 0x000fe2000c741270 */
[C---:B-1----:R-:W-:Y:S01]  /*4bc10*/  IMAD.WIDE R16, R9.reuse, 0x4, R10 ;  /* 0x0000000409107825 */ /* 0x042fe200078e020a */
[----:B------:R-:W-:Y:S01]  /*4bc20*/  ULDC UR4, c[0x0][0x228] ;  /* 0x00008a0000047ab9 */ /* 0x000fe20000000800 */
[----:B------:R-:W-:Y:S01]  /*4bc30*/  ULDC UR12, c[0x0][0x228] ;  /* 0x00008a00000c7ab9 */ /* 0x000fe20000000800 */
[----:B------:R-:W-:Y:S01]  /*4bc40*/  ISETP.LT.AND P0, PT, R244, UR4, !P0 ;  /* 0x00000004f4007c0c */ /* 0x000fe2000c701270 */
[----:B------:R1:W-:Y:S01]  /*4bc50*/  @P5 STG.E desc[UR8][R14.64], R197 ;  /* 0x000000c50e005986 */ /* 0x0003e2000c101908 */
[----:B--2---:R-:W-:Y:S01]  /*4bc60*/  IMAD.WIDE R4, R9, 0x4, R84 ;  /* 0x0000000409047825 */ /* 0x004fe200078e0254 */
[----:B------:R-:W-:Y:S01]  /*4bc70*/  ISETP.LT.AND P5, PT, R247, UR10, !P1 ;  /* 0x0000000af7007c0c */ /* 0x000fe2000cfa1270 */
[----:B------:R-:W-:Y:S01]  /*4bc80*/  ULDC UR4, c[0x0][0x22c] ;  /* 0x00008b0000047ab9 */ /* 0x000fe20000000800 */
[----:B------:R2:W-:Y:S01]  /*4bc90*/  @P6 STG.E desc[UR8][R16.64], R217 ;  /* 0x000000d910006986 */ /* 0x0005e2000c101908 */
[----:B------:R-:W-:Y:S01]  /*4bca0*/  ISETP.LT.AND P6, PT, R83, UR6, !P1 ;  /* 0x0000000653007c0c */ /* 0x000fe2000cfc1270 */
[C---:B------:R-:W-:Y:S01]  /*4bcb0*/  VIADD R19, R9.reuse, UR28 ;  /* 0x0000001c09137c36 */ /* 0x040fe20008000000 */
[----:B------:R-:W-:Y:S01]  /*4bcc0*/  ISETP.LT.AND P3, PT, R246, UR12, !P1 ;  /* 0x0000000cf6007c0c */ /* 0x000fe2000cf61270 */
[----:B---3--:R-:W-:Y:S01]  /*4bcd0*/  IMAD.WIDE R6, R9, 0x4, R86 ;  /* 0x0000000409067825 */ /* 0x008fe200078e0256 */
[----:B------:R-:W-:Y:S01]  /*4bce0*/  IADD3 R0, R8, 0x26, RZ ;  /* 0x0000002608007810 */ /* 0x000fe20007ffe0ff */
[----:B------:R3:W-:Y:S01]  /*4bcf0*/  @P2 STG.E desc[UR8][R4.64], R137 ;  /* 0x0000008904002986 */ /* 0x0007e2000c101908 */
[----:B------:R-:W-:Y:S01]  /*4bd00*/  ULDC UR6, c[0x0][0x228] ;  /* 0x00008a0000067ab9 */ /* 0x000fe20000000800 */
[C---:B----4-:R-:W-:Y:S01]  /*4bd10*/  IMAD.WIDE R12, R19.reuse, 0x4, R2 ;  /* 0x00000004130c7825 */ /* 0x050fe200078e0202 */
[----:B------:R-:W-:Y:S01]  /*4bd20*/  ISETP.GE.AND P2, PT, R0, UR4, PT ;  /* 0x0000000400007c0c */ /* 0x000fe2000bf46270 */
[----:B------:R-:W-:Y:S01]  /*4bd30*/  ULDC UR4, c[0x0][0x228] ;  /* 0x00008a0000047ab9 */ /* 0x000fe20000000800 */
[----:B------:R4:W-:Y:S01]  /*4bd40*/  @P0 STG.E desc[UR8][R6.64], R201 ;  /* 0x000000c906000986 */ /* 0x0009e2000c101908 */
[----:B-1----:R-:W-:Y:S01]  /*4bd50*/  IMAD.WIDE R14, R19, 0x4, R10 ;  /* 0x00000004130e7825 */ /* 0x002fe200078e020a */
[----:B------:R-:W-:Y:S01]  /*4bd60*/  ISETP.LT.AND P0, PT, R244, UR4, !P1 ;  /* 0x00000004f4007c0c */ /* 0x000fe2000cf01270 */
[----:B------:R-:W-:-:S02]  /*4bd70*/  ULDC UR10, c[0x0][0x228] ;  /* 0x00008a00000a7ab9 */ /* 0x000fc40000000800 */
[----:B--2---:R-:W-:Y:S01]  /*4bd80*/  IMAD.WIDE R16, R19, 0x4, R84 ;  /* 0x0000000413107825 */ /* 0x004fe200078e0254 */
[----:B------:R1:W-:Y:S01]  /*4bd90*/  @P6 STG.E desc[UR8][R12.64], R102 ;  /* 0x000000660c006986 */ /* 0x0003e2000c101908 */
[----:B------:R-:W-:Y:S01]  /*4bda0*/  ULDC UR12, c[0x0][0x228] ;  /* 0x00008a00000c7ab9 */ /* 0x000fe20000000800 */
[----:B------:R-:W-:Y:S01]  /*4bdb0*/  ULDC UR4, c[0x0][0x22c] ;  /* 0x00008b0000047ab9 */ /* 0x000fe20000000800 */
[----:B------:R-:W-:Y:S01]  /*4bdc0*/  VIADD R0, R8, 0x27 ;  /* 0x0000002708007836 */ /* 0x000fe20000000000 */
[----:B------:R2:W-:Y:S01]  /*4bdd0*/  @P5 STG.E desc[UR8][R14.64], R70 ;  /* 0x000000460e005986 */ /* 0x0005e2000c101908 */
[----:B------:R-:W-:Y:S01]  /*4bde0*/  ISETP.LT.AND P5, PT, R247, UR10, !P4 ;  /* 0x0000000af7007c0c */ /* 0x000fe2000e7a1270 */
[----:B---3--:R-:W-:Y:S01]  /*4bdf0*/  IMAD.WIDE R4, R19, 0x4, R86 ;  /* 0x0000000413047825 */ /* 0x008fe200078e0256 */
[----:B------:R-:W-:Y:S01]  /*4be00*/  ISETP.LT.AND P6, PT, R246, UR12, !P4 ;  /* 0x0000000cf6007c0c */ /* 0x000fe2000e7c1270 */
[----:B------:R-:W-:Y:S01]  /*4be10*/  @P3 STG.E desc[UR8][R16.64], R38 ;  /* 0x0000002610003986 */ /* 0x000fe2000c101908 */
[----:B------:R-:W-:Y:S01]  /*4be20*/  ISETP.LT.AND P3, PT, R83, UR6, !P4 ;  /* 0x0000000653007c0c */ /* 0x000fe2000e761270 */
[----:B------:R-:W-:Y:S01]  /*4be30*/  ULDC UR6, c[0x0][0x228] ;  /* 0x00008a0000067ab9 */ /* 0x000fe20000000800 */
        /* <DEDUP_REMOVED lines=18> */
[----:B------:R-:W-:Y:S01]  /*4bf60*/  ISETP.LT.AND P5, PT, R246, UR4, !P2 ;  /* 0x00000004f6007c0c */ /* 0x000fe2000d7a1270 */
[----:B------:R-:W-:-:S02]  /*4bf70*/  VIADD R19, R9, UR28 ;  /* 0x0000001c09137c36 */ /* 0x000fc40008000000 */
[----:B---3--:R-:W-:Y:S01]  /*4bf80*/  IMAD.WIDE R4, R9, 0x4, R86 ;  /* 0x0000000409047825 */ /* 0x008fe200078e0256 */
[----:B------:R3:W-:Y:S01]  /*4bf90*/  @P6 STG.E desc[UR8][R14.64], R138 ;  /* 0x0000008a0e006986 */ /* 0x0007e2000c101908 */
[----:B------:R-:W-:Y:S01]  /*4bfa0*/  ISETP.LT.AND P6, PT, R247, UR6, !P2 ;  /* 0x00000006f7007c0c */ /* 0x000fe2000d7c1270 */
[----:B------:R-:W-:Y:S01]  /*4bfb0*/  ULDC UR4, c[0x0][0x22c] ;  /* 0x00008b0000047ab9 */ /* 0x000fe20000000800 */
[----:B------:R-:W-:Y:S01]  /*4bfc0*/  ISETP.LT.AND P2, PT, R244, UR10, !P2 ;  /* 0x0000000af4007c0c */ /* 0x000fe2000d741270 */
[C---:B-1----:R-:W-:Y:S01]  /*4bfd0*/  IMAD.WIDE R6, R19.reuse, 0x4, R2 ;  /* 0x0000000413067825 */ /* 0x042fe200078e0202 */
[----:B------:R-:W-:Y:S01]  /*4bfe0*/  IADD3 R0, R8, 0x29, RZ ;  /* 0x0000002908007810 */ /* 0x000fe20007ffe0ff */
[----:B------:R1:W-:Y:S01]  /*4bff0*/  @P4 STG.E desc[UR8][R4.64], R202 ;  /* 0x000000ca04004986 */ /* 0x0003e2000c101908 */
[----:B------:R-:W-:Y:S01]  /*4c000*/  ULDC UR6, c[0x0][0x228] ;  /* 0x00008a0000067ab9 */ /* 0x000fe20000000800 */
[----:B--2---:R-:W-:Y:S01]  /*4c010*/  IMAD.WIDE R12, R19, 0x4, R10 ;  /* 0x00000004130c7825 */ /* 0x004fe200078e020a */
[----:B------:R-:W-:Y:S01]  /*4c020*/  ISETP.GE.AND P4, PT, R0, UR4, PT ;  /* 0x0000000400007c0c */ /* 0x000fe2000bf86270 */
[----:B------:R-:W-:-:S02]  /*4c030*/  ULDC UR4, c[0x0][0x228] ;  /* 0x00008a0000047ab9 */ /* 0x000fc40000000800 */
[C---:B---3--:R-:W-:Y:S01]  /*4c040*/  IMAD.WIDE R14, R19.reuse, 0x4, R84 ;  /* 0x00000004130e7825 */ /* 0x048fe200078e0254 */
        /* <DEDUP_REMOVED lines=22> */
[----:B----4-:R-:W-:Y:S01]  /*4c1b0*/  IMAD.WIDE R14, R19, 0x4, R86 ;  /* 0x00000004130e7825 */ /* 0x010fe200078e0256 */
[----:B------:R2:W-:Y:S01]  /*4c1c0*/  @P2 STG.E desc[UR8][R6.64], R219 ;  /* 0x000000db06002986 */ /* 0x0005e2000c101908 */
[----:B------:R-:W-:Y:S01]  /*4c1d0*/  ISETP.LT.AND P2, PT, R247, UR4, !P0 ;  /* 0x00000004f7007c0c */ /* 0x000fe2000c741270 */
[----:B------:R-:W-:Y:S01]  /*4c1e0*/  ULDC UR4, c[0x0][0x228] ;  /* 0x00008a0000047ab9 */ /* 0x000fe20000000800 */
[----:B------:R-:W-:Y:S01]  /*4c1f0*/  IADD3 R9, R19, UR28, RZ ;  /* 0x0000001c13097c10 */ /* 0x000fe2000fffe0ff */
[----:B------:R3:W-:Y:S01]  /*4c200*/  @P5 STG.E desc[UR8][R12.64], R139 ;  /* 0x0000008b0c005986 */ /* 0x0007e2000c101908 */
[----:B------:R-:W-:Y:S01]  /*4c210*/  ULDC UR10, c[0x0][0x228] ;  /* 0x00008a00000a7ab9 */ /* 0x000fe20000000800 */
[----:B------:R-:W-:Y:S02]  /*4c220*/  ULDC UR12, c[0x0][0x228] ;  /* 0x00008a00000c7ab9 */ /* 0x000fe40000000800 */
[----:B------:R4:W-:Y:S01]  /*4c230*/  @P1 STG.E desc[UR8][R14.64], R203 ;  /* 0x000000cb0e001986 */ /* 0x0009e2000c101908 */
[----:B------:R-:W-:Y:S01]  /*4c240*/  ISETP.LT.AND P1, PT, R246, UR4, !P0 ;  /* 0x00000004f6007c0c */ /* 0x000fe2000c721270 */
[----:B------:R-:W-:Y:S01]  /*4c250*/  IMAD.WIDE R16, R9, 0x4, R2 ;  /* 0x0000000409107825 */ /* 0x000fe200078e0202 */
[----:B------:R-:W-:Y:S01]  /*4c260*/  ISETP.LT.AND P0, PT, R244, UR6, !P0 ;  /* 0x00000006f4007c0c */ /* 0x000fe2000c701270 */
[----:B------:R-:W-:-:S02]  /*4c270*/  ULDC UR4, c[0x0][0x22c] ;  /* 0x00008b0000047ab9 */ /* 0x000fc40000000800 */
[----:B-1----:R-:W-:Y:S01]  /*4c280*/  IMAD.WIDE R4, R9, 0x4, R10 ;  /* 0x0000000409047825 */ /* 0x002fe200078e020a */
[----:B------:R1:W-:Y:S01]  /*4c290*/  @P6 STG.E desc[UR8][R16.64], R104 ;  /* 0x0000006810006986 */ /* 0x0003e2000c101908 */
[----:B------:R-:W-:Y:S01]  /*4c2a0*/  ISETP.LT.AND P5, PT, R83, UR10, !P4 ;  /* 0x0000000a53007c0c */ /* 0x000fe2000e7a1270 */
[----:B------:R-:W-:Y:S01]  /*4c2b0*/  ULDC UR6, c[0x0][0x228] ;  /* 0x00008a0000067ab9 */ /* 0x000fe20000000800 */
[----:B------:R-:W-:Y:S01]  /*4c2c0*/  VIADD R0, R8, 0x2b ;  /* 0x0000002b08007836 */ /* 0x000fe20000000000 */
[----:B------:R-:W-:Y:S01]  /*4c2d0*/  ISETP.LT.AND P6, PT, R247, UR12, !P4 ;  /* 0x0000000cf7007c0c */ /* 0x000fe2000e7c1270 */
        /* <DEDUP_REMOVED lines=13> */
[----:B------:R1:W-:Y:S01]  /*4c3b0*/  @P5 STG.E desc[UR8][R14.64], R204 ;  /* 0x000000cc0e005986 */ /* 0x0003e2000c101908 */
[----:B------:R-:W-:Y:S01]  /*4c3c0*/  ISETP.LT.AND P4, PT, R244, UR4, !P4 ;  /* 0x00000004f4007c0c */ /* 0x000fe2000e781270 */
[----:B--2---:R-:W-:Y:S01]  /*4c3d0*/  IMAD.WIDE R4, R19, 0x4, R84 ;  /* 0x0000000413047825 */ /* 0x004fe200078e0254 */
[----:B------:R-:W-:Y:S01]  /*4c3e0*/  ULDC UR12, c[0x0][0x228] ;  /* 0x00008a00000c7ab9 */ /* 0x000fe20000000800 */
[----:B------:R2:W-:Y:S01]  /*4c3f0*/  @P6 STG.E desc[UR8][R16.64], R140 ;  /* 0x0000008c10006986 */ /* 0x0005e2000c101908 */
[----:B------:R-:W-:Y:S01]  /*4c400*/  ISETP.LT.AND P6, PT, R83, UR6, !P3 ;  /* 0x0000000653007c0c */ /* 0x000fe2000dfc1270 */
[----:B------:R-:W-:Y:S01]  /*4c410*/  VIADD R9, R19, UR28 ;  /* 0x0000001c13097c36 */ /* 0x000fe20008000000 */
[----:B------:R-:W-:Y:S01]  /*4c420*/  ISETP.LT.AND P5, PT, R247, UR10, !P3 ;  /* 0x0000000af7007c0c */ /* 0x000fe2000dfa1270 */
[----:B------:R-:W-:Y:S01]  /*4c430*/  ULDC UR4, c[0x0][0x22c] ;  /* 0x00008b0000047ab9 */ /* 0x000fe20000000800 */
[----:B------:R-:W-:-:S02]  /*4c440*/  IADD3 R0, R8, 0x2c, RZ ;  /* 0x0000002c08007810 */ /* 0x000fc40007ffe0ff */
[----:B------:R-:W-:Y:S01]  /*4c450*/  ISETP.LT.AND P1, PT, R246, UR12, !P3 ;  /* 0x0000000cf6007c0c */ /* 0x000fe2000df21270 */
[----:B------:R2:W-:Y:S01]  /*4c460*/  @P0 STG.E desc[UR8][R4.64], R76 ;  /* 0x0000004c04000986 */ /* 0x0005e2000c101908 */
[----:B------:R-:W-:Y:S01]  /*4c470*/  ISETP.GE.AND P0, PT, R0, UR4, PT ;  /* 0x0000000400007c0c */ /* 0x000fe2000bf06270 */
[----:B---3--:R-:W-:Y:S01]  /*4c480*/  IMAD.WIDE R6, R19, 0x4, R86 ;  /* 0x0000000413067825 */ /* 0x008fe200078e0256 */
[----:B------:R-:W-:Y:S01]  /*4c490*/  ULDC UR4, c[0x0][0x228] ;  /* 0x00008a0000047ab9 */ /* 0x000fe20000000800 */
[----:B------:R-:W-:Y:S01]  /*4c4a0*/  ULDC UR6, c[0x0][0x228] ;  /* 0x00008a0000067ab9 */ /* 0x000fe20000000800 */
[----:B------:R-:W-:Y:S01]  /*4c4b0*/  ISETP.LT.AND P3, PT, R244, UR4, !P3 ;  /* 0x00000004f4007c0c */ /* 0x000fe2000df61270 */
[C---:B----4-:R-:W-:Y:S01]  /*4c4c0*/  IMAD.WIDE R12, R9.reuse, 0x4, R2 ;  /* 0x00000004090c7825 */ /* 0x050fe200078e0202 */
[----:B------:R3:W-:Y:S01]  /*4c4d0*/  @P4 STG.E desc[UR8][R6.64], R108 ;  /* 0x0000006c06004986 */ /* 0x0007e2000c101908 */
[----:B------:R-:W-:Y:S01]  /*4c4e0*/  ULDC UR10, c[0x0][0x228] ;  /* 0x00008a00000a7ab9 */ /* 0x000fe20000000800 */
[----:B------:R-:W-:Y:S01]  /*4c4f0*/  ULDC UR12, c[0x0][0x228] ;  /* 0x00008a00000c7ab9 */ /* 0x000fe20000000800 */
[C---:B-1----:R-:W-:Y:S01]  /*4c500*/  IMAD.WIDE R14, R9.reuse, 0x4, R10 ;  /* 0x00000004090e7825 */ /* 0x042fe200078e020a */
[----:B------:R1:W-:Y:S03]  /*4c510*/  @P6 STG.E desc[UR8][R12.64], R105 ;  /* 0x000000690c006986 */ /* 0x0003e6000c101908 */
[----:B--2---:R-:W-:Y:S01]  /*4c520*/  IMAD.WIDE R16, R9, 0x4, R84 ;  /* 0x0000000409107825 */ /* 0x004fe200078e0254 */
[----:B------:R-:W-:-:S03]  /*4c530*/  ISETP.LT.AND P6, PT, R83, UR6, !P2 ;  /* 0x0000000653007c0c */ /* 0x000fc6000d7c1270 */
[----:B------:R-:W-:Y:S01]  /*4c540*/  VIADD R0, R8, 0x2d ;  /* 0x0000002d08007836 */ /* 0x000fe20000000000 */
[----:B------:R2:W-:Y:S01]  /*4c550*/  @P5 STG.E desc[UR8][R14.64], R41 ;  /* 0x000000290e005986 */ /* 0x0005e2000c101908 */
[----:B------:R-:W-:Y:S01]  /*4c560*/  ULDC UR4, c[0x0][0x22c] ;  /* 0x00008b0000047ab9 */ /* 0x000fe20000000800 */
[----:B------:R-:W-:Y:S01]  /*4c570*/  ISETP.LT.AND P4, PT, R247, UR10, !P2 ;  /* 0x0000000af7007c0c */ /* 0x000fe2000d781270 */
[C---:B------:R-:W-:Y:S01]  /*4c580*/  IMAD.WIDE R4, R9.reuse, 0x4, R86 ;  /* 0x0000000409047825 */ /* 0x040fe200078e0256 */
[----:B------:R-:W-:Y:S01]  /*4c590*/  @P1 STG.E desc[UR8][R16.64], R73 ;  /* 0x0000004910001986 */ /* 0x000fe2000c101908 */
[----:B------:R-:W-:Y:S01]  /*4c5a0*/  ISETP.LT.AND P5, PT, R246, UR12, !P2 ;  /* 0x0000000cf6007c0c */ /* 0x000fe2000d7a1270 */
[----:B------:R-:W-:Y:S01]  /*4c5b0*/  ULDC UR6, c[0x0][0x228] ;  /* 0x00008a0000067ab9 */ /* 0x000fe20000000800 */
[----:B------:R-:W-:Y:S01]  /*4c5c0*/  IADD3 R9, R9, UR28, RZ ;  /* 0x0000001c09097c10 */ /* 0x000fe2000fffe0ff */
[----:B------:R-:W-:Y:S01]  /*4c5d0*/  ULDC UR10, c[0x0][0x228] ;  /* 0x00008a00000a7ab9 */ /* 0x000fe20000000800 */
[----:B------:R-:W-:Y:S01]  /*4c5e0*/  ISETP.GE.AND P1, PT, R0, UR4, PT ;  /* 0x0000000400007c0c */ /* 0x000fe2000bf26270 */
[----:B------:R-:W-:Y:S01]  /*4c5f0*/  VIADD R0, R8, 0x2e ;  /* 0x0000002e08007836 */ /* 0x000fe20000000000 */
[----:B------:R-:W-:Y:S01]  /*4c600*/  ULDC UR4, c[0x0][0x22c] ;  /* 0x00008b0000047ab9 */ /* 0x000fe20000000800 */
[----:B------:R4:W-:Y:S01]  /*4c610*/  @P3 STG.E desc[UR8][R4.64], R173 ;  /* 0x000000ad04003986 */ /* 0x0009e2000c101908 */
[C---:B---3--:R-:W-:Y:S01]  /*4c620*/  IMAD.WIDE R6, R9.reuse, 0x4, R2 ;  /* 0x0000000409067825 */ /* 0x048fe200078e0202 */
[----:B------:R-:W-:Y:S01]  /*4c630*/  ULDC UR12, c[0x0][0x228] ;  /* 0x00008a00000c7ab9 */ /* 0x000fe20000000800 */
[----:B------:R-:W-:Y:S01]  /*4c640*/  ISETP.GE.AND P3, PT, R0, UR4, PT ;  /* 0x0000000400007c0c */ /* 0x000fe2000bf66270 */
[----:B------:R-:W-:Y:S01]  /*4c650*/  ULDC UR4, c[0x0][0x228] ;  /* 0x00008a0000047ab9 */ /* 0x000fe20000000800 */
[C---:B-1----:R-:W-:Y:S01]  /*4c660*/  IMAD.WIDE R12, R9.reuse, 0x4, R10 ;  /* 0x00000004090c7825 */ /* 0x042fe200078e020a */
[----:B------:R-:W-:Y:S01]  /*4c670*/  ISETP.LT.AND P2, PT, R244, UR4, !P2 ;  /* 0x00000004f4007c0c */ /* 0x000fe2000d741270 */
[----:B------:R1:W-:Y:S01]  /*4c680*/  @P6 STG.E desc[UR8][R6.64], R205 ;  /* 0x000000cd06006986 */ /* 0x0003e2000c101908 */
[----:B------:R-:W-:Y:S01]  /*4c690*/  ULDC UR4, c[0x0][0x228] ;  /* 0x00008a0000047ab9 */ /* 0x000fe20000000800 */
[----:B--2---:R-:W-:-:S02]  /*4c6a0*/  IMAD.WIDE R14, R9, 0x4, R84 ;  /* 0x00000004090e7825 */ /* 0x004fc400078e0254 */
[----:B------:R2:W-:Y:S01]  /*4c6b0*/  @P4 STG.E desc[UR8][R12.64], R141 ;  /* 0x0000008d0c004986 */ /* 0x0005e2000c101908 */
[----:B------:R-:W-:Y:S01]  /*4c6c0*/  ISETP.LT.AND P4, PT, R83, UR4, !P0 ;  /* 0x0000000453007c0c */ /* 0x000fe2000c781270 */
[----:B----4-:R-:W-:Y:S01]  /*4c6d0*/  IMAD.WIDE R4, R9, 0x4, R86 ;  /* 0x0000000409047825 */ /* 0x010fe200078e0256 */
[----:B------:R-:W-:Y:S01]  /*4c6e0*/  ISETP.LT.AND P6, PT, R247, UR6, !P0 ;  /* 0x00000006f7007c0c */ /* 0x000fe2000c7c1270 */
[----:B------:R3:W-:Y:S01]  /*4c6f0*/  @P5 STG.E desc[UR8][R14.64], R77 ;  /* 0x0000004d0e005986 */ /* 0x0007e2000c101908 */
[----:B------:R-:W-:Y:S01]  /*4c700*/  ISETP.LT.AND P5, PT, R246, UR10, !P0 ;  /* 0x0000000af6007c0c */ /* 0x000fe2000c7a1270 */
[----:B------:R-:W-:Y:S01]  /*4c710*/  VIADD R0, R8, 0x2f ;  /* 0x0000002f08007836 */ /* 0x000fe20000000000 */
[----:B------:R-:W-:Y:S01]  /*4c720*/  IADD3 R9, R9, UR28, RZ ;  /* 0x0000001c09097c10 */ /* 0x000fe2000fffe0ff */
[----:B------:R-:W-:Y:S01]  /*4c730*/  ULDC UR4, c[0x0][0x22c] ;  /* 0x00008b0000047ab9 */ /* 0x000fe20000000800 */
[----:B------:R-:W-:Y:S01]  /*4c740*/  ISETP.LT.AND P0, PT, R244, UR12, !P0 ;  /* 0x0000000cf4007c0c */ /* 0x000fe2000c701270 */
[----:B------:R4:W-:Y:S01]  /*4c750*/  @P2 STG.E desc[UR8][R4.64], R109 ;  /* 0x0000006d04002986 */ /* 0x0009e2000c101908 */
[----:B------:R-:W-:Y:S01]  /*4c760*/  ULDC UR6, c[0x0][0x228] ;  /* 0x00008a0000067ab9 */ /* 0x000fe20000000800 */
[----:B-1----:R-:W-:Y:S01]  /*4c770*/  IMAD.WIDE R6, R9, 0x4, R2 ;  /* 0x0000000409067825 */ /* 0x002fe200078e0202 */
[----:B------:R-:W-:-:S03]  /*4c780*/  ULDC UR10, c[0x0][0x228] ;  /* 0x00008a00000a7ab9 */ /* 0x000fc60000000800 */
[----:B--2---:R-:W-:Y:S01]  /*4c790*/  IMAD.WIDE R12, R9, 0x4, R10 ;  /* 0x00000004090c7825 */ /* 0x004fe200078e020a */
[----:B------:R-:W-:-:S03]  /*4c7a0*/  ISETP.GE.AND P2, PT, R0, UR4, PT ;  /* 0x0000000400007c0c */ /* 0x000fc6000bf46270 */
[C---:B---3--:R-:W-:Y:S01]  /*4c7b0*/  IMAD.WIDE R14, R9.reuse, 0x4, R84 ;  /* 0x00000004090e7825 */ /* 0x048fe200078e0254 */
[----:B------:R1:W-:Y:S01]  /*4c7c0*/  @P4 STG.E desc[UR8][R6.64], R106 ;  /* 0x0000006a06004986 */ /* 0x0003e2000c101908 */
[----:B------:R-:W-:Y:S01]  /*4c7d0*/  ULDC UR4, c[0x0][0x228] ;  /* 0x00008a0000047ab9 */ /* 0x000fe20000000800 */
[----:B------:R-:W-:Y:S01]  /*4c7e0*/  ULDC UR12, c[0x0][0x228] ;  /* 0x00008a00000c7ab9 */ /* 0x000fe20000000800 */
[----:B------:R-:W-:Y:S01]  /*4c7f0*/  IMAD.WIDE R16, R9, 0x4, R86 ;  /* 0x0000000409107825 */ /* 0x000fe200078e0256 */
[----:B------:R2:W-:Y:S04]  /*4c800*/  @P6 STG.E desc[UR8][R12.64], R42 ;  /* 0x0000002a0c006986 */ /* 0x0005e8000c101908 */
[----:B------:R3:W-:Y:S01]  /*4c810*/  @P5 STG.E desc[UR8][R14.64], R74 ;  /* 0x0000004a0e005986 */ /* 0x0007e2000c101908 */
[----:B------:R-:W-:Y:S01]  /*4c820*/  ISETP.LT.AND P5, PT, R83, UR4, !P1 ;  /* 0x0000000453007c0c */ /* 0x000fe2000cfa1270 */
[----:B------:R-:W-:-:S02]  /*4c830*/  ULDC UR4, c[0x0][0x228] ;  /* 0x00008a0000047ab9 */ /* 0x000fc40000000800 */
[----:B------:R3:W-:Y:S01]  /*4c840*/  @P0 STG.E desc[UR8][R16.64], R174 ;  /* 0x000000ae10000986 */ /* 0x0007e2000c101908 */
[----:B------:R-:W-:Y:S01]  /*4c850*/  ISETP.LT.AND P0, PT, R247, UR4, !P1 ;  /* 0x00000004f7007c0c */ /* 0x000fe2000cf01270 */
[----:B------:R-:W-:Y:S01]  /*4c860*/  VIADD R9, R9, UR28 ;  /* 0x0000001c09097c36 */ /* 0x000fe20008000000 */
[----:B------:R-:W-:Y:S01]  /*4c870*/  ISETP.LT.AND P4, PT, R246, UR6, !P1 ;  /* 0x00000006f6007c0c */ /* 0x000fe2000cf81270 */
[----:B------:R-:W-:Y:S01]  /*4c880*/  ULDC UR4, c[0x0][0x22c] ;  /* 0x00008b0000047ab9 */ /* 0x000fe20000000800 */
[----:B------:R-:W-:Y:S01]  /*4c890*/  ISETP.LT.AND P1, PT, R244, UR10, !P1 ;  /* 0x0000000af4007c0c */ /* 0x000fe2000cf21270 */
[----:B----4-:R-:W-:Y:S01]  /*4c8a0*/  IMAD.WIDE R4, R9, 0x4, R2 ;  /* 0x0000000409047825 */ /* 0x010fe200078e0202 */
[----:B------:R-:W-:Y:S01]  /*4c8b0*/  ISETP.LT.AND P6, PT, R83, UR12, !P3 ;  /* 0x0000000c53007c0c */ /* 0x000fe2000dfc1270 */
[----:B------:R-:W-:Y:S01]  /*4c8c0*/  ULDC UR6, c[0x0][0x228] ;  /* 0x00008a0000067ab9 */ /* 0x000fe20000000800 */
[----:B------:R-:W-:Y:S01]  /*4c8d0*/  IADD3 R0, R8, 0x30, RZ ;  /* 0x0000003008007810 */ /* 0x000fe20007ffe0ff */
[C---:B-1----:R-:W-:Y:S01]  /*4c8e0*/  IMAD.WIDE R6, R9.reuse, 0x4, R10 ;  /* 0x0000000409067825 */ /* 0x042fe200078e020a */
[C---:B------:R-:W-:Y:S01]  /*4c8f0*/  IADD3 R19, R9.reuse, UR28, RZ ;  /* 0x0000001c09137c10 */ /* 0x040fe2000fffe0ff */
[----:B------:R1:W-:Y:S01]  /*4c900*/  @P5 STG.E desc[UR8][R4.64], R206 ;  /* 0x000000ce04005986 */ /* 0x0003e2000c101908 */
[----:B------:R-:W-:Y:S01]  /*4c910*/  ISETP.GE.AND P5, PT, R0, UR4, PT ;  /* 0x0000000400007c0c */ /* 0x000fe2000bfa6270 */
[C---:B--2---:R-:W-:Y:S01]  /*4c920*/  IMAD.WIDE R12, R9.reuse, 0x4, R84 ;  /* 0x00000004090c7825 */ /* 0x044fe200078e0254 */
[----:B------:R-:W-:Y:S01]  /*4c930*/  ULDC UR4, c[0x0][0x228] ;  /* 0x00008a0000047ab9 */ /* 0x000fe20000000800 */
[----:B------:R2:W-:Y:S02]  /*4c940*/  @P0 STG.E desc[UR8][R6.64], R142 ;  /* 0x0000008e06000986 */ /* 0x0005e4000c101908 */
[----:B---3--:R-:W-:Y:S01]  /*4c950*/  IMAD.WIDE R14, R9, 0x4, R86 ;  /* 0x00000004090e7825 */ /* 0x008fe200078e0256 */
[----:B------:R-:W-:Y:S01]  /*4c960*/  ISETP.LT.AND P0, PT, R247, UR4, !P3 ;  /* 0x00000004f7007c0c */ /* 0x000fe2000df01270 */
[----:B------:R3:W-:Y:S01]  /*4c970*/  @P4 STG.E desc[UR8][R12.64], R78 ;  /* 0x0000004e0c004986 */ /* 0x0007e2000c101908 */
[----:B------:R-:W-:Y:S01]  /*4c980*/  ULDC UR4, c[0x0][0x228] ;  /* 0x00008a0000047ab9 */ /* 0x000fe20000000800 */
[----:B------:R-:W-:Y:S01]  /*4c990*/  IMAD.WIDE R16, R19, 0x4, R2 ;  /* 0x0000000413107825 */ /* 0x000fe200078e0202 */
[----:B------:R-:W-:Y:S01]  /*4c9a0*/  ULDC UR10, c[0x0][0x228] ;  /* 0x00008a00000a7ab9 */ /* 0x000fe20000000800 */
[----:B------:R4:W-:Y:S01]  /*4c9b0*/  @P1 STG.E desc[UR8][R14.64], R110 ;  /* 0x0000006e0e001986 */ /* 0x0009e2000c101908 */
[----:B------:R-:W-:Y:S01]  /*4c9c0*/  ISETP.LT.AND P1, PT, R246, UR4, !P3 ;  /* 0x00000004f6007c0c */ /* 0x000fe2000df21270 */
[----:B------:R-:W-:Y:S01]  /*4c9d0*/  ULDC UR12, c[0x0][0x228] ;  /* 0x00008a00000c7ab9 */ /* 0x000fe20000000800 */
[----:B------:R-:W-:Y:S01]  /*4c9e0*/  ISETP.LT.AND P3, PT, R244, UR6, !P3 ;  /* 0x00000006f4007c0c */ /* 0x000fe2000df61270 */
[----:B------:R4:W-:Y:S01]  /*4c9f0*/  @P6 STG.E desc[UR8][R16.64], R107 ;  /* 0x0000006b10006986 */ /* 0x0009e2000c101908 */
[----:B------:R-:W-:Y:S01]  /*4ca00*/  ISETP.LT.AND P6, PT, R83, UR10, !P2 ;  /* 0x0000000a53007c0c */ /* 0x000fe2000d7c1270 */
[----:B-1----:R-:W-:Y:S01]  /*4ca10*/  IMAD.WIDE R4, R19, 0x4, R10 ;  /* 0x0000000413047825 */ /* 0x002fe200078e020a */
[----:B------:R-:W-:Y:S01]  /*4ca20*/  ISETP.LT.AND P4, PT, R247, UR12, !P2 ;  /* 0x0000000cf7007c0c */ /* 0x000fe2000d781270 */
[----:B------:R-:W-:Y:S01]  /*4ca30*/  ULDC UR4, c[0x0][0x22c] ;  /* 0x00008b0000047ab9 */ /* 0x000fe20000000800 */
[----:B------:R-:W-:Y:S01]  /*4ca40*/  IADD3 R0, R8, 0x31, RZ ;  /* 0x0000003108007810 */ /* 0x000fe20007ffe0ff */
[----:B------:R-:W-:-:S02]  /*4ca50*/  VIADD R9, R19, UR28 ;  /* 0x0000001c13097c36 */ /* 0x000fc40008000000 */
[C---:B--2---:R-:W-:Y:S01]  /*4ca60*/  IMAD.WIDE R6, R19.reuse, 0x4, R84 ;  /* 0x0000000413067825 */ /* 0x044fe200078e0254 */
[----:B------:R1:W-:Y:S01]  /*4ca70*/  @P0 STG.E desc[UR8][R4.64], R43 ;  /* 0x0000002b04000986 */ /* 0x0003e2000c101908 */
[----:B------:R-:W-:Y:S01]  /*4ca80*/  ISETP.GE.AND P0, PT, R0, UR4, PT ;  /* 0x0000000400007c0c */ /* 0x000fe2000bf06270 */
[----:B------:R-:W-:Y:S01]  /*4ca90*/  ULDC UR4, c[0x0][0x228] ;  /* 0x00008a0000047ab9 */ /* 0x000fe20000000800 */
[----:B---3--:R-:W-:Y:S01]  /*4caa0*/  IMAD.WIDE R12, R19, 0x4, R86 ;  /* 0x00000004130c7825 */ /* 0x008fe200078e0256 */
[----:B------:R2:W-:Y:S01]  /*4cab0*/  @P1 STG.E desc[UR8][R6.64], R75 ;  /* 0x0000004b06001986 */ /* 0x0005e2000c101908 */
[----:B------:R-:W-:Y:S01]  /*4cac0*/  ULDC UR6, c[0x0][0x228] ;  /* 0x00008a0000067ab9 */ /* 0x000fe20000000800 */
[----:B------:R-:W-:Y:S01]  /*4cad0*/  ULDC UR10, c[0x0][0x228] ;  /* 0x00008a00000a7ab9 */ /* 0x000fe20000000800 */
[----:B----4-:R-:W-:Y:S01]  /*4cae0*/  IMAD.WIDE R14, R9, 0x4, R2 ;  /* 0x00000004090e7825 */ /* 0x010fe200078e0202 */
[----:B------:R-:W-:Y:S01]  /*4caf0*/  ISETP.LT.AND P1, PT, R246, UR4, !P2 ;  /* 0x00000004f6007c0c */ /* 0x000fe2000d721270 */
[----:B------:R-:W-:-:S02]  /*4cb00*/  ULDC UR12, c[0x0][0x228] ;  /* 0x00008a00000c7ab9 */ /* 0x000fc40000000800 */
[C---:B------:R-:W-:Y:S01]  /*4cb10*/  IMAD.WIDE R16, R9.reuse, 0x4, R10 ;  /* 0x0000000409107825 */ /* 0x040fe200078e020a */
[----:B------:R3:W-:Y:S01]  /*4cb20*/  @P3 STG.E desc[UR8][R12.64], R175 ;  /* 0x000000af0c003986 */ /* 0x0007e2000c101908 */
[----:B------:R-:W-:Y:S01]  /*4cb30*/  ULDC UR4, c[0x0][0x228] ;  /* 0x00008a0000047ab9 */ /* 0x000fe20000000800 */
[----:B------:R-:W-:Y:S02]  /*4cb40*/  ISETP.LT.AND P2, PT, R244, UR6, !P2 ;  /* 0x00000006f4007c0c */ /* 0x000fe4000d741270 */
[----:B------:R-:W-:Y:S01]  /*4cb50*/  IADD3 R21, R9, UR28, RZ ;  /* 0x0000001c09157c10 */ /* 0x000fe2000fffe0ff */
[----:B------:R4:W-:Y:S01]  /*4cb60*/  @P6 STG.E desc[UR8][R14.64], R207 ;  /* 0x000000cf0e006986 */ /* 0x0009e2000c101908 */
[----:B------:R-:W-:Y:S01]  /*4cb70*/  ISETP.LT.AND P6, PT, R83, UR4, !P5 ;  /* 0x0000000453007c0c */ /* 0x000fe2000efc1270 */
[----:B-1----:R-:W-:Y:S01]  /*4cb80*/  IMAD.WIDE R4, R9, 0x4, R84 ;  /* 0x0000000409047825 */ /* 0x002fe200078e0254 */
[----:B------:R-:W-:Y:S01]  /*4cb90*/  ISETP.LT.AND P3, PT, R246, UR12, !P5 ;  /* 0x0000000cf6007c0c */ /* 0x000fe2000ef61270 */
[----:B------:R1:W-:Y:S01]  /*4cba0*/  @P4 STG.E desc[UR8][R16.64], R143 ;  /* 0x0000008f10004986 */ /* 0x0003e2000c101908 */
[----:B------:R-:W-:Y:S01]  /*4cbb0*/  ISETP.LT.AND P4, PT, R247, UR10, !P5 ;  /* 0x0000000af7007c0c */ /* 0x000fe2000ef81270 */
[----:B--2---:R-:W-:Y:S01]  /*4cbc0*/  IMAD.WIDE R6, R9, 0x4, R86 ;  /* 0x0000000409067825 */ /* 0x004fe200078e0256 */
[----:B------:R-:W-:Y:S01]  /*4cbd0*/  ISETP.LT.AND P5, PT, R244, UR14, !P5 ;  /* 0x0000000ef4007c0c */ /* 0x000fe2000efa1270 */
[----:B------:R-:W-:Y:S01]  /*4cbe0*/  ULDC UR4, c[0x0][0x22c] ;  /* 0x00008b0000047ab9 */ /* 0x000fe20000000800 */
[----:B------:R-:W-:Y:S01]  /*4cbf0*/  ULDC UR6, c[0x0][0x228] ;  /* 0x00008a0000067ab9 */ /* 0x000fe20000000800 */
[----:B------:R-:W-:-:S02]  /*4cc00*/  VIADD R0, R8, 0x32 ;  /* 0x0000003208007836 */ /* 0x000fc40000000000 */
[C---:B---3--:R-:W-:Y:S01]  /*4cc10*/  IMAD.WIDE R12, R21.reuse, 0x4, R2 ;  /* 0x00000004150c7825 */ /* 0x048fe200078e0202 */
[----:B------:R-:W-:Y:S01]  /*4cc20*/  @P1 STG.E desc[UR8][R4.64], R79 ;  /* 0x0000004f04001986 */ /* 0x000fe2000c101908 */
[----:B------:R-:W-:Y:S01]  /*4cc30*/  ULDC UR10, c[0x0][0x228] ;  /* 0x00008a00000a7ab9 */ /* 0x000fe20000000800 */
[----:B------:R-:W-:Y:S01]  /*4cc40*/  ULDC UR12, c[0x0][0x228] ;  /* 0x00008a00000c7ab9 */ /* 0x000fe20000000800 */
[C---:B----4-:R-:W-:Y:S01]  /*4cc50*/  IMAD.WIDE R14, R21.reuse, 0x4, R10 ;  /* 0x00000004150e7825 */ /* 0x050fe200078e020a */
[----:B------:R-:W-:Y:S03]  /*4cc60*/  @P2 STG.E desc[UR8][R6.64], R111 ;  /* 0x0000006f06002986 */ /* 0x000fe6000c101908 */
[C---:B-1----:R-:W-:Y:S01]  /*4cc70*/  IMAD.WIDE R16, R21.reuse, 0x4, R84 ;  /* 0x0000000415107825 */ /* 0x042fe200078e0254 */
[----:B------:R-:W-:Y:S01]  /*4cc80*/  ISETP.GE.AND P1, PT, R0, UR4, PT ;  /* 0x0000000400007c0c */ /* 0x000fe2000bf26270 */
[----:B------:R-:W-:Y:S01]  /*4cc90*/  @P6 STG.E desc[UR8][R12.64], R44 ;  /* 0x0000002c0c006986 */ /* 0x000fe2000c101908 */
[----:B------:R-:W-:Y:S01]  /*4cca0*/  ULDC UR4, c[0x0][0x228] ;  /* 0x00008a0000047ab9 */ /* 0x000fe20000000800 */
[----:B------:R-:W-:Y:S01]  /*4ccb0*/  IMAD.WIDE R18, R21, 0x4, R86 ;  /* 0x0000000415127825 */ /* 0x000fe200078e0256 */
[----:B------:R-:W-:Y:S01]  /*4ccc0*/  ULDC UR14, c[0x0][0x228] ;  /* 0x00008a00000e7ab9 */ /* 0x000fe20000000800 */
[----:B------:R1:W-:Y:S01]  /*4ccd0*/  @P4 STG.E desc[UR8][R14.64], R224 ;  /* 0x000000e00e004986 */ /* 0x0003e2000c101908 */
[----:B------:R-:W-:Y:S01]  /*4cce0*/  ISETP.LT.AND P4, PT, R246, UR10, !P0 ;  /* 0x0000000af6007c0c */ /* 0x000fe2000c781270 */
[----:B------:R-:W-:Y:S01]  /*4ccf0*/  VIADD R0, R8, 0x33 ;  /* 0x0000003308007836 */ /* 0x000fe20000000000 */
[C---:B------:R-:W-:Y:S01]  /*4cd00*/  ISETP.LT.AND P6, PT, R83.reuse, UR14, !P1 ;  /* 0x0000000e53007c0c */ /* 0x040fe2000cfc1270 */
[----:B------:R2:W-:Y:S01]  /*4cd10*/  @P3 STG.E desc[UR8][R16.64], R228 ;  /* 0x000000e410003986 */ /* 0x0005e2000c101908 */
[----:B------:R-:W-:Y:S01]  /*4cd20*/  ISETP.LT.AND P3, PT, R83, UR4, !P0 ;  /* 0x0000000453007c0c */ /* 0x000fe2000c761270 */
[----:B------:R-:W-:Y:S01]  /*4cd30*/  ULDC UR4, c[0x0][0x22c] ;  /* 0x00008b0000047ab9 */ /* 0x000fe20000000800 */
[----:B------:R-:W-:Y:S01]  /*4cd40*/  ULDC UR10, c[0x0][0x228] ;  /* 0x00008a00000a7ab9 */ /* 0x000fe20000000800 */
[----:B------:R-:W-:Y:S01]  /*4cd50*/  @P5 STG.E desc[UR8][R18.64], R176 ;  /* 0x000000b012005986 */ /* 0x000fe2000c101908 */
[----:B------:R-:W-:Y:S01]  /*4cd60*/  ISETP.LT.AND P5, PT, R247, UR6, !P0 ;  /* 0x00000006f7007c0c */ /* 0x000fe2000c7a1270 */
[----:B------:R-:W-:Y:S01]  /*4cd70*/  ULDC UR6, c[0x0][0x228] ;  /* 0x00008a0000067ab9 */ /* 0x000fe20000000800 */
[----:B------:R-:W-:Y:S01]  /*4cd80*/  ISETP.LT.AND P0, PT, R244, UR12, !P0 ;  /* 0x0000000cf4007c0c */ /* 0x000fe2000c701270 */
[----:B------:R-:W-:Y:S01]  /*4cd90*/  ULDC UR12, c[0x0][0x228] ;  /* 0x00008a00000c7ab9 */ /* 0x000fe20000000800 */
[----:B-1----:R-:W-:-:S05]  /*4cda0*/  IADD3 R15, R21, UR28, RZ ;  /* 0x0000001c150f7c10 */ /* 0x002fca000fffe0ff */
[----:B------:R-:W-:-:S04]  /*4cdb0*/  IMAD.WIDE R4, R15, 0x4, R2 ;  /* 0x000000040f047825 */ /* 0x000fc800078e0202 */
[----:B------:R-:W-:Y:S01]  /*4cdc0*/  IMAD.WIDE R6, R15, 0x4, R10 ;  /* 0x000000040f067825 */ /* 0x000fe200078e020a */
[----:B------:R-:W-:-:S03]  /*4cdd0*/  ISETP.GE.AND P2, PT, R0, UR4, PT ;  /* 0x0000000400007c0c */ /* 0x000fc6000bf46270 */
[C---:B------:R-:W-:Y:S01]  /*4cde0*/  IMAD.WIDE R12, R15.reuse, 0x4, R84 ;  /* 0x000000040f0c7825 */ /* 0x040fe200078e0254 */
[----:B------:R1:W-:Y:S01]  /*4cdf0*/  @P3 STG.E desc[UR8][R4.64], R220 ;  /* 0x000000dc04003986 */ /* 0x0003e2000c101908 */
[----:B------:R-:W-:Y:S02]  /*4ce00*/  ULDC UR4, c[0x0][0x228] ;  /* 0x00008a0000047ab9 */ /* 0x000fe40000000800 */
[C---:B------:R-:W-:Y:S02]  /*4ce10*/  VIADD R9, R15.reuse, UR28 ;  /* 0x0000001c0f097c36 */ /* 0x040fe40008000000 */
[----:B------:R-:W-:Y:S01]  /*4ce20*/  IMAD.WIDE R14, R15, 0x4, R86 ;  /* 0x000000040f0e7825 */ /* 0x000fe200078e0256 */
[----:B------:R3:W-:Y:S01]  /*4ce30*/  @P5 STG.E desc[UR8][R6.64], R112 ;  /* 0x0000007006005986 */ /* 0x0007e2000c101908 */
[----:B------:R-:W-:Y:S01]  /*4ce40*/  ISETP.LT.AND P3, PT, R246, UR6, !P1 ;  /* 0x00000006f6007c0c */ /* 0x000fe2000cf61270 */
[----:B------:R-:W-:Y:S01]  /*4ce50*/  ULDC UR6, c[0x0][0x228] ;  /* 0x00008a0000067ab9 */ /* 0x000fe20000000800 */
[----:B--2---:R-:W-:Y:S01]  /*4ce60*/  IMAD.WIDE R16, R9, 0x4, R2 ;  /* 0x0000000409107825 */ /* 0x004fe200078e0202 */
[----:B------:R2:W-:Y:S01]  /*4ce70*/  @P4 STG.E desc[UR8][R12.64], R208 ;  /* 0x000000d00c004986 */ /* 0x0005e2000c101908 */
[----:B------:R-:W-:Y:S01]  /*4ce80*/  ISETP.LT.AND P4, PT, R247, UR4, !P1 ;  /* 0x00000004f7007c0c */ /* 0x000fe2000cf81270 */
[----:B------:R-:W-:-:S02]  /*4ce90*/  ULDC UR4, c[0x0][0x22c] ;  /* 0x00008b0000047ab9 */ /* 0x000fc40000000800 */
[----:B------:R4:W-:Y:S01]  /*4cea0*/  @P0 STG.E desc[UR8][R14.64], R144 ;  /* 0x000000900e000986 */ /* 0x0009e2000c101908 */
[----:B------:R-:W-:Y:S01]  /*4ceb0*/  ISETP.LT.AND P0, PT, R244, UR10, !P1 ;  /* 0x0000000af4007c0c */ /* 0x000fe2000cf01270 */
[----:B-1----:R-:W-:Y:S01]  /*4cec0*/  IMAD.WIDE R4, R9, 0x4, R10 ;  /* 0x0000000409047825 */ /* 0x002fe200078e020a */
[----:B------:R-:W-:Y:S01]  /*4ced0*/  ISETP.LT.AND P5, PT, R247, UR6, !P2 ;  /* 0x00000006f7007c0c */ /* 0x000fe2000d7a1270 */
[----:B------:R1:W-:Y:S01]  /*4cee0*/  @P6 STG.E desc[UR8][R16.64], R45 ;  /* 0x0000002d10006986 */ /* 0x0003e2000c101908 */
[----:B------:R-:W-:Y:S01]  /*4cef0*/  ISETP.LT.AND P6, PT, R83, UR12, !P2 ;  /* 0x0000000c53007c0c */ /* 0x000fe2000d7c1270 */
[C---:B---3--:R-:W-:Y:S01]  /*4cf00*/  IMAD.WIDE R6, R9.reuse, 0x4, R84 ;  /* 0x0000000409067825 */ /* 0x048fe200078e0254 */
[----:B------:R-:W-:Y:S01]  /*4cf10*/  IADD3 R0, R8, 0x34, RZ ;  /* 0x0000003408007810 */ /* 0x000fe20007ffe0ff */
[----:B------:R-:W-:Y:S01]  /*4cf20*/  ULDC UR6, c[0x0][0x228] ;  /* 0x00008a0000067ab9 */ /* 0x000fe20000000800 */
[----:B------:R-:W-:Y:S01]  /*4cf30*/  ULDC UR10, c[0x0][0x228] ;  /* 0x00008a00000a7ab9 */ /* 0x000fe20000000800 */
[----:B------:R-:W-:-:S02]  /*4cf40*/  VIADD R19, R9, UR28 ;  /* 0x0000001c09137c36 */ /* 0x000fc40008000000 */
[----:B--2---:R-:W-:Y:S01]  /*4cf50*/  IMAD.WIDE R12, R9, 0x4, R86 ;  /* 0x00000004090c7825 */ /* 0x004fe200078e0256 */
[----:B------:R-:W-:Y:S01]  /*4cf60*/  ISETP.GE.AND P1, PT, R0, UR4, PT ;  /* 0x0000000400007c0c */ /* 0x000fe2000bf26270 */
[----:B------:R2:W-:Y:S01]  /*4cf70*/  @P4 STG.E desc[UR8][R4.64], R225 ;  /* 0x000000e104004986 */ /* 0x0005e2000c101908 */
[----:B------:R-:W-:Y:S01]  /*4cf80*/  ULDC UR4, c[0x0][0x228] ;  /* 0x00008a0000047ab9 */ /* 0x000fe20000000800 */
[C---:B----4-:R-:W-:Y:S01]  /*4cf90*/  IMAD.WIDE R14, R19.reuse, 0x4, R2 ;  /* 0x00000004130e7825 */ /* 0x050fe200078e0202 */
[----:B------:R-:W-:Y:S01]  /*4cfa0*/  ULDC UR12, c[0x0][0x228] ;  /* 0x00008a00000c7ab9 */ /* 0x000fe20000000800 */
[----:B------:R3:W-:Y:S02]  /*4cfb0*/  @P3 STG.E desc[UR8][R6.64], R229 ;  /* 0x000000e506003986 */ /* 0x0007e4000c101908 */
[----:B-1----:R-:W-:Y:S02]  /*4cfc0*/  IMAD.WIDE R16, R19, 0x4, R10 ;  /* 0x0000000413107825 */ /* 0x002fe400078e020a */
[----:B------:R1:W-:Y:S01]  /*4cfd0*/  @P0 STG.E desc[UR8][R12.64], R177 ;  /* 0x000000b10c000986 */ /* 0x0003e2000c101908 */
[----:B------:R-:W-:Y:S01]  /*4cfe0*/  ISETP.LT.AND P0, PT, R246, UR4, !P2 ;  /* 0x00000004f6007c0c */ /* 0x000fe2000d701270 */
[----:B------:R-:W-:Y:S01]  /*4cff0*/  ULDC UR4, c[0x0][0x228] ;  /* 0x00008a0000047ab9 */ /* 0x000fe20000000800 */
[----:B------:R-:W-:Y:S01]  /*4d000*/  ISETP.LT.AND P4, PT, R83, UR6, !P1 ;  /* 0x0000000653007c0c */ /* 0x000fe2000cf81270 */
[----:B------:R4:W-:Y:S01]  /*4d010*/  @P6 STG.E desc[UR8][R14.64], R221 ;  /* 0x000000dd0e006986 */ /* 0x0009e2000c101908 */
[----:B------:R-:W-:Y:S01]  /*4d020*/  ISETP.LT.AND P2, PT, R244, UR4, !P2 ;  /* 0x00000004f4007c0c */ /* 0x000fe2000d741270 */
[----:B------:R-:W-:Y:S01]  /*4d030*/  VIADD R9, R19, UR28 ;  /* 0x0000001c13097c36 */ /* 0x000fe20008000000 */
[----:B------:R-:W-:Y:S01]  /*4d040*/  IADD3 R0, R8, 0x35, RZ ;  /* 0x0000003508007810 */ /* 0x000fe20007ffe0ff */
[----:B------:R4:W-:Y:S01]  /*4d050*/  @P5 STG.E desc[UR8][R16.64], R113 ;  /* 0x0000007110005986 */ /* 0x0009e2000c101908 */
[----:B------:R-:W-:Y:S01]  /*4d060*/  ISETP.LT.AND P5, PT, R247, UR10, !P1 ;  /* 0x0000000af7007c0c */ /* 0x000fe2000cfa1270 */
[C---:B--2---:R-:W-:Y:S01]  /*4d070*/  IMAD.WIDE R4, R19.reuse, 0x4, R84 ;  /* 0x0000000413047825 */ /* 0x044fe200078e0254 */
[----:B------:R-:W-:Y:S01]  /*4d080*/  ULDC UR4, c[0x0][0x228] ;  /* 0x00008a0000047ab9 */ /* 0x000fe20000000800 */
[----:B------:R-:W-:Y:S01]  /*4d090*/  ISETP.LT.AND P6, PT, R246, UR12, !P1 ;  /* 0x0000000cf6007c0c */ /* 0x000fe2000cfc1270 */
[----:B------:R-:W-:Y:S01]  /*4d0a0*/  ULDC UR6, c[0x0][0x228] ;  /* 0x00008a0000067ab9 */ /* 0x000fe20000000800 */
[----:B---3--:R-:W-:Y:S01]  /*4d0b0*/  IMAD.WIDE R6, R19, 0x4, R86 ;  /* 0x0000000413067825 */ /* 0x008fe200078e0256 */
[----:B------:R-:W-:-:S03]  /*4d0c0*/  ISETP.GE.AND P3, PT, R0, UR5, PT ;  /* 0x0000000500007c0c */ /* 0x000fc6000bf66270 */
[C---:B-1----:R-:W-:Y:S01]  /*4d0d0*/  IMAD.WIDE R12, R9.reuse, 0x4, R2 ;  /* 0x00000004090c7825 */ /* 0x042fe200078e0202 */
[----:B------:R-:W-:Y:S01]  /*4d0e0*/  ISETP.LT.AND P1, PT, R244, UR4, !P1 ;  /* 0x00000004f4007c0c */ /* 0x000fe2000cf21270 */
[----:B------:R1:W-:Y:S01]  /*4d0f0*/  @P0 STG.E desc[UR8][R4.64], R209 ;  /* 0x000000d104000986 */ /* 0x0003e2000c101908 */
[----:B------:R-:W-:Y:S01]  /*4d100*/  ULDC UR4, c[0x0][0x228] ;  /* 0x00008a0000047ab9 */ /* 0x000fe20000000800 */
[----:B----4-:R-:W-:Y:S01]  /*4d110*/  IMAD.WIDE R14, R9, 0x4, R10 ;  /* 0x00000004090e7825 */ /* 0x010fe200078e020a */
[----:B------:R-:W-:Y:S01]  /*4d120*/  ULDC UR5, c[0x0][0x228] ;  /* 0x00008a0000057ab9 */ /* 0x000fe20000000800 */
[----:B------:R2:W-:Y:S01]  /*4d130*/  @P2 STG.E desc[UR8][R6.64], R145 ;  /* 0x0000009106002986 */ /* 0x0005e2000c101908 */
[----:B------:R-:W-:Y:S01]  /*4d140*/  ISETP.LT.AND P2, PT, R83, UR4, !P3 ;  /* 0x0000000453007c0c */ /* 0x000fe2000df41270 */
[----:B------:R-:W-:Y:S01]  /*4d150*/  ULDC UR10, c[0x0][0x228] ;  /* 0x00008a00000a7ab9 */ /* 0x000fe20000000800 */
[----:B------:R-:W-:Y:S01]  /*4d160*/  IMAD.WIDE R16, R9, 0x4, R84 ;  /* 0x0000000409107825 */ /* 0x000fe200078e0254 */
[----:B------:R3:W-:Y:S01]  /*4d170*/  @P4 STG.E desc[UR8][R12.64], R46 ;  /* 0x0000002e0c004986 */ /* 0x0007e2000c101908 */
[----:B------:R-:W-:Y:S01]  /*4d180*/  ISETP.LT.AND P4, PT, R247, UR5, !P3 ;  /* 0x00000005f7007c0c */ /* 0x000fe2000df81270 */
[----:B------:R-:W-:Y:S01]  /*4d190*/  ULDC UR12, c[0x0][0x228] ;  /* 0x00008a00000c7ab9 */ /* 0x000fe20000000800 */
[----:B------:R-:W-:Y:S01]  /*4d1a0*/  IADD3 R0, R8, 0x36, RZ ;  /* 0x0000003608007810 */ /* 0x000fe20007ffe0ff */
[----:B------:R4:W-:Y:S01]  /*4d1b0*/  @P5 STG.E desc[UR8][R14.64], R226 ;  /* 0x000000e20e005986 */ /* 0x0009e2000c101908 */
[C---:B-1----:R-:W-:Y:S01]  /*4d1c0*/  IMAD.WIDE R4, R9.reuse, 0x4, R86 ;  /* 0x0000000409047825 */ /* 0x042fe200078e0256 */
[----:B------:R-:W-:Y:S01]  /*4d1d0*/  ISETP.LT.AND P5, PT, R246, UR6, !P3 ;  /* 0x00000006f6007c0c */ /* 0x000fe2000dfa1270 */
[----:B------:R-:W-:Y:S01]  /*4d1e0*/  ULDC UR4, c[0x0][0x228] ;  /* 0x00008a0000047ab9 */ /* 0x000fe20000000800 */
[----:B------:R-:W-:Y:S01]  /*4d1f0*/  IADD3 R9, R9, UR28, RZ ;  /* 0x0000001c09097c10 */ /* 0x000fe2000fffe0ff */
[----:B------:R1:W-:Y:S01]  /*4d200*/  @P6 STG.E desc[UR8][R16.64], R230 ;  /* 0x000000e610006986 */ /* 0x0003e2000c101908 */
[----:B------:R-:W-:Y:S01]  /*4d210*/  ISETP.LT.AND P3, PT, R244, UR10, !P3 ;  /* 0x0000000af4007c0c */ /* 0x000fe2000df61270 */
[----:B------:R-:W-:Y:S01]  /*4d220*/  ULDC UR5, c[0x0][0x228] ;  /* 0x00008a0000057ab9 */ /* 0x000fe20000000800 */
[----:B------:R-:W-:Y:S01]  /*4d230*/  ISETP.GE.AND P0, PT, R0, UR27, PT ;  /* 0x0000001b00007c0c */ /* 0x000fe2000bf06270 */
[C---:B--2---:R-:W-:Y:S01]  /*4d240*/  IMAD.WIDE R6, R9.reuse, 0x4, R2 ;  /* 0x0000000409067825 */ /* 0x044fe200078e0202 */
[----:B------:R2:W-:Y:S01]  /*4d250*/  @P1 STG.E desc[UR8][R4.64], R178 ;  /* 0x000000b204001986 */ /* 0x0005e2000c101908 */
[----:B------:R-:W-:Y:S01]  /*4d260*/  ULDC UR6, c[0x0][0x228] ;  /* 0x00008a0000067ab9 */ /* 0x000fe20000000800 */
[----:B------:R-:W-:Y:S01]  /*4d270*/  ULDC UR10, c[0x0][0x228] ;  /* 0x00008a00000a7ab9 */ /* 0x000fe20000000800 */
[C---:B---3--:R-:W-:Y:S01]  /*4d280*/  IMAD.WIDE R12, R9.reuse, 0x4, R10 ;  /* 0x00000004090c7825 */ /* 0x048fe200078e020a */
[----:B------:R3:W-:Y:S03]  /*4d290*/  @P2 STG.E desc[UR8][R6.64], R222 ;  /* 0x000000de06002986 */ /* 0x0007e6000c101908 */
[C---:B----4-:R-:W-:Y:S01]  /*4d2a0*/  IMAD.WIDE R14, R9.reuse, 0x4, R84 ;  /* 0x00000004090e7825 */ /* 0x050fe200078e0254 */
[----:B------:R4:W-:Y:S03]  /*4d2b0*/  @P4 STG.E desc[UR8][R12.64], R114 ;  /* 0x000000720c004986 */ /* 0x0009e6000c101908 */
[----:B-1----:R-:W-:Y:S01]  /*4d2c0*/  IMAD.WIDE R16, R9, 0x4, R86 ;  /* 0x0000000409107825 */ /* 0x002fe200078e0256 */
[----:B------:R1:W-:Y:S01]  /*4d2d0*/  @P5 STG.E desc[UR8][R14.64], R210 ;  /* 0x000000d20e005986 */ /* 0x0003e2000c101908 */
[----:B------:R-:W-:Y:S01]  /*4d2e0*/  ISETP.LT.AND P6, PT, R83, UR12, !P0 ;  /* 0x0000000c53007c0c */ /* 0x000fe2000c7c1270 */
[----:B------:R-:W-:-:S02]  /*4d2f0*/  ULDC UR12, c[0x0][0x228] ;  /* 0x00008a00000c7ab9 */ /* 0x000fc40000000800 */
[----:B------:R1:W-:Y:S01]  /*4d300*/  @P3 STG.E desc[UR8][R16.64], R146 ;  /* 0x0000009210003986 */ /* 0x0003e2000c101908 */
[----:B------:R-:W-:Y:S01]  /*4d310*/  ISETP.LT.AND P3, PT, R247, UR4, !P0 ;  /* 0x00000004f7007c0c */ /* 0x000fe2000c761270 */
[----:B------:R-:W-:Y:S01]  /*4d320*/  VIADD R21, R9, UR28 ;  /* 0x0000001c09157c36 */ /* 0x000fe20008000000 */
[----:B------:R-:W-:Y:S01]  /*4d330*/  ISETP.LT.AND P4, PT, R246, UR5, !P0 ;  /* 0x00000005f6007c0c */ /* 0x000fe2000c781270 */
[----:B------:R-:W-:Y:S01]  /*4d340*/  VIADD R0, R8, 0x37 ;  /* 0x0000003708007836 */ /* 0x000fe20000000000 */
[----:B------:R-:W-:Y:S01]  /*4d350*/  ULDC UR4, c[0x0][0x228] ;  /* 0x00008a0000047ab9 */ /* 0x000fe20000000800 */
[C---:B------:R-:W-:Y:S01]  /*4d360*/  IMAD.WIDE R18, R21.reuse, 0x4, R2 ;  /* 0x0000000415127825 */ /* 0x040fe200078e0202 */
[----:B------:R-:W-:Y:S01]  /*4d370*/  ISETP.LT.AND P0, PT, R244, UR6, !P0 ;  /* 0x00000006f4007c0c */ /* 0x000fe2000c701270 */
[----:B------:R-:W-:Y:S01]  /*4d380*/  ULDC UR5, c[0x0][0x228] ;  /* 0x00008a0000057ab9 */ /* 0x000fe20000000800 */
[----:B------:R-:W-:Y:S01]  /*4d390*/  ISETP.GE.AND P1, PT, R0, UR25, PT ;  /* 0x0000001900007c0c */ /* 0x000fe2000bf26270 */
[----:B--2---:R-:W-:Y:S01]  /*4d3a0*/  IMAD.WIDE R4, R21, 0x4, R10 ;  /* 0x0000000415047825 */ /* 0x004fe200078e020a */
[----:B------:R2:W-:Y:S01]  /*4d3b0*/  @P6 STG.E desc[UR8][R18.64], R47 ;  /* 0x0000002f12006986 */ /* 0x0005e2000c101908 */
[----:B------:R-:W-:-:S02]  /*4d3c0*/  ULDC UR6, c[0x0][0x228] ;  /* 0x00008a0000067ab9 */ /* 0x000fc40000000800 */
[----:B---3--:R-:W-:Y:S01]  /*4d3d0*/  IMAD.WIDE R6, R21, 0x4, R84 ;  /* 0x0000000415067825 */ /* 0x008fe200078e0254 */
[----:B------:R-:W-:Y:S01]  /*4d3e0*/  ISETP.LT.AND P5, PT, R83, UR10, !P1 ;  /* 0x0000000a53007c0c */ /* 0x000fe2000cfa1270 */
[----:B------:R-:W-:Y:S01]  /*4d3f0*/  @P3 STG.E desc[UR8][R4.64], R227 ;  /* 0x000000e304003986 */ /* 0x000fe2000c101908 */
[----:B------:R-:W-:Y:S01]  /*4d400*/  ISETP.LT.AND P6, PT, R247, UR4, !P1 ;  /* 0x00000004f7007c0c */ /* 0x000fe2000cfc1270 */
[C---:B------:R-:W-:Y:S01]  /*4d410*/  VIADD R9, R21.reuse, UR28 ;  /* 0x0000001c15097c36 */ /* 0x040fe20008000000 */
[----:B------:R-:W-:Y:S01]  /*4d420*/  IADD3 R0, R8, 0x38, RZ ;  /* 0x0000003808007810 */ /* 0x000fe20007ffe0ff */
[----:B------:R-:W-:Y:S01]  /*4d430*/  @P4 STG.E desc[UR8][R6.64], R231 ;  /* 0x000000e706004986 */ /* 0x000fe2000c101908 */
[----:B------:R-:W-:Y:S01]  /*4d440*/  ULDC UR4, c[0x0][0x228] ;  /* 0x00008a0000047ab9 */ /* 0x000fe20000000800 */
[----:B----4-:R-:W-:Y:S01]  /*4d450*/  IMAD.WIDE R12, R21, 0x4, R86 ;  /* 0x00000004150c7825 */ /* 0x010fe200078e0256 */
[----:B------:R-:W-:Y:S01]  /*4d460*/  ULDC UR10, c[0x0][0x228] ;  /* 0x00008a00000a7ab9 */ /* 0x000fe20000000800 */
[----:B------:R-:W3:Y:S01]  /*4d470*/  LDS.128 R4, [R252] ;  /* 0x00000000fc047984 */ /* 0x000ee20000000c00 */
[----:B------:R-:W-:Y:S01]  /*4d480*/  ISETP.LT.AND P3, PT, R246, UR4, !P1 ;  /* 0x00000004f6007c0c */ /* 0x000fe2000cf61270 */
[C---:B-1----:R-:W-:Y:S01]  /*4d490*/  IMAD.WIDE R14, R9.reuse, 0x4, R2 ;  /* 0x00000004090e7825 */ /* 0x042fe200078e0202 */
[----:B------:R-:W-:Y:S01]  /*4d4a0*/  ISETP.GE.AND P2, PT, R0, UR23, PT ;  /* 0x0000001700007c0c */ /* 0x000fe2000bf46270 */
[----:B------:R1:W-:Y:S01]  /*4d4b0*/  @P0 STG.E desc[UR8][R12.64], R179 ;  /* 0x000000b30c000986 */ /* 0x0003e2000c101908 */
[----:B------:R-:W-:Y:S01]  /*4d4c0*/  ULDC UR4, c[0x0][0x228] ;  /* 0x00008a0000047ab9 */ /* 0x000fe20000000800 */
[----:B------:R-:W-:Y:S01]  /*4d4d0*/  ISETP.LT.AND P0, PT, R244, UR5, !P1 ;  /* 0x00000005f4007c0c */ /* 0x000fe2000cf01270 */
[----:B------:R-:W-:Y:S01]  /*4d4e0*/  IMAD.WIDE R16, R9, 0x4, R10 ;  /* 0x0000000409107825 */ /* 0x000fe200078e020a */
[----:B------:R4:W-:Y:S01]  /*4d4f0*/  @P5 STG.E desc[UR8][R14.64], R223 ;  /* 0x000000df0e005986 */ /* 0x0009e2000c101908 */
[----:B------:R-:W-:Y:S01]  /*4d500*/  ISETP.LT.AND P4, PT, R83, UR6, !P2 ;  /* 0x0000000653007c0c */ /* 0x000fe2000d781270 */
[----:B------:R-:W-:Y:S01]  /*4d510*/  ULDC UR5, c[0x0][0x228] ;  /* 0x00008a0000057ab9 */ /* 0x000fe20000000800 */
[----:B------:R-:W-:Y:S01]  /*4d520*/  ISETP.LT.AND P5, PT, R247, UR4, !P2 ;  /* 0x00000004f7007c0c */ /* 0x000fe2000d7a1270 */
[C---:B--2---:R-:W-:Y:S01]  /*4d530*/  VIADD R18, R8.reuse, 0x3a ;  /* 0x0000003a08127836 */ /* 0x044fe20000000000 */
[C---:B------:R-:W-:Y:S01]  /*4d540*/  IADD3 R25, R9.reuse, UR28, RZ ;  /* 0x0000001c09197c10 */ /* 0x040fe2000fffe0ff */
[C---:B-1----:R-:W-:Y:S01]  /*4d550*/  IMAD.WIDE R12, R9.reuse, 0x4, R84 ;  /* 0x00000004090c7825 */ /* 0x042fe200078e0254 */
[----:B------:R-:W-:Y:S01]  /*4d560*/  IADD3 R0, R8, 0x39, RZ ;  /* 0x0000003908007810 */ /* 0x000fe20007ffe0ff */
[----:B------:R1:W-:Y:S01]  /*4d570*/  @P6 STG.E desc[UR8][R16.64], R115 ;  /* 0x0000007310006986 */ /* 0x0003e2000c101908 */
[----:B------:R-:W-:Y:S01]  /*4d580*/  ISETP.LT.AND P6, PT, R246, UR10, !P2 ;  /* 0x0000000af6007c0c */ /* 0x000fe2000d7c1270 */
[----:B----4-:R-:W-:Y:S01]  /*4d590*/  IMAD.WIDE R14, R9, 0x4, R86 ;  /* 0x00000004090e7825 */ /* 0x010fe200078e0256 */
[----:B------:R-:W-:Y:S01]  /*4d5a0*/  ISETP.LT.AND P1, PT, R244, UR12, !P2 ;  /* 0x0000000cf4007c0c */ /* 0x000fe2000d721270 */
[----:B------:R2:W-:Y:S01]  /*4d5b0*/  @P3 STG.E desc[UR8][R12.64], R211 ;  /* 0x000000d30c003986 */ /* 0x0005e2000c101908 */
[----:B------:R-:W-:Y:S01]  /*4d5c0*/  ISETP.GE.AND P3, PT, R18, UR19, PT ;  /* 0x0000001312007c0c */ /* 0x000fe2000bf66270 */
[C---:B------:R-:W-:Y:S01]  /*4d5d0*/  IMAD.WIDE R18, R25.reuse, 0x4, R10 ;  /* 0x0000000419127825 */ /* 0x040fe200078e020a */
[----:B------:R-:W-:Y:S01]  /*4d5e0*/  ISETP.GE.AND P2, PT, R0, UR21, PT ;  /* 0x0000001500007c0c */ /* 0x000fe2000bf46270 */
[----:B------:R-:W-:Y:S01]  /*4d5f0*/  ULDC UR4, c[0x0][0x228] ;  /* 0x00008a0000047ab9 */ /* 0x000fe20000000800 */
[----:B------:R-:W-:Y:S01]  /*4d600*/  ULDC UR6, c[0x0][0x228] ;  /* 0x00008a0000067ab9 */ /* 0x000fe20000000800 */
[----:B-1----:R-:W-:Y:S01]  /*4d610*/  IMAD.WIDE R16, R25, 0x4, R2 ;  /* 0x0000000419107825 */ /* 0x002fe200078e0202 */
[----:B------:R1:W-:Y:S01]  /*4d620*/  @P0 STG.E desc[UR8][R14.64], R147 ;  /* 0x000000930e000986 */ /* 0x0003e2000c101908 */
[----:B------:R-:W-:Y:S01]  /*4d630*/  ISETP.LT.AND P0, PT, R83, UR4, !P2 ;  /* 0x0000000453007c0c */ /* 0x000fe2000d701270 */
[----:B------:R-:W-:Y:S01]  /*4d640*/  ULDC UR4, c[0x0][0x228] ;  /* 0x00008a0000047ab9 */ /* 0x000fe20000000800 */
[----:B------:R-:W-:Y:S01]  /*4d650*/  IMAD.WIDE R20, R25, 0x4, R84 ;  /* 0x0000000419147825 */ /* 0x000fe200078e0254 */
[----:B------:R4:W-:Y:S01]  /*4d660*/  @P4 STG.E desc[UR8][R16.64], R80 ;  /* 0x0000005010004986 */ /* 0x0009e2000c101908 */
[----:B------:R-:W-:Y:S01]  /*4d670*/  ISETP.LT.AND P4, PT, R247, UR5, !P2 ;  /* 0x00000005f7007c0c */ /* 0x000fe2000d781270 */
[----:B------:R-:W-:Y:S01]  /*4d680*/  ULDC UR5, c[0x0][0x228] ;  /* 0x00008a0000057ab9 */ /* 0x000fe20000000800 */
[C---:B------:R-:W-:Y:S01]  /*4d690*/  IMAD.WIDE R22, R25.reuse, 0x4, R86 ;  /* 0x0000000419167825 */ /* 0x040fe200078e0256 */
[----:B------:R3:W-:Y:S01]  /*4d6a0*/  @P5 STG.E desc[UR8][R18.64], R48 ;  /* 0x0000003012005986 */ /* 0x0007e2000c101908 */
[----:B------:R-:W-:Y:S01]  /*4d6b0*/  ISETP.LT.AND P5, PT, R246, UR6, !P2 ;  /* 0x00000006f6007c0c */ /* 0x000fe2000d7a1270 */
[----:B------:R-:W-:Y:S01]  /*4d6c0*/  ULDC UR6, c[0x0][0x228] ;  /* 0x00008a0000067ab9 */ /* 0x000fe20000000800 */
[----:B------:R-:W-:Y:S01]  /*4d6d0*/  IADD3 R25, R25, UR28, RZ ;  /* 0x0000001c19197c10 */ /* 0x000fe2000fffe0ff */
[----:B------:R-:W-:Y:S01]  /*4d6e0*/  ULDC UR10, c[0x0][0x228] ;  /* 0x00008a00000a7ab9 */ /* 0x000fe20000000800 */
[----:B------:R-:W-:Y:S01]  /*4d6f0*/  ISETP.LT.AND P2, PT, R244, UR4, !P2 ;  /* 0x00000004f4007c0c */ /* 0x000fe2000d741270 */
[----:B------:R3:W-:Y:S01]  /*4d700*/  @P6 STG.E desc[UR8][R20.64], R236 ;  /* 0x000000ec14006986 */ /* 0x0007e2000c101908 */
[----:B------:R-:W-:Y:S01]  /*4d710*/  ULDC UR4, c[0x0][0x228] ;  /* 0x00008a0000047ab9 */ /* 0x000fe20000000800 */
[----:B--2---:R-:W-:-:S04]  /*4d720*/  IMAD.WIDE R12, R25, 0x4, R2 ;  /* 0x00000004190c7825 */ /* 0x004fc800078e0202 */
[C---:B-1----:R-:W-:Y:S01]  /*4d730*/  IMAD.WIDE R14, R25.reuse, 0x4, R10 ;  /* 0x00000004190e7825 */ /* 0x042fe200078e020a */
[----:B------:R-:W-:Y:S03]  /*4d740*/  @P1 STG.E desc[UR8][R22.64], R180 ;  /* 0x000000b416001986 */ /* 0x000fe6000c101908 */
[C---:B----4-:R-:W-:Y:S01]  /*4d750*/  IMAD.WIDE R16, R25.reuse, 0x4, R84 ;  /* 0x0000000419107825 */ /* 0x050fe200078e0254 */
[----:B------:R1:W-:Y:S03]  /*4d760*/  @P0 STG.E desc[UR8][R12.64], R232 ;  /* 0x000000e80c000986 */ /* 0x0003e6000c101908 */
[----:B---3--:R-:W-:Y:S01]  /*4d770*/  IMAD.WIDE R18, R25, 0x4, R86 ;  /* 0x0000000419127825 */ /* 0x008fe200078e0256 */
[----:B------:R2:W-:Y:S01]  /*4d780*/  @P4 STG.E desc[UR8][R14.64], R116 ;  /* 0x000000740e004986 */ /* 0x0005e2000c101908 */
[----:B------:R-:W-:Y:S01]  /*4d790*/  ISETP.LT.AND P6, PT, R83, UR5, !P3 ;  /* 0x0000000553007c0c */ /* 0x000fe2000dfc1270 */
[----:B------:R-:W-:-:S02]  /*4d7a0*/  ULDC UR5, c[0x0][0x228] ;  /* 0x00008a0000057ab9 */ /* 0x000fc40000000800 */
[----:B------:R3:W-:Y:S04]  /*4d7b0*/  @P5 STG.E desc[UR8][R16.64], R52 ;  /* 0x0000003410005986 */ /* 0x0007e8000c101908 */
[----:B------:R4:W-:Y:S01]  /*4d7c0*/  @P2 STG.E desc[UR8][R18.64], R4 ;  /* 0x0000000412002986 */ /* 0x0009e2000c101908 */
[----:B------:R-:W-:Y:S01]  /*4d7d0*/  ISETP.LT.AND P2, PT, R247, UR4, !P3 ;  /* 0x00000004f7007c0c */ /* 0x000fe2000df41270 */
[----:B------:R-:W-:Y:S01]  /*4d7e0*/  ULDC UR4, c[0x0][0x228] ;  /* 0x00008a0000047ab9 */ /* 0x000fe20000000800 */
[----:B------:R-:W-:Y:S01]  /*4d7f0*/  VIADD R0, R8, 0x3b ;  /* 0x0000003b08007836 */ /* 0x000fe20000000000 */
[----:B------:R-:W-:Y:S01]  /*4d800*/  ISETP.LT.AND P4, PT, R246, UR4, !P3 ;  /* 0x00000004f6007c0c */ /* 0x000fe2000df81270 */
[----:B------:R-:W-:Y:S01]  /*4d810*/  VIADD R9, R25, UR28 ;  /* 0x0000001c19097c36 */ /* 0x000fe20008000000 */
[----:B------:R-:W-:Y:S01]  /*4d820*/  ISETP.LT.AND P3, PT, R244, UR5, !P3 ;  /* 0x00000005f4007c0c */ /* 0x000fe2000df61270 */
[----:B------:R-:W-:Y:S01]  /*4d830*/  ULDC UR4, c[0x0][0x228] ;  /* 0x00008a0000047ab9 */ /* 0x000fe20000000800 */
[----:B------:R-:W-:Y:S01]  /*4d840*/  ISETP.GE.AND P1, PT, R0, UR17, PT ;  /* 0x0000001100007c0c */ /* 0x000fe2000bf26270 */
[----:B------:R-:W-:Y:S01]  /*4d850*/  IMAD.WIDE R20, R9, 0x4, R2 ;  /* 0x0000000409147825 */ /* 0x000fe200078e0202 */
[----:B------:R-:W-:Y:S01]  /*4d860*/  IADD3 R0, R8, 0x3f, RZ ;  /* 0x0000003f08007810 */ /* 0x000fe20007ffe0ff */
[----:B------:R-:W-:-:S02]  /*4d870*/  ULDC UR5, c[0x0][0x228] ;  /* 0x00008a0000057ab9 */ /* 0x000fc40000000800 */
[----:B-1----:R-:W-:Y:S01]  /*4d880*/  IMAD.WIDE R12, R9, 0x4, R10 ;  /* 0x00000004090c7825 */ /* 0x002fe200078e020a */
[----:B------:R-:W-:-:S03]  /*4d890*/  ISETP.LT.AND P5, PT, R83, UR6, !P1 ;  /* 0x0000000653007c0c */ /* 0x000fc6000cfa1270 */
[C---:B--2---:R-:W-:Y:S01]  /*4d8a0*/  IMAD.WIDE R14, R9.reuse, 0x4, R84 ;  /* 0x00000004090e7825 */ /* 0x044fe200078e0254 */
[----:B------:R1:W-:Y:S03]  /*4d8b0*/  @P6 STG.E desc[UR8][R20.64], R81 ;  /* 0x0000005114006986 */ /* 0x0003e6000c101908 */
[----:B---3--:R-:W-:Y:S01]  /*4d8c0*/  IMAD.WIDE R16, R9, 0x4, R86 ;  /* 0x0000000409107825 */ /* 0x008fe200078e0256 */
[----:B------:R2:W-:Y:S01]  /*4d8d0*/  @P2 STG.E desc[UR8][R12.64], R49 ;  /* 0x000000310c002986 */ /* 0x0005e2000c101908 */
[----:B------:R-:W-:Y:S01]  /*4d8e0*/  ISETP.LT.AND P6, PT, R247, UR10, !P1 ;  /* 0x0000000af7007c0c */ /* 0x000fe2000cfc1270 */
[----:B------:R-:W-:Y:S01]  /*4d8f0*/  ULDC UR6, c[0x0][0x228] ;  /* 0x00008a0000067ab9 */ /* 0x000fe20000000800 */
[----:B------:R-:W-:Y:S01]  /*4d900*/  ISETP.GE.AND P0, PT, R0, UR15, PT ;  /* 0x0000000f00007c0c */ /* 0x000fe2000bf06270 */
[----:B------:R3:W-:Y:S01]  /*4d910*/  @P4 STG.E desc[UR8][R14.64], R237 ;  /* 0x000000ed0e004986 */ /* 0x0007e2000c101908 */
[----:B------:R-:W-:Y:S01]  /*4d920*/  VIADD R23, R9, UR28 ;  /* 0x0000001c09177c36 */ /* 0x000fe20008000000 */
[----:B------:R-:W-:Y:S01]  /*4d930*/  IADD3 R0, R8, 0x3c, RZ ;  /* 0x0000003c08007810 */ /* 0x000fe20007ffe0ff */
[----:B------:R-:W-:Y:S01]  /*4d940*/  ULDC UR10, c[0x0][0x228] ;  /* 0x00008a00000a7ab9 */ /* 0x000fe20000000800 */
[----:B------:R3:W-:Y:S01]  /*4d950*/  @P3 STG.E desc[UR8][R16.64], R181 ;  /* 0x000000b510003986 */ /* 0x0007e2000c101908 */
[----:B------:R-:W-:Y:S01]  /*4d960*/  ISETP.LT.AND P3, PT, R246, UR4, !P1 ;  /* 0x00000004f6007c0c */ /* 0x000fe2000cf61270 */
[C---:B----4-:R-:W-:Y:S01]  /*4d970*/  IMAD.WIDE R18, R23.reuse, 0x4, R2 ;  /* 0x0000000417127825 */ /* 0x050fe200078e0202 */
[----:B------:R-:W-:Y:S01]  /*4d980*/  ISETP.GE.AND P2, PT, R0, UR13, PT ;  /* 0x0000000d00007c0c */ /* 0x000fe2000bf46270 */
[----:B------:R-:W-:Y:S01]  /*4d990*/  ULDC UR4, c[0x0][0x228] ;  /* 0x00008a0000047ab9 */ /* 0x000fe20000000800 */
[----:B------:R-:W-:Y:S01]  /*4d9a0*/  ISETP.LT.AND P1, PT, R244, UR5, !P1 ;  /* 0x00000005f4007c0c */ /* 0x000fe2000cf21270 */
[----:B-1----:R-:W-:Y:S01]  /*4d9b0*/  IMAD.WIDE R20, R23, 0x4, R10 ;  /* 0x0000000417147825 */ /* 0x002fe200078e020a */
[----:B------:R-:W-:Y:S01]  /*4d9c0*/  ULDC UR5, c[0x0][0x228] ;  /* 0x00008a0000057ab9 */ /* 0x000fe20000000800 */
[----:B------:R1:W-:Y:S01]  /*4d9d0*/  @P5 STG.E desc[UR8][R18.64], R233 ;  /* 0x000000e912005986 */ /* 0x0003e2000c101908 */
[----:B------:R-:W-:Y:S01]  /*4d9e0*/  ISETP.LT.AND P4, PT, R83, UR4, !P2 ;  /* 0x0000000453007c0c */ /* 0x000fe2000d781270 */
[----:B--2---:R-:W-:Y:S01]  /*4d9f0*/  IMAD.WIDE R12, R23, 0x4, R84 ;  /* 0x00000004170c7825 */ /* 0x004fe200078e0254 */
[----:B------:R-:W-:-:S03]  /*4da00*/  ISETP.LT.AND P5, PT, R247, UR5, !P2 ;  /* 0x00000005f7007c0c */ /* 0x000fc6000d7a1270 */
[----:B------:R-:W-:Y:S02]  /*4da10*/  VIADD R0, R8, 0x3d ;  /* 0x0000003d08007836 */ /* 0x000fe40000000000 */
[C---:B---3--:R-:W-:Y:S01]  /*4da20*/  IMAD.WIDE R14, R23.reuse, 0x4, R86 ;  /* 0x00000004170e7825 */ /* 0x048fe200078e0256 */
[----:B------:R-:W-:Y:S01]  /*4da30*/  IADD3 R23, R23, UR28, RZ ;  /* 0x0000001c17177c10 */ /* 0x000fe2000fffe0ff */
[----:B------:R-:W-:Y:S01]  /*4da40*/  @P6 STG.E desc[UR8][R20.64], R117 ;  /* 0x0000007514006986 */ /* 0x000fe2000c101908 */
[----:B------:R-:W-:Y:S01]  /*4da50*/  ULDC UR4, c[0x0][0x228] ;  /* 0x00008a0000047ab9 */ /* 0x000fe20000000800 */
[----:B------:R-:W-:Y:S02]  /*4da60*/  ULDC UR5, c[0x0][0x228] ;  /* 0x00008a0000057ab9 */ /* 0x000fe40000000800 */
[----:B------:R-:W-:Y:S01]  /*4da70*/  @P3 STG.E desc[UR8][R12.64], R53 ;  /* 0x000000350c003986 */ /* 0x000fe2000c101908 */
[----:B------:R-:W-:Y:S01]  /*4da80*/  ISETP.GE.AND P3, PT, R0, UR11, PT ;  /* 0x0000000b00007c0c */ /* 0x000fe2000bf66270 */
[----:B------:R-:W-:-:S02]  /*4da90*/  VIADD R0, R8, 0x3e ;  /* 0x0000003e08007836 */ /* 0x000fc40000000000 */
[----:B------:R-:W-:Y:S01]  /*4daa0*/  IMAD.WIDE R8, R23, 0x4, R2 ;  /* 0x0000000417087825 */ /* 0x000fe200078e0202 */
[----:B------:R-:W-:-:S03]  /*4dab0*/  ISETP.LT.AND P6, PT, R246, UR6, !P2 ;  /* 0x00000006f6007c0c */ /* 0x000fc6000d7c1270 */
[----:B------:R-:W-:Y:S01]  /*4dac0*/  IMAD.WIDE R16, R23, 0x4, R10 ;  /* 0x0000000417107825 */ /* 0x000fe200078e020a */
[----:B------:R-:W-:Y:S01]  /*4dad0*/  ISETP.LT.AND P2, PT, R244, UR10, !P2 ;  /* 0x0000000af4007c0c */ /* 0x000fe2000d741270 */
[----:B------:R2:W-:Y:S01]  /*4dae0*/  @P1 STG.E desc[UR8][R14.64], R5 ;  /* 0x000000050e001986 */ /* 0x0005e2000c101908 */
[----:B------:R-:W-:-:S03]  /*4daf0*/  ULDC UR6, c[0x0][0x228] ;  /* 0x00008a0000067ab9 */ /* 0x000fc60000000800 */
[----:B------:R3:W-:Y:S04]  /*4db00*/  @P4 STG.E desc[UR8][R8.64], R82 ;  /* 0x0000005208004986 */ /* 0x0007e8000c101908 */
[----:B------:R-:W-:Y:S01]  /*4db10*/  @P5 STG.E desc[UR8][R16.64], R50 ;  /* 0x0000003210005986 */ /* 0x000fe2000c101908 */
[----:B------:R-:W-:Y:S01]  /*4db20*/  ISETP.LT.AND P5, PT, R83, UR4, !P3 ;  /* 0x0000000453007c0c */ /* 0x000fe2000dfa1270 */
[C---:B-1----:R-:W-:Y:S01]  /*4db30*/  IMAD.WIDE R18, R23.reuse, 0x4, R84 ;  /* 0x0000000417127825 */ /* 0x042fe200078e0254 */
[C---:B--2---:R-:W-:Y:S01]  /*4db40*/  IADD3 R15, R23.reuse, UR28, RZ ;  /* 0x0000001c170f7c10 */ /* 0x044fe2000fffe0ff */
[----:B------:R-:W-:Y:S02]  /*4db50*/  ULDC UR4, c[0x0][0x228] ;  /* 0x00008a0000047ab9 */ /* 0x000fe40000000800 */
[----:B------:R-:W-:Y:S01]  /*4db60*/  IMAD.WIDE R20, R23, 0x4, R86 ;  /* 0x0000000417147825 */ /* 0x000fe200078e0256 */
[----:B------:R1:W-:Y:S01]  /*4db70*/  @P6 STG.E desc[UR8][R18.64], R238 ;  /* 0x000000ee12006986 */ /* 0x0003e2000c101908 */
[----:B------:R-:W-:-:S02]  /*4db80*/  ISETP.GE.AND P1, PT, R0, UR7, PT ;  /* 0x0000000700007c0c */ /* 0x000fc4000bf26270 */
[----:B------:R-:W-:Y:S01]  /*4db90*/  IMAD.WIDE R4, R15, 0x4, R2 ;  /* 0x000000040f047825 */ /* 0x000fe200078e0202 */
[----:B------:R2:W-:Y:S01]  /*4dba0*/  @P2 STG.E desc[UR8][R20.64], R182 ;  /* 0x000000b614002986 */ /* 0x0005e2000c101908 */
[----:B------:R-:W-:Y:S01]  /*4dbb0*/  ISETP.LT.AND P2, PT, R247, UR5, !P3 ;  /* 0x00000005f7007c0c */ /* 0x000fe2000df41270 */
[----:B------:R-:W-:Y:S02]  /*4dbc0*/  ULDC UR5, c[0x0][0x228] ;  /* 0x00008a0000057ab9 */ /* 0x000fe40000000800 */
[----:B------:R4:W-:Y:S01]  /*4dbd0*/  @P5 STG.E desc[UR8][R4.64], R234 ;  /* 0x000000ea04005986 */ /* 0x0009e2000c101908 */
[----:B------:R-:W-:Y:S01]  /*4dbe0*/  ISETP.LT.AND P6, PT, R83, UR5, !P1 ;  /* 0x0000000553007c0c */ /* 0x000fe2000cfc1270 */
[----:B---3--:R-:W-:Y:S01]  /*4dbf0*/  IMAD.WIDE R8, R15, 0x4, R10 ;  /* 0x000000040f087825 */ /* 0x008fe200078e020a */
[----:B------:R-:W-:Y:S01]  /*4dc00*/  ISETP.LT.AND P5, PT, R83, UR6, !P0 ;  /* 0x0000000653007c0c */ /* 0x000fe2000c7a1270 */
[----:B------:R-:W-:Y:S01]  /*4dc10*/  ULDC UR5, c[0x0][0x228] ;  /* 0x00008a0000057ab9 */ /* 0x000fe20000000800 */
[----:B------:R-:W3:Y:S01]  /*4dc20*/  LDL.LU R83, [R1+0x1878] ;  /* 0x0018780001537983 */ /* 0x000ee20000300800 */
[----:B------:R-:W-:Y:S01]  /*4dc30*/  ISETP.LT.AND P4, PT, R246, UR4, !P3 ;  /* 0x00000004f6007c0c */ /* 0x000fe2000df81270 */
[----:B------:R-:W-:Y:S01]  /*4dc40*/  ULDC UR4, c[0x0][0x228] ;  /* 0x00008a0000047ab9 */ /* 0x000fe20000000800 */
[C---:B-1----:R-:W-:Y:S01]  /*4dc50*/  VIADD R19, R15.reuse, UR28 ;  /* 0x0000001c0f137c36 */ /* 0x042fe20008000000 */
[----:B------:R-:W-:Y:S01]  /*4dc60*/  ISETP.LT.AND P3, PT, R244, UR4, !P3 ;  /* 0x00000004f4007c0c */ /* 0x000fe2000df61270 */
[C---:B------:R-:W-:Y:S01]  /*4dc70*/  IMAD.WIDE R12, R15.reuse, 0x4, R84 ;  /* 0x000000040f0c7825 */ /* 0x040fe200078e0254 */
[----:B------:R-:W-:Y:S01]  /*4dc80*/  ULDC UR4, c[0x0][0x228] ;  /* 0x00008a0000047ab9 */ /* 0x000fe20000000800 */
[----:B------:R1:W-:Y:S01]  /*4dc90*/  @P2 STG.E desc[UR8][R8.64], R118 ;  /* 0x0000007608002986 */ /* 0x0003e2000c101908 */
[----:B------:R-:W-:Y:S01]  /*4dca0*/  ULDC UR6, c[0x0][0x228] ;  /* 0x00008a0000067ab9 */ /* 0x000fe20000000800 */
[----:B------:R-:W-:Y:S01]  /*4dcb0*/  IMAD.WIDE R14, R15, 0x4, R86 ;  /* 0x000000040f0e7825 */ /* 0x000fe200078e0256 */
[----:B------:R-:W-:Y:S01]  /*4dcc0*/  ISETP.LT.AND P2, PT, R247, UR4, !P1 ;  /* 0x00000004f7007c0c */ /* 0x000fe2000cf41270 */
[----:B------:R-:W-:-:S02]  /*4dcd0*/  ULDC UR4, c[0x0][0x228] ;  /* 0x00008a0000047ab9 */ /* 0x000fc40000000800 */
[----:B------:R-:W-:Y:S01]  /*4dce0*/  IMAD.WIDE R16, R19, 0x4, R2 ;  /* 0x0000000413107825 */ /* 0x000fe200078e0202 */
[----:B------:R1:W-:Y:S01]  /*4dcf0*/  @P4 STG.E desc[UR8][R12.64], R54 ;  /* 0x000000360c004986 */ /* 0x0003e2000c101908 */
[----:B------:R-:W-:Y:S01]  /*4dd00*/  ISETP.LT.AND P4, PT, R247, UR5, !P0 ;  /* 0x00000005f7007c0c */ /* 0x000fe2000c781270 */
[----:B------:R-:W-:Y:S02]  /*4dd10*/  ULDC UR5, c[0x0][0x228] ;  /* 0x00008a0000057ab9 */ /* 0x000fe40000000800 */
[----:B------:R3:W-:Y:S01]  /*4dd20*/  @P3 STG.E desc[UR8][R14.64], R6 ;  /* 0x000000060e003986 */ /* 0x0007e2000c101908 */
[----:B------:R-:W-:Y:S02]  /*4dd30*/  ISETP.LT.AND P3, PT, R246, UR6, !P0 ;  /* 0x00000006f6007c0c */ /* 0x000fe4000c761270 */
[C---:B--2---:R-:W-:Y:S01]  /*4dd40*/  IADD3 R21, R19.reuse, UR28, RZ ;  /* 0x0000001c13157c10 */ /* 0x044fe2000fffe0ff */
[----:B----4-:R-:W-:-:S04]  /*4dd50*/  IMAD.WIDE R4, R19, 0x4, R10 ;  /* 0x0000000413047825 */ /* 0x010fc800078e020a */
[----:B-1----:R-:W-:-:S04]  /*4dd60*/  IMAD.WIDE R8, R19, 0x4, R84 ;  /* 0x0000000413087825 */ /* 0x002fc800078e0254 */
[----:B------:R-:W-:-:S04]  /*4dd70*/  IMAD.WIDE R12, R19, 0x4, R86 ;  /* 0x00000004130c7825 */ /* 0x000fc800078e0256 */
[----:B------:R-:W-:-:S04]  /*4dd80*/  IMAD.WIDE R2, R21, 0x4, R2 ;  /* 0x0000000415027825 */ /* 0x000fc800078e0202 */
[----:B------:R-:W-:-:S04]  /*4dd90*/  IMAD.WIDE R10, R21, 0x4, R10 ;  /* 0x00000004150a7825 */ /* 0x000fc800078e020a */
[----:B------:R-:W-:-:S04]  /*4dda0*/  IMAD.WIDE R84, R21, 0x4, R84 ;  /* 0x0000000415547825 */ /* 0x000fc800078e0254 */
[----:B------:R-:W-:Y:S01]  /*4ddb0*/  IMAD.WIDE R86, R21, 0x4, R86 ;  /* 0x0000000415567825 */ /* 0x000fe200078e0256 */
[----:B---3--:R1:W-:Y:S01]  /*4ddc0*/  @P6 STG.E desc[UR8][R16.64], R83 ;  /* 0x0000005310006986 */ /* 0x0083e2000c101908 */
[----:B------:R-:W-:Y:S01]  /*4ddd0*/  ISETP.LT.AND P6, PT, R246, UR4, !P1 ;  /* 0x00000004f6007c0c */ /* 0x000fe2000cfc1270 */
[----:B------:R-:W-:Y:S01]  /*4dde0*/  ULDC UR4, c[0x0][0x228] ;  /* 0x00008a0000047ab9 */ /* 0x000fe20000000800 */
[C---:B------:R-:W-:Y:S02]  /*4ddf0*/  ISETP.LT.AND P1, PT, R244.reuse, UR5, !P1 ;  /* 0x00000005f4007c0c */ /* 0x040fe4000cf21270 */
[----:B------:R-:W-:Y:S01]  /*4de00*/  ISETP.LT.AND P0, PT, R244, UR4, !P0 ;  /* 0x00000004f4007c0c */ /* 0x000fe2000c701270 */
[----:B------:R1:W-:Y:S08]  /*4de10*/  @P2 STG.E desc[UR8][R4.64], R51 ;  /* 0x0000003304002986 */ /* 0x0003f0000c101908 */
[----:B------:R1:W-:Y:S04]  /*4de20*/  @P6 STG.E desc[UR8][R8.64], R239 ;  /* 0x000000ef08006986 */ /* 0x0003e8000c101908 */
[----:B------:R1:W-:Y:S04]  /*4de30*/  @P1 STG.E desc[UR8][R12.64], R183 ;  /* 0x000000b70c001986 */ /* 0x0003e8000c101908 */
[----:B------:R1:W-:Y:S04]  /*4de40*/  @P5 STG.E desc[UR8][R2.64], R235 ;  /* 0x000000eb02005986 */ /* 0x0003e8000c101908 */
[----:B------:R1:W-:Y:S04]  /*4de50*/  @P4 STG.E desc[UR8][R10.64], R119 ;  /* 0x000000770a004986 */ /* 0x0003e8000c101908 */
[----:B------:R1:W-:Y:S01]  /*4de60*/  @P3 STG.E desc[UR8][R84.64], R55 ;  /* 0x0000003754003986 */ /* 0x0003e2000c101908 */
[----:B------:R-:W-:Y:S05]  /*4de70*/  @!P0 EXIT ;  /* 0x000000000000894d */ /* 0x000fea0003800000 */
[----:B------:R-:W-:Y:S01]  /*4de80*/  STG.E desc[UR8][R86.64], R7 ;  /* 0x0000000756007986 */ /* 0x000fe2000c101908 */
[----:B------:R-:W-:Y:S05]  /*4de90*/  EXIT ;  /* 0x000000000000794d */ /* 0x000fea0003800000 */
.L_x_2:
[----:B------:R-:W-:-:S00]  /*4dea0*/  BRA `(.L_x_2) ;  /* 0xfffffffc00fc7947 */ /* 0x000fc0000383ffff */
[----:B------:R-:W-:-:S00]  /*4deb0*/  NOP ;  /* 0x0000000000007918 */ /* 0x000fc00000000000 */
        /* <DEDUP_REMOVED lines=12> */
.L_x_3:


//--------------------- .nv.shared.matmul_kernel  --------------------------
	.section	.nv.shared.matmul_kernel,"aw",@nobits
	.sectionflags	@""
	.align	16
	.zero		1024


//--------------------- .nv.shared.reserved.0     --------------------------
	.section	.nv.shared.reserved.0,"aw",@nobits
	.weak		__nv_reservedSMEM_offset_0_alias
	.size		__nv_reservedSMEM_offset_0_alias, 0, 0
	.other		__nv_reservedSMEM_offset_0_alias,@"STO_CUDA_RESERVED_SHARED STV_DEFAULT"
__nv_reservedSMEM_offset_0_alias:
	.zero		0


//--------------------- .nv.constant0.matmul_kernel --------------------------
	.section	.nv.constant0.matmul_kernel,"a",@progbits
	.sectionflags	@""
	.align	4
.nv.constant0.matmul_kernel:
	.zero		608


//--------------------- SYMBOLS --------------------------

	.type		.nv.reservedSmem.offset0,@object
	.size		.nv.reservedSmem.offset0,0x4
